def matmul_kernel(
    a_ptr,
    b_ptr,
    c_ptr,
    M,
    N,
    K,
    stride_am,
    stride_ak,
    stride_bk,
    stride_bn,
    stride_cm,
    stride_cn,
    BLOCK_M: tl.constexpr,
    BLOCK_N: tl.constexpr,
    BLOCK_K: tl.constexpr,
    GROUP_M: tl.constexpr,
):
    pid = tl.program_id(axis=0)
    num_pid_m = tl.cdiv(M, BLOCK_M)
    num_pid_n = tl.cdiv(N, BLOCK_N)
    num_pid_in_group = GROUP_M * num_pid_n
    group_id = pid // num_pid_in_group
    first_pid_m = group_id * GROUP_M
    group_size_m = min(num_pid_m - first_pid_m, GROUP_M)
    pid_m = first_pid_m + ((pid % num_pid_in_group) % group_size_m)
    pid_n = (pid % num_pid_in_group) // group_size_m

    offs_am = (pid_m * BLOCK_M + tl.arange(0, BLOCK_M)) % M
    offs_bn = (pid_n * BLOCK_N + tl.arange(0, BLOCK_N)) % N
    offs_k = tl.arange(0, BLOCK_K)
    a_ptrs = a_ptr + offs_am[:, None] * stride_am + offs_k[None, :] * stride_ak
    b_ptrs = b_ptr + offs_k[:, None] * stride_bk + offs_bn[None, :] * stride_bn

    acc = tl.zeros((BLOCK_M, BLOCK_N), dtype=tl.float32)
    for kk in range(0, tl.cdiv(K, BLOCK_K)):
        a = tl.load(a_ptrs, mask=offs_k[None, :] < K - kk * BLOCK_K, other=0.0)
        b = tl.load(b_ptrs, mask=offs_k[:, None] < K - kk * BLOCK_K, other=0.0)
        acc = tl.dot(a, b, acc)
        a_ptrs += BLOCK_K * stride_ak
        b_ptrs += BLOCK_K * stride_bk

    c = acc.to(c_ptr.dtype.element_ty)
    offs_cm = pid_m * BLOCK_M + tl.arange(0, BLOCK_M)
    offs_cn = pid_n * BLOCK_N + tl.arange(0, BLOCK_N)
    c_ptrs = c_ptr + offs_cm[:, None] * stride_cm + offs_cn[None, :] * stride_cn
    mask = (offs_cm[:, None] < M) & (offs_cn[None, :] < N)
    tl.store(c_ptrs, c, mask=mask)

# config = {"BLOCK_K": 128, "BLOCK_M": 64, "BLOCK_N": 256, "GROUP_M": 8, "arch": "sm_90", "dtype": "fp32", "num_ctas": 1, "num_stages": 4, "num_warps": 4}
# arch = sm_90


// ===== COMPILED SASS (sm_90a) =====

	.target	sm_90a

	.elftype	@"ET_EXEC"


//--------------------- .note.nv.tkinfo           --------------------------
	.section	.note.nv.tkinfo,"",@"SHT_NOTE"
	.sectionflags	@"SHF_NOTE_NV_TKINFO"
	.tkinfo
        /*0018*/ 	.word	0x00000002
        /*0030*/ 	.string	""
        /*0030*/ 	.string	"ptxas"
        /*0030*/ 	.string	"Cuda compilation tools, release 13.0, V13.0.88"
        /*0030*/ 	.string	"Build cuda_13.0.r13.0/compiler.36424714_0"
        /*0030*/ 	.string	"-v  -suppress-debug-info  -lineinfo  -arch sm_90a "



//--------------------- .note.nv.cuinfo           --------------------------
	.section	.note.nv.cuinfo,"",@"SHT_NOTE"
	.sectionflags	@"SHF_NOTE_NV_CUINFO"
        /*0018*/ 	.short	0x0002
        /*001a*/ 	.short	0x005a
        /*001c*/ 	.short	0x0082
	.zero		2


//--------------------- .nv.info                  --------------------------
	.section	.nv.info,"",@"SHT_CUDA_INFO"
	.align	4


	//----- nvinfo : EIATTR_REGCOUNT
	.align		4
        /*0000*/ 	.byte	0x04, 0x2f
        /*0002*/ 	.short	(.L_1 - .L_0)
	.align		4
.L_0:
        /*0004*/ 	.word	index@(matmul_kernel)
        /*0008*/ 	.word	0x000000ff


	//----- nvinfo : EIATTR_FRAME_SIZE
	.align		4
.L_1:
        /*000c*/ 	.byte	0x04, 0x11
        /*000e*/ 	.short	(.L_3 - .L_2)
	.align		4
.L_2:
        /*0010*/ 	.word	index@(matmul_kernel)
        /*0014*/ 	.word	0x00001488


	//----- nvinfo : EIATTR_MIN_STACK_SIZE
	.align		4
.L_3:
        /*0018*/ 	.byte	0x04, 0x12
        /*001a*/ 	.short	(.L_5 - .L_4)
	.align		4
.L_4:
        /*001c*/ 	.word	index@(matmul_kernel)
        /*0020*/ 	.word	0x00001488
.L_5:


//--------------------- .nv.compat                --------------------------
	.section	.nv.compat,"",@"SHT_CUDA_COMPAT_INFO"
	.align	4
        /*0000*/ 	.byte	0x02, 0x09, 0x01, 0x00, 0x02, 0x02, 0x04, 0x00, 0x02, 0x05, 0x05, 0x00, 0x03, 0x07, 0x01, 0x01
        /*0010*/ 	.byte	0x02, 0x03, 0x00, 0x00, 0x02, 0x06, 0x01, 0x00, 0x04, 0x0b, 0x08, 0x00, 0x00, 0x00, 0x00, 0x00
        /*0020*/ 	.byte	0x00, 0x00, 0x00, 0x00


//--------------------- .nv.info.matmul_kernel    --------------------------
	.section	.nv.info.matmul_kernel,"",@"SHT_CUDA_INFO"
	.sectionflags	@""
	.align	4


	//----- nvinfo : EIATTR_CUDA_API_VERSION
	.align		4
        /*0000*/ 	.byte	0x04, 0x37
        /*0002*/ 	.short	(.L_7 - .L_6)
.L_6:
        /*0004*/ 	.word	0x00000082


	//----- nvinfo : EIATTR_KPARAM_INFO
	.align		4
.L_7:
        /*0008*/ 	.byte	0x04, 0x17
        /*000a*/ 	.short	(.L_9 - .L_8)
.L_8:
        /*000c*/ 	.word	0x00000000
        /*0010*/ 	.short	0x000d
        /*0012*/ 	.short	0x0048
        /*0014*/ 	.byte	0x00, 0xf4, 0x21, 0x00


	//----- nvinfo : EIATTR_KPARAM_INFO
	.align		4
.L_9:
        /*0018*/ 	.byte	0x04, 0x17
        /*001a*/ 	.short	(.L_11 - .L_10)
.L_10:
        /*001c*/ 	.word	0x00000000
        /*0020*/ 	.short	0x000c
        /*0022*/ 	.short	0x0040
        /*0024*/ 	.byte	0x00, 0xf4, 0x21, 0x00


	//----- nvinfo : EIATTR_KPARAM_INFO
	.align		4
.L_11:
        /*0028*/ 	.byte	0x04, 0x17
        /*002a*/ 	.short	(.L_13 - .L_12)
.L_12:
        /*002c*/ 	.word	0x00000000
        /*0030*/ 	.short	0x000b
        /*0032*/ 	.short	0x0038
        /*0034*/ 	.byte	0x00, 0xf0, 0x11, 0x00


	//----- nvinfo : EIATTR_KPARAM_INFO
	.align		4
.L_13:
        /*0038*/ 	.byte	0x04, 0x17
        /*003a*/ 	.short	(.L_15 - .L_14)
.L_14:
        /*003c*/ 	.word	0x00000000
        /*0040*/ 	.short	0x000a
        /*0042*/ 	.short	0x0034
        /*0044*/ 	.byte	0x00, 0xf0, 0x11, 0x00


	//----- nvinfo : EIATTR_KPARAM_INFO
	.align		4
.L_15:
        /*0048*/ 	.byte	0x04, 0x17
        /*004a*/ 	.short	(.L_17 - .L_16)
.L_16:
        /*004c*/ 	.word	0x00000000
        /*0050*/ 	.short	0x0009
        /*0052*/ 	.short	0x0030
        /*0054*/ 	.byte	0x00, 0xf0, 0x11, 0x00


	//----- nvinfo : EIATTR_KPARAM_INFO
	.align		4
.L_17:
        /*0058*/ 	.byte	0x04, 0x17
        /*005a*/ 	.short	(.L_19 - .L_18)
.L_18:
        /*005c*/ 	.word	0x00000000
        /*0060*/ 	.short	0x0008
        /*0062*/ 	.short	0x002c
        /*0064*/ 	.byte	0x00, 0xf0, 0x11, 0x00


	//----- nvinfo : EIATTR_KPARAM_INFO
	.align		4
.L_19:
        /*0068*/ 	.byte	0x04, 0x17
        /*006a*/ 	.short	(.L_21 - .L_20)
.L_20:
        /*006c*/ 	.word	0x00000000
        /*0070*/ 	.short	0x0007
        /*0072*/ 	.short	0x0028
        /*0074*/ 	.byte	0x00, 0xf0, 0x11, 0x00


	//----- nvinfo : EIATTR_KPARAM_INFO
	.align		4
.L_21:
        /*0078*/ 	.byte	0x04, 0x17
        /*007a*/ 	.short	(.L_23 - .L_22)
.L_22:
        /*007c*/ 	.word	0x00000000
        /*0080*/ 	.short	0x0006
        /*0082*/ 	.short	0x0024
        /*0084*/ 	.byte	0x00, 0xf0, 0x11, 0x00


	//----- nvinfo : EIATTR_KPARAM_INFO
	.align		4
.L_23:
        /*0088*/ 	.byte	0x04, 0x17
        /*008a*/ 	.short	(.L_25 - .L_24)
.L_24:
        /*008c*/ 	.word	0x00000000
        /*0090*/ 	.short	0x0005
        /*0092*/ 	.short	0x0020
        /*0094*/ 	.byte	0x00, 0xf0, 0x11, 0x00


	//----- nvinfo : EIATTR_KPARAM_INFO
	.align		4
.L_25:
        /*0098*/ 	.byte	0x04, 0x17
        /*009a*/ 	.short	(.L_27 - .L_26)
.L_26:
        /*009c*/ 	.word	0x00000000
        /*00a0*/ 	.short	0x0004
        /*00a2*/ 	.short	0x001c
        /*00a4*/ 	.byte	0x00, 0xf0, 0x11, 0x00


	//----- nvinfo : EIATTR_KPARAM_INFO
	.align		4
.L_27:
        /*00a8*/ 	.byte	0x04, 0x17
        /*00aa*/ 	.short	(.L_29 - .L_28)
.L_28:
        /*00ac*/ 	.word	0x00000000
        /*00b0*/ 	.short	0x0003
        /*00b2*/ 	.short	0x0018
        /*00b4*/ 	.byte	0x00, 0xf0, 0x11, 0x00


	//----- nvinfo : EIATTR_KPARAM_INFO
	.align		4
.L_29:
        /*00b8*/ 	.byte	0x04, 0x17
        /*00ba*/ 	.short	(.L_31 - .L_30)
.L_30:
        /*00bc*/ 	.word	0x00000000
        /*00c0*/ 	.short	0x0002
        /*00c2*/ 	.short	0x0010
        /*00c4*/ 	.byte	0x00, 0xf4, 0x21, 0x00


	//----- nvinfo : EIATTR_KPARAM_INFO
	.align		4
.L_31:
        /*00c8*/ 	.byte	0x04, 0x17
        /*00ca*/ 	.short	(.L_33 - .L_32)
.L_32:
        /*00cc*/ 	.word	0x00000000
        /*00d0*/ 	.short	0x0001
        /*00d2*/ 	.short	0x0008
        /*00d4*/ 	.byte	0x00, 0xf4, 0x21, 0x00


	//----- nvinfo : EIATTR_KPARAM_INFO
	.align		4
.L_33:
        /*00d8*/ 	.byte	0x04, 0x17
        /*00da*/ 	.short	(.L_35 - .L_34)
.L_34:
        /*00dc*/ 	.word	0x00000000
        /*00e0*/ 	.short	0x0000
        /*00e2*/ 	.short	0x0000
        /*00e4*/ 	.byte	0x00, 0xf4, 0x21, 0x00


	//----- nvinfo : EIATTR_SPARSE_MMA_MASK
	.align		4
.L_35:
        /*00e8*/ 	.byte	0x03, 0x50
        /*00ea*/ 	.short	0x0000


	//----- nvinfo : EIATTR_MAXREG_COUNT
	.align		4
        /*00ec*/ 	.byte	0x03, 0x1b
        /*00ee*/ 	.short	0x00ff


	//----- nvinfo : EIATTR_NUM_BARRIERS
	.align		4
        /*00f0*/ 	.byte	0x02, 0x4c
        /*00f2*/ 	.byte	0x01
	.zero		1


	//----- nvinfo : EIATTR_ANNOTATIONS
	.align		4
        /*00f4*/ 	.byte	0x04, 0x55
        /*00f6*/ 	.short	(.L_37 - .L_36)


	//   ....[0]....
.L_36:
        /*00f8*/ 	.word	0x00000001
        /*00fc*/ 	.byte	0x90, 0x00, 0x00, 0x00, 0x01, 0x00, 0x00, 0x00, 0xd0, 0x06, 0x00, 0x00, 0x01, 0x00, 0x00, 0x00
        /* <DEDUP_REMOVED lines=2329> */
        /*929c*/ 	.byte	0x70, 0xc4, 0x03, 0x00, 0x01, 0x00, 0x00, 0x00, 0xf0, 0xc4, 0x03, 0x00


	//----- nvinfo : EIATTR_MERCURY_ISA_VERSION
	.align		4
.L_37:
        /*92a8*/ 	.byte	0x03, 0x5f
        /*92aa*/ 	.short	0x0101


	//----- nvinfo : EIATTR_EXIT_INSTR_OFFSETS
	.align		4
        /*92ac*/ 	.byte	0x04, 0x1c
        /*92ae*/ 	.short	(.L_39 - .L_38)


	//   ....[0]....
.L_38:
        /*92b0*/ 	.word	0x0003c790


	//   ....[1]....
        /*92b4*/ 	.word	0x0003c7b0


	//----- nvinfo : EIATTR_REQNTID
	.align		4
.L_39:
        /*92b8*/ 	.byte	0x04, 0x10
        /*92ba*/ 	.short	(.L_41 - .L_40)
.L_40:
        /*92bc*/ 	.word	0x00000080
        /*92c0*/ 	.word	0x00000001
        /*92c4*/ 	.word	0x00000001


	//----- nvinfo : EIATTR_CBANK_PARAM_SIZE
	.align		4
.L_41:
        /*92c8*/ 	.byte	0x03, 0x19
        /*92ca*/ 	.short	0x0050


	//----- nvinfo : EIATTR_PARAM_CBANK
	.align		4
        /*92cc*/ 	.byte	0x04, 0x0a
        /*92ce*/ 	.short	(.L_43 - .L_42)
	.align		4
.L_42:
        /*92d0*/ 	.word	index@(.nv.constant0.matmul_kernel)
        /*92d4*/ 	.short	0x0210
        /*92d6*/ 	.short	0x0050


	//----- nvinfo : EIATTR_SW_WAR
	.align		4
.L_43:
        /*92d8*/ 	.byte	0x04, 0x36
        /*92da*/ 	.short	(.L_45 - .L_44)
.L_44:
        /*92dc*/ 	.word	0x00000008
.L_45:


//--------------------- .nv.callgraph             --------------------------
	.section	.nv.callgraph,"",@"SHT_CUDA_CALLGRAPH"
	.align	4
	.sectionentsize	8
	.align		4
        /*0000*/ 	.word	0x00000000
	.align		4
        /*0004*/ 	.word	0xffffffff
	.align		4
        /*0008*/ 	.word	0x00000000
	.align		4
        /*000c*/ 	.word	0xfffffffe
	.align		4
        /*0010*/ 	.word	0x00000000
	.align		4
        /*0014*/ 	.word	0xfffffffd
	.align		4
        /*0018*/ 	.word	0x00000000
	.align		4
        /*001c*/ 	.word	0xfffffffc


//--------------------- .text.matmul_kernel       --------------------------
	.section	.text.matmul_kernel,"ax",@progbits
	.align	128
        .global         matmul_kernel
        .type           matmul_kernel,@function
        .size           matmul_kernel,(.L_x_3 - matmul_kernel)
        .other          matmul_kernel,@"STO_CUDA_ENTRY STV_DEFAULT"
matmul_kernel:
.text.matmul_kernel:
[----:B------:R-:W1:Y:S08]  /*0000*/  LDC R1, c[0x0][0x28] ;  /* 0x00000a00ff017b82 */ /* 0x000e700000000800 */
[----:B------:R-:W2:Y:S01]  /*0010*/  LDC.64 R2, c[0x0][0x228] ;  /* 0x00008a00ff027b82 */ /* 0x000ea20000000a00 */
[----:B------:R-:W3:Y:S01]  /*0020*/  S2R R5, SR_CTAID.X ;  /* 0x0000000000057919 */ /* 0x000ee20000002500 */
[----:B-1----:R-:W-:Y:S01]  /*0030*/  VIADD R1, R1, 0xffffeb78 ;  /* 0xffffeb7801017836 */ /* 0x002fe20000000000 */
[----:B------:R-:W-:Y:S01]  /*0040*/  ULDC UR17, c[0x0][0x22c] ;  /* 0x00008b0000117ab9 */ /* 0x000fe20000000800 */
[----:B------:R-:W-:Y:S01]  /*0050*/  ULDC UR4, c[0x0][0x234] ;  /* 0x00008d0000047ab9 */ /* 0x000fe20000000800 */
[----:B------:R-:W1:Y:S01]  /*0060*/  S2R R179, SR_TID.X ;  /* 0x0000000000b37919 */ /* 0x000e620000002100 */
[----:B------:R-:W-:Y:S01]  /*0070*/  ULDC.64 UR6, c[0x0][0x210] ;  /* 0x0000840000067ab9 */ /* 0x000fe20000000a00 */
[----:B--2---:R-:W-:Y:S01]  /*0080*/  IMAD.MOV.U32 R13, RZ, RZ, R3 ;  /* 0x000000ffff0d7224 */ /* 0x004fe200078e0003 */
[----:B------:R2:W-:Y:S01]  /*0090*/  STL [R1+0xbd8], R2 ;  /* 0x000bd80201007387 */ /* 0x0005e20000100800 */
[----:B------:R-:W-:-:S02]  /*00a0*/  IMAD.MOV.U32 R12, RZ, RZ, R2 ;  /* 0x000000ffff0c7224 */ /* 0x000fc400078e0002 */
[----:B------:R-:W-:Y:S01]  /*00b0*/  VIADD R0, R13, 0xff ;  /* 0x000000ff0d007836 */ /* 0x000fe20000000000 */
[----:B------:R-:W-:-:S04]  /*00c0*/  IABS R201, R13 ;  /* 0x0000000d00c97213 */ /* 0x000fc80000000000 */
[----:B------:R-:W-:Y:S02]  /*00d0*/  SHF.R.S32.HI R3, RZ, 0x1f, R0 ;  /* 0x0000001fff037819 */ /* 0x000fe40000011400 */
[----:B---3--:R-:W-:Y:S02]  /*00e0*/  IABS R8, R5 ;  /* 0x0000000500087213 */ /* 0x008fe40000000000 */
[----:B------:R-:W-:-:S04]  /*00f0*/  LEA.HI R3, R3, R0, RZ, 0x8 ;  /* 0x0000000003037211 */ /* 0x000fc800078f40ff */
[----:B------:R-:W-:-:S05]  /*0100*/  SHF.R.S32.HI R3, RZ, 0x8, R3 ;  /* 0x00000008ff037819 */ /* 0x000fca0000011403 */
[----:B------:R-:W-:-:S05]  /*0110*/  IMAD.SHL.U32 R4, R3, 0x8, RZ ;  /* 0x0000000803047824 */ /* 0x000fca00078e00ff */
[-C--:B------:R-:W-:Y:S02]  /*0120*/  IABS R7, R4.reuse ;  /* 0x0000000400077213 */ /* 0x080fe40000000000 */
[----:B------:R-:W-:Y:S02]  /*0130*/  IABS R10, R4 ;  /* 0x00000004000a7213 */ /* 0x000fe40000000000 */
[----:B------:R-:W3:Y:S08]  /*0140*/  I2F.RP R0, R7 ;  /* 0x0000000700007306 */ /* 0x000ef00000209400 */
[----:B---3--:R-:W2:Y:S02]  /*0150*/  MUFU.RCP R0, R0 ;  /* 0x0000000000007308 */ /* 0x008ea40000001000 */
[----:B--2---:R-:W-:-:S02]  /*0160*/  VIADD R2, R0, 0xffffffe ;  /* 0x0ffffffe00027836 */ /* 0x004fc40000000000 */
[----:B------:R-:W-:-:S04]  /*0170*/  IMAD.MOV R0, RZ, RZ, -R10 ;  /* 0x000000ffff007224 */ /* 0x000fc800078e0a0a */
[----:B------:R2:W3:Y:S02]  /*0180*/  F2I.FTZ.U32.TRUNC.NTZ R3, R2 ;  /* 0x0000000200037305 */ /* 0x0004e4000021f000 */
[----:B--2---:R-:W-:Y:S02]  /*0190*/  IMAD.MOV.U32 R2, RZ, RZ, RZ ;  /* 0x000000ffff027224 */ /* 0x004fe400078e00ff */
[----:B---3--:R-:W-:-:S04]  /*01a0*/  IMAD.MOV R6, RZ, RZ, -R3 ;  /* 0x000000ffff067224 */ /* 0x008fc800078e0a03 */
[----:B------:R-:W-:Y:S02]  /*01b0*/  IMAD R9, R6, R7, RZ ;  /* 0x0000000706097224 */ /* 0x000fe400078e02ff */
[----:B------:R-:W-:Y:S02]  /*01c0*/  IMAD.MOV.U32 R6, RZ, RZ, R8 ;  /* 0x000000ffff067224 */ /* 0x000fe400078e0008 */
[----:B------:R-:W-:-:S06]  /*01d0*/  IMAD.HI.U32 R3, R3, R9, R2 ;  /* 0x0000000903037227 */ /* 0x000fcc00078e0002 */
[----:B------:R-:W-:-:S04]  /*01e0*/  IMAD.HI.U32 R3, R3, R6, RZ ;  /* 0x0000000603037227 */ /* 0x000fc800078e00ff */
[----:B------:R-:W-:-:S05]  /*01f0*/  IMAD R0, R3, R0, R6 ;  /* 0x0000000003007224 */ /* 0x000fca00078e0206 */
[----:B------:R-:W-:-:S13]  /*0200*/  ISETP.GT.U32.AND P1, PT, R7, R0, PT ;  /* 0x000000000700720c */ /* 0x000fda0003f24070 */
[----:B------:R-:W-:Y:S02]  /*0210*/  @!P1 IMAD.IADD R0, R0, 0x1, -R7 ;  /* 0x0000000100009824 */ /* 0x000fe400078e0a07 */
[----:B------:R-:W-:Y:S01]  /*0220*/  @!P1 VIADD R3, R3, 0x1 ;  /* 0x0000000103039836 */ /* 0x000fe20000000000 */
[----:B------:R-:W-:Y:S02]  /*0230*/  ISETP.NE.AND P1, PT, R4, RZ, PT ;  /* 0x000000ff0400720c */ /* 0x000fe40003f25270 */
[----:B------:R-:W-:Y:S02]  /*0240*/  ISETP.GE.U32.AND P0, PT, R0, R7, PT ;  /* 0x000000070000720c */ /* 0x000fe40003f06070 */
[----:B------:R-:W-:-:S04]  /*0250*/  LOP3.LUT R0, R5, R4, RZ, 0x3c, !PT ;  /* 0x0000000405007212 */ /* 0x000fc800078e3cff */
[----:B------:R-:W-:Y:S01]  /*0260*/  ISETP.GE.AND P2, PT, R0, RZ, PT ;  /* 0x000000ff0000720c */ /* 0x000fe20003f46270 */
[----:B------:R-:W-:-:S06]  /*0270*/  VIADD R0, R12, 0x3f ;  /* 0x0000003f0c007836 */ /* 0x000fcc0000000000 */
[----:B------:R-:W-:-:S04]  /*0280*/  @P0 VIADD R3, R3, 0x1 ;  /* 0x0000000103030836 */ /* 0x000fc80000000000 */
[----:B------:R-:W-:Y:S01]  /*0290*/  IMAD.MOV.U32 R2, RZ, RZ, R3 ;  /* 0x000000ffff027224 */ /* 0x000fe200078e0003 */
[----:B------:R-:W-:-:S03]  /*02a0*/  SHF.R.S32.HI R3, RZ, 0x1f, R0 ;  /* 0x0000001fff037819 */ /* 0x000fc60000011400 */
[----:B------:R-:W-:Y:S01]  /*02b0*/  @!P2 IMAD.MOV R2, RZ, RZ, -R2 ;  /* 0x000000ffff02a224 */ /* 0x000fe200078e0a02 */
[----:B------:R-:W-:Y:S02]  /*02c0*/  @!P1 LOP3.LUT R2, RZ, R4, RZ, 0x33, !PT ;  /* 0x00000004ff029212 */ /* 0x000fe400078e33ff */
[----:B------:R-:W-:-:S03]  /*02d0*/  LEA.HI R3, R3, R0, RZ, 0x6 ;  /* 0x0000000003037211 */ /* 0x000fc600078f30ff */
[----:B------:R-:W-:Y:S02]  /*02e0*/  IMAD.SHL.U32 R6, R2, 0x8, RZ ;  /* 0x0000000802067824 */ /* 0x000fe400078e00ff */
[----:B------:R-:W-:-:S03]  /*02f0*/  IMAD.MOV R2, RZ, RZ, -R2 ;  /* 0x000000ffff027224 */ /* 0x000fc600078e0a02 */
[----:B------:R-:W-:Y:S01]  /*0300*/  LEA.HI.SX32 R3, R3, -R6, 0x1a ;  /* 0x8000000603037211 */ /* 0x000fe200078fd2ff */
[----:B------:R-:W-:-:S03]  /*0310*/  IMAD R8, R4, R2, R5 ;  /* 0x0000000204087224 */ /* 0x000fc600078e0205 */
[----:B------:R-:W-:-:S04]  /*0320*/  VIMNMX R11, R3, 0x8, PT ;  /* 0x00000008030b7848 */ /* 0x000fc80003fe0100 */
[-C--:B------:R-:W-:Y:S02]  /*0330*/  IABS R7, R11.reuse ;  /* 0x0000000b00077213 */ /* 0x080fe40000000000 */
[----:B------:R-:W-:Y:S02]  /*0340*/  IABS R4, R11 ;  /* 0x0000000b00047213 */ /* 0x000fe40000000000 */
[----:B------:R-:W2:Y:S08]  /*0350*/  I2F.RP R0, R7 ;  /* 0x0000000700007306 */ /* 0x000eb00000209400 */
[----:B--2---:R-:W2:Y:S02]  /*0360*/  MUFU.RCP R0, R0 ;  /* 0x0000000000007308 */ /* 0x004ea40000001000 */
[----:B--2---:R-:W-:-:S02]  /*0370*/  VIADD R3, R0, 0xffffffe ;  /* 0x0ffffffe00037836 */ /* 0x004fc40000000000 */
[----:B------:R-:W-:-:S04]  /*0380*/  IMAD.MOV R0, RZ, RZ, -R4 ;  /* 0x000000ffff007224 */ /* 0x000fc800078e0a04 */
[----:B------:R-:W2:Y:S08]  /*0390*/  I2F.RP R4, R201 ;  /* 0x000000c900047306 */ /* 0x000eb00000209400 */
[----:B------:R-:W3:Y:S08]  /*03a0*/  F2I.FTZ.U32.TRUNC.NTZ R3, R3 ;  /* 0x0000000300037305 */ /* 0x000ef0000021f000 */
[----:B--2---:R-:W2:Y:S01]  /*03b0*/  MUFU.RCP R4, R4 ;  /* 0x0000000400047308 */ /* 0x004ea20000001000 */
[----:B---3--:R-:W-:-:S04]  /*03c0*/  IMAD.MOV R9, RZ, RZ, -R3 ;  /* 0x000000ffff097224 */ /* 0x008fc800078e0a03 */
[----:B------:R-:W-:Y:S01]  /*03d0*/  IMAD.MOV.U32 R2, RZ, RZ, R9 ;  /* 0x000000ffff027224 */ /* 0x000fe200078e0009 */
[----:B------:R-:W-:-:S03]  /*03e0*/  IABS R9, R8 ;  /* 0x0000000800097213 */ /* 0x000fc60000000000 */
[----:B------:R-:W-:Y:S02]  /*03f0*/  IMAD R5, R2, R7, RZ ;  /* 0x0000000702057224 */ /* 0x000fe400078e02ff */
[----:B------:R-:W-:-:S04]  /*0400*/  IMAD.MOV.U32 R2, RZ, RZ, RZ ;  /* 0x000000ffff027224 */ /* 0x000fc800078e00ff */
[----:B------:R-:W-:-:S04]  /*0410*/  IMAD.HI.U32 R2, R3, R5, R2 ;  /* 0x0000000503027227 */ /* 0x000fc800078e0002 */
[----:B--2---:R-:W-:Y:S02]  /*0420*/  VIADD R5, R4, 0xffffffe ;  /* 0x0ffffffe04057836 */ /* 0x004fe40000000000 */
[----:B------:R-:W-:-:S04]  /*0430*/  IMAD.HI.U32 R2, R2, R9, RZ ;  /* 0x0000000902027227 */ /* 0x000fc800078e00ff */
[----:B------:R-:W-:Y:S01]  /*0440*/  IMAD R0, R2, R0, R9 ;  /* 0x0000000002007224 */ /* 0x000fe200078e0209 */
[----:B------:R-:W-:Y:S01]  /*0450*/  IABS R9, R12 ;  /* 0x0000000c00097213 */ /* 0x000fe20000000000 */
[----:B------:R-:W2:Y:S03]  /*0460*/  F2I.FTZ.U32.TRUNC.NTZ R5, R5 ;  /* 0x0000000500057305 */ /* 0x000ea6000021f000 */
[----:B------:R-:W-:-:S05]  /*0470*/  ISETP.GT.U32.AND P1, PT, R7, R0, PT ;  /* 0x000000000700720c */ /* 0x000fca0003f24070 */
[----:B------:R-:W3:Y:S01]  /*0480*/  I2F.RP R3, R9 ;  /* 0x0000000900037306 */ /* 0x000ee20000209400 */
[----:B--2---:R-:W-:-:S07]  /*0490*/  IMAD.MOV R12, RZ, RZ, -R5 ;  /* 0x000000ffff0c7224 */ /* 0x004fce00078e0a05 */
[----:B------:R-:W-:Y:S02]  /*04a0*/  @!P1 IMAD.IADD R0, R0, 0x1, -R7 ;  /* 0x0000000100009824 */ /* 0x000fe400078e0a07 */
[----:B------:R-:W-:Y:S01]  /*04b0*/  @!P1 VIADD R2, R2, 0x1 ;  /* 0x0000000102029836 */ /* 0x000fe20000000000 */
[----:B------:R-:W-:Y:S01]  /*04c0*/  ISETP.NE.AND P1, PT, R11, RZ, PT ;  /* 0x000000ff0b00720c */ /* 0x000fe20003f25270 */
[----:B------:R-:W-:Y:S01]  /*04d0*/  IMAD R207, R12, R201, RZ ;  /* 0x000000c90ccf7224 */ /* 0x000fe200078e02ff */
[----:B------:R-:W-:Y:S01]  /*04e0*/  ISETP.GE.U32.AND P0, PT, R0, R7, PT ;  /* 0x000000070000720c */ /* 0x000fe20003f06070 */
[----:B---3--:R-:W2:Y:S01]  /*04f0*/  MUFU.RCP R3, R3 ;  /* 0x0000000300037308 */ /* 0x008ea20000001000 */
[----:B------:R-:W-:Y:S02]  /*0500*/  LOP3.LUT R0, R8, R11, RZ, 0x3c, !PT ;  /* 0x0000000b08007212 */ /* 0x000fe400078e3cff */
[----:B-1----:R-:W-:Y:S02]  /*0510*/  LOP3.LUT R7, R179, 0x3f, RZ, 0xc0, !PT ;  /* 0x0000003fb3077812 */ /* 0x002fe400078ec0ff */
[----:B------:R-:W-:-:S07]  /*0520*/  ISETP.GE.AND P2, PT, R0, RZ, PT ;  /* 0x000000ff0000720c */ /* 0x000fce0003f46270 */
[----:B------:R-:W-:-:S04]  /*0530*/  @P0 VIADD R2, R2, 0x1 ;  /* 0x0000000102020836 */ /* 0x000fc80000000000 */
[----:B------:R-:W-:Y:S02]  /*0540*/  IMAD.MOV.U32 R0, RZ, RZ, R2 ;  /* 0x000000ffff007224 */ /* 0x000fe400078e0002 */
[----:B--2---:R-:W-:Y:S02]  /*0550*/  VIADD R4, R3, 0xffffffe ;  /* 0x0ffffffe03047836 */ /* 0x004fe40000000000 */
[----:B------:R-:W-:Y:S01]  /*0560*/  @!P2 IMAD.MOV R0, RZ, RZ, -R0 ;  /* 0x000000ffff00a224 */ /* 0x000fe200078e0a00 */
[----:B------:R-:W-:Y:S01]  /*0570*/  @!P1 LOP3.LUT R0, RZ, R11, RZ, 0x33, !PT ;  /* 0x0000000bff009212 */ /* 0x000fe200078e33ff */
[----:B------:R1:W2:Y:S04]  /*0580*/  F2I.FTZ.U32.TRUNC.NTZ R3, R4 ;  /* 0x0000000400037305 */ /* 0x0002a8000021f000 */
[----:B------:R-:W-:-:S02]  /*0590*/  IMAD.MOV R2, RZ, RZ, -R0 ;  /* 0x000000ffff027224 */ /* 0x000fc400078e0a00 */
[----:B------:R-:W-:Y:S02]  /*05a0*/  IMAD.SHL.U32 R0, R0, 0x100, RZ ;  /* 0x0000010000007824 */ /* 0x000fe400078e00ff */
[----:B------:R-:W-:Y:S02]  /*05b0*/  IMAD R2, R11, R2, R8 ;  /* 0x000000020b027224 */ /* 0x000fe400078e0208 */
[----:B------:R-:W-:Y:S01]  /*05c0*/  VIADD R10, R0, 0xff ;  /* 0x000000ff000a7836 */ /* 0x000fe20000000000 */
[----:B------:R-:W-:Y:S01]  /*05d0*/  IABS R252, R0 ;  /* 0x0000000000fc7213 */ /* 0x000fe20000000000 */
[----:B-1----:R-:W-:Y:S02]  /*05e0*/  IMAD.MOV.U32 R4, RZ, RZ, RZ ;  /* 0x000000ffff047224 */ /* 0x002fe400078e00ff */
[----:B------:R-:W-:Y:S01]  /*05f0*/  IMAD.IADD R6, R6, 0x1, R2 ;  /* 0x0000000106067824 */ /* 0x000fe200078e0202 */
[----:B------:R-:W-:Y:S01]  /*0600*/  IABS R200, R10 ;  /* 0x0000000a00c87213 */ /* 0x000fe20000000000 */
[----:B------:R-:W-:Y:S01]  /*0610*/  IMAD.HI.U32 R207, R5, R207, R4 ;  /* 0x000000cf05cf7227 */ /* 0x000fe200078e0004 */
[----:B------:R-:W-:-:S03]  /*0620*/  ISETP.GE.AND P1, PT, R10, RZ, PT ;  /* 0x000000ff0a00720c */ /* 0x000fc60003f26270 */
[----:B--2---:R-:W-:Y:S02]  /*0630*/  IMAD.MOV R8, RZ, RZ, -R3 ;  /* 0x000000ffff087224 */ /* 0x004fe400078e0a03 */
[----:B------:R-:W-:-:S04]  /*0640*/  IMAD.HI.U32 R4, R207, R200, RZ ;  /* 0x000000c8cf047227 */ /* 0x000fc800078e00ff */
[----:B------:R-:W-:Y:S02]  /*0650*/  IMAD.MOV.U32 R2, RZ, RZ, RZ ;  /* 0x000000ffff027224 */ /* 0x000fe400078e00ff */
[----:B------:R-:W-:Y:S02]  /*0660*/  IMAD R5, R8, R9, RZ ;  /* 0x0000000908057224 */ /* 0x000fe400078e02ff */
[----:B------:R-:W-:Y:S02]  /*0670*/  VIADD R11, R0, 0x1 ;  /* 0x00000001000b7836 */ /* 0x000fe40000000000 */
[----:B------:R-:W-:Y:S02]  /*0680*/  IMAD R13, R6, 0x40, R7 ;  /* 0x00000040060d7824 */ /* 0x000fe400078e0207 */
[----:B------:R-:W-:Y:S01]  /*0690*/  IMAD.MOV R6, RZ, RZ, -R4 ;  /* 0x000000ffff067224 */ /* 0x000fe200078e0a04 */
[----:B------:R-:W-:Y:S01]  /*06a0*/  IABS R8, R11 ;  /* 0x0000000b00087213 */ /* 0x000fe20000000000 */
[----:B------:R-:W-:Y:S01]  /*06b0*/  IMAD.HI.U32 R2, R3, R5, R2 ;  /* 0x0000000503027227 */ /* 0x000fe200078e0002 */
[----:B------:R-:W-:Y:S01]  /*06c0*/  LOP3.LUT R3, R179, 0x40, RZ, 0xc0, !PT ;  /* 0x00000040b3037812 */ /* 0x000fe200078ec0ff */
[----:B------:R1:W-:Y:S01]  /*06d0*/  STL [R1+0xbe0], R13 ;  /* 0x000be00d01007387 */ /* 0x0003e20000100800 */
[----:B------:R-:W-:Y:S01]  /*06e0*/  IABS R204, R13 ;  /* 0x0000000d00cc7213 */ /* 0x000fe20000000000 */
[----:B------:R-:W-:Y:S01]  /*06f0*/  IMAD.SHL.U32 R4, R7, 0x80, RZ ;  /* 0x0000008007047824 */ /* 0x000fe200078e00ff */
[----:B------:R-:W-:Y:S01]  /*0700*/  ISETP.GE.AND P6, PT, R11, RZ, PT ;  /* 0x000000ff0b00720c */ /* 0x000fe20003fc6270 */
[----:B------:R-:W-:-:S02]  /*0710*/  IMAD.SHL.U32 R5, R179, 0x10, RZ ;  /* 0x00000010b3057824 */ /* 0x000fc400078e00ff */
[----:B------:R-:W-:Y:S01]  /*0720*/  IMAD R200, R201, R6, R200 ;  /* 0x00000006c9c87224 */ /* 0x000fe200078e02c8 */
[----:B------:R-:W-:Y:S01]  /*0730*/  LEA.HI R4, R3, R4, RZ, 0x1c ;  /* 0x0000000403047211 */ /* 0x000fe200078fe0ff */
[----:B------:R-:W-:Y:S01]  /*0740*/  IMAD.HI.U32 R3, R207, R8, RZ ;  /* 0x00000008cf037227 */ /* 0x000fe200078e00ff */
[----:B------:R-:W-:Y:S02]  /*0750*/  LOP3.LUT R5, R5, 0x70, RZ, 0xc0, !PT ;  /* 0x0000007005057812 */ /* 0x000fe400078ec0ff */
[----:B------:R-:W-:Y:S01]  /*0760*/  ISETP.GT.U32.AND P2, PT, R201, R200, PT ;  /* 0x000000c8c900720c */ /* 0x000fe20003f44070 */
[----:B------:R-:W-:-:S04]  /*0770*/  IMAD.HI.U32 R2, R2, R204, RZ ;  /* 0x000000cc02027227 */ /* 0x000fc800078e00ff */
[----:B------:R-:W-:Y:S02]  /*0780*/  IMAD.MOV R3, RZ, RZ, -R3 ;  /* 0x000000ffff037224 */ /* 0x000fe400078e0a03 */
[----:B------:R-:W-:Y:S02]  /*0790*/  IMAD.MOV R6, RZ, RZ, -R2 ;  /* 0x000000ffff067224 */ /* 0x000fe400078e0a02 */
[----:B------:R-:W-:Y:S02]  /*07a0*/  IMAD.IADD R2, R5, 0x1, R4 ;  /* 0x0000000105027824 */ /* 0x000fe400078e0204 */
[----:B------:R-:W-:Y:S02]  /*07b0*/  IMAD R4, R201, R3, R8 ;  /* 0x00000003c9047224 */ /* 0x000fe400078e0208 */
[----:B------:R-:W-:Y:S01]  /*07c0*/  IMAD R204, R9, R6, R204 ;  /* 0x0000000609cc7224 */ /* 0x000fe200078e02cc */
[----:B------:R2:W-:Y:S01]  /*07d0*/  STL [R1+0xd18], R2 ;  /* 0x000d180201007387 */ /* 0x0005e20000100800 */
[--C-:B------:R-:W-:Y:S01]  /*07e0*/  @!P2 IMAD.IADD R200, R200, 0x1, -R201.reuse ;  /* 0x00000001c8c8a824 */ /* 0x100fe200078e0ac9 */
[----:B------:R-:W-:Y:S01]  /*07f0*/  ISETP.GT.U32.AND P4, PT, R201, R4, PT ;  /* 0x00000004c900720c */ /* 0x000fe20003f84070 */
[C---:B------:R-:W-:Y:S01]  /*0800*/  VIADD R3, R0.reuse, 0x2 ;  /* 0x0000000200037836 */ /* 0x040fe20000000000 */
[----:B------:R-:W-:Y:S01]  /*0810*/  ISETP.GT.U32.AND P0, PT, R9, R204, PT ;  /* 0x000000cc0900720c */ /* 0x000fe20003f04070 */
[C---:B------:R-:W-:Y:S01]  /*0820*/  VIADD R6, R0.reuse, 0x3 ;  /* 0x0000000300067836 */ /* 0x040fe20000000000 */
[----:B------:R-:W-:Y:S01]  /*0830*/  ISETP.GT.U32.AND P5, PT, R201, R200, PT ;  /* 0x000000c8c900720c */ /* 0x000fe20003fa4070 */
[C---:B------:R-:W-:Y:S01]  /*0840*/  VIADD R7, R0.reuse, 0x4 ;  /* 0x0000000400077836 */ /* 0x040fe20000000000 */
[----:B------:R-:W-:Y:S01]  /*0850*/  IABS R8, R3 ;  /* 0x0000000300087213 */ /* 0x000fe20000000000 */
[C---:B------:R-:W-:Y:S01]  /*0860*/  VIADD R11, R0.reuse, 0x6 ;  /* 0x00000006000b7836 */ /* 0x040fe20000000000 */
[----:B------:R-:W-:Y:S01]  /*0870*/  IABS R10, R6 ;  /* 0x00000006000a7213 */ /* 0x000fe20000000000 */
[C---:B-1----:R-:W-:Y:S01]  /*0880*/  VIADD R13, R0.reuse, 0x7 ;  /* 0x00000007000d7836 */ /* 0x042fe20000000000 */
[----:B------:R-:W-:Y:S01]  /*0890*/  IABS R12, R7 ;  /* 0x00000007000c7213 */ /* 0x000fe20000000000 */
[----:B------:R-:W-:Y:S01]  /*08a0*/  VIADD R15, R0, 0x8 ;  /* 0x00000008000f7836 */ /* 0x000fe20000000000 */
[----:B------:R-:W-:Y:S01]  /*08b0*/  ISETP.GE.AND P2, PT, R3, RZ, PT ;  /* 0x000000ff0300720c */ /* 0x000fe20003f46270 */
[----:B------:R-:W-:Y:S01]  /*08c0*/  @!P4 IMAD.IADD R4, R4, 0x1, -R201 ;  /* 0x000000010404c824 */ /* 0x000fe200078e0ac9 */
[----:B------:R-:W-:Y:S01]  /*08d0*/  IABS R14, R11 ;  /* 0x0000000b000e7213 */ /* 0x000fe20000000000 */
[----:B------:R-:W-:Y:S01]  /*08e0*/  IMAD.HI.U32 R3, R207, R8, RZ ;  /* 0x00000008cf037227 */ /* 0x000fe200078e00ff */
[----:B------:R-:W-:-:S02]  /*08f0*/  IABS R16, R13 ;  /* 0x0000000d00107213 */ /* 0x000fc40000000000 */
[----:B------:R-:W-:Y:S01]  /*0900*/  ISETP.GT.U32.AND P4, PT, R201, R4, PT ;  /* 0x00000004c900720c */ /* 0x000fe20003f84070 */
[----:B------:R-:W-:Y:S01]  /*0910*/  @!P0 IMAD.IADD R204, R204, 0x1, -R9 ;  /* 0x00000001cccc8824 */ /* 0x000fe200078e0a09 */
[----:B------:R-:W-:Y:S01]  /*0920*/  ISETP.GE.AND P0, PT, R6, RZ, PT ;  /* 0x000000ff0600720c */ /* 0x000fe20003f06270 */
[----:B------:R-:W-:Y:S01]  /*0930*/  IMAD.HI.U32 R5, R207, R10, RZ ;  /* 0x0000000acf057227 */ /* 0x000fe200078e00ff */
[----:B------:R-:W-:Y:S02]  /*0940*/  IABS R18, R15 ;  /* 0x0000000f00127213 */ /* 0x000fe40000000000 */
[----:B------:R-:W-:Y:S01]  /*0950*/  ISETP.GT.U32.AND P3, PT, R9, R204, PT ;  /* 0x000000cc0900720c */ /* 0x000fe20003f64070 */
[----:B------:R-:W-:-:S04]  /*0960*/  IMAD.HI.U32 R6, R207, R12, RZ ;  /* 0x0000000ccf067227 */ /* 0x000fc800078e00ff */
[----:B------:R-:W-:Y:S02]  /*0970*/  IMAD.MOV R3, RZ, RZ, -R3 ;  /* 0x000000ffff037224 */ /* 0x000fe400078e0a03 */
[----:B------:R-:W-:Y:S02]  /*0980*/  IMAD.MOV R5, RZ, RZ, -R5 ;  /* 0x000000ffff057224 */ /* 0x000fe400078e0a05 */
[----:B------:R-:W-:Y:S01]  /*0990*/  @!P5 IMAD.IADD R200, R200, 0x1, -R201 ;  /* 0x00000001c8c8d824 */ /* 0x000fe200078e0ac9 */
[----:B------:R-:W-:Y:S01]  /*09a0*/  ISETP.GE.AND P5, PT, R7, RZ, PT ;  /* 0x000000ff0700720c */ /* 0x000fe20003fa6270 */
[----:B------:R-:W-:Y:S02]  /*09b0*/  IMAD.MOV R7, RZ, RZ, -R6 ;  /* 0x000000ffff077224 */ /* 0x000fe400078e0a06 */
[C---:B------:R-:W-:Y:S02]  /*09c0*/  IMAD R6, R201.reuse, R3, R8 ;  /* 0x00000003c9067224 */ /* 0x040fe400078e0208 */
[----:B------:R-:W-:-:S02]  /*09d0*/  IMAD R8, R201, R5, R10 ;  /* 0x00000005c9087224 */ /* 0x000fc400078e020a */
[----:B------:R-:W-:Y:S02]  /*09e0*/  @!P4 IMAD.IADD R4, R4, 0x1, -R201 ;  /* 0x000000010404c824 */ /* 0x000fe400078e0ac9 */
[----:B------:R-:W-:Y:S01]  /*09f0*/  VIADD R3, R0, 0x5 ;  /* 0x0000000500037836 */ /* 0x000fe20000000000 */
[C---:B------:R-:W-:Y:S01]  /*0a00*/  ISETP.GT.U32.AND P4, PT, R201.reuse, R8, PT ;  /* 0x00000008c900720c */ /* 0x040fe20003f84070 */
[----:B------:R-:W-:Y:S01]  /*0a10*/  @!P1 IMAD.MOV R200, RZ, RZ, -R200 ;  /* 0x000000ffffc89224 */ /* 0x000fe200078e0ac8 */
[C---:B------:R-:W-:Y:S01]  /*0a20*/  ISETP.GT.U32.AND P1, PT, R201.reuse, R6, PT ;  /* 0x00000006c900720c */ /* 0x040fe20003f24070 */
[----:B------:R-:W-:Y:S01]  /*0a30*/  IMAD R10, R201, R7, R12 ;  /* 0x00000007c90a7224 */ /* 0x000fe200078e020c */
[----:B------:R-:W-:Y:S01]  /*0a40*/  IABS R12, R3 ;  /* 0x00000003000c7213 */ /* 0x000fe20000000000 */
[----:B------:R-:W-:Y:S02]  /*0a50*/  IMAD.MOV.U32 R17, RZ, RZ, R4 ;  /* 0x000000ffff117224 */ /* 0x000fe400078e0004 */
[----:B------:R-:W-:Y:S01]  /*0a60*/  @!P3 IMAD.IADD R204, R204, 0x1, -R9 ;  /* 0x00000001ccccb824 */ /* 0x000fe200078e0a09 */
[----:B------:R-:W-:Y:S01]  /*0a70*/  ISETP.GE.AND P3, PT, R3, RZ, PT ;  /* 0x000000ff0300720c */ /* 0x000fe20003f66270 */
[----:B------:R-:W-:Y:S01]  /*0a80*/  @!P6 IMAD.MOV R17, RZ, RZ, -R17 ;  /* 0x000000ffff11e224 */ /* 0x000fe200078e0a11 */
[----:B------:R-:W-:Y:S01]  /*0a90*/  ISETP.GT.U32.AND P6, PT, R201, R10, PT ;  /* 0x0000000ac900720c */ /* 0x000fe20003fc4070 */
[C---:B------:R-:W-:Y:S01]  /*0aa0*/  IMAD.HI.U32 R3, R207.reuse, R12, RZ ;  /* 0x0000000ccf037227 */ /* 0x040fe200078e00ff */
[----:B------:R-:W-:Y:S03]  /*0ab0*/  STL [R1+0xd48], R204 ;  /* 0x000d48cc01007387 */ /* 0x000fe60000100800 */
[----:B------:R-:W-:Y:S01]  /*0ac0*/  @!P4 IMAD.IADD R8, R8, 0x1, -R201 ;  /* 0x000000010808c824 */ /* 0x000fe200078e0ac9 */
[----:B------:R-:W-:Y:S01]  /*0ad0*/  STL [R1+0x2c], R17 ;  /* 0x00002c1101007387 */ /* 0x000fe20000100800 */
[----:B------:R-:W-:-:S03]  /*0ae0*/  IMAD.HI.U32 R5, R207, R14, RZ ;  /* 0x0000000ecf057227 */ /* 0x000fc600078e00ff */
[C---:B------:R-:W-:Y:S01]  /*0af0*/  ISETP.GT.U32.AND P4, PT, R201.reuse, R8, PT ;  /* 0x00000008c900720c */ /* 0x040fe20003f84070 */
[----:B------:R-:W-:Y:S02]  /*0b00*/  @!P1 IMAD.IADD R6, R6, 0x1, -R201 ;  /* 0x0000000106069824 */ /* 0x000fe400078e0ac9 */
[----:B------:R-:W-:Y:S02]  /*0b10*/  IMAD.MOV R3, RZ, RZ, -R3 ;  /* 0x000000ffff037224 */ /* 0x000fe400078e0a03 */
[----:B------:R-:W-:Y:S01]  /*0b20*/  IMAD.MOV R5, RZ, RZ, -R5 ;  /* 0x000000ffff057224 */ /* 0x000fe200078e0a05 */
[C---:B------:R-:W-:Y:S01]  /*0b30*/  ISETP.GT.U32.AND P1, PT, R201.reuse, R6, PT ;  /* 0x00000006c900720c */ /* 0x040fe20003f24070 */
[C---:B------:R-:W-:Y:S02]  /*0b40*/  IMAD R4, R201.reuse, R3, R12 ;  /* 0x00000003c9047224 */ /* 0x040fe400078e020c */
[----:B------:R-:W-:Y:S02]  /*0b50*/  IMAD R12, R201, R5, R14 ;  /* 0x00000005c90c7224 */ /* 0x000fe400078e020e */
[----:B------:R-:W-:-:S04]  /*0b60*/  IMAD.HI.U32 R7, R207, R16, RZ ;  /* 0x00000010cf077227 */ /* 0x000fc800078e00ff */
[--C-:B------:R-:W-:Y:S01]  /*0b70*/  @!P4 IMAD.IADD R8, R8, 0x1, -R201.reuse ;  /* 0x000000010808c824 */ /* 0x100fe200078e0ac9 */
[C---:B------:R-:W-:Y:S01]  /*0b80*/  ISETP.GT.U32.AND P4, PT, R201.reuse, R4, PT ;  /* 0x00000004c900720c */ /* 0x040fe20003f84070 */
[----:B------:R-:W-:Y:S01]  /*0b90*/  @!P6 IMAD.IADD R10, R10, 0x1, -R201 ;  /* 0x000000010a0ae824 */ /* 0x000fe200078e0ac9 */
[----:B------:R-:W-:Y:S01]  /*0ba0*/  ISETP.GT.U32.AND P6, PT, R201, R12, PT ;  /* 0x0000000cc900720c */ /* 0x000fe20003fc4070 */
[----:B------:R-:W-:-:S04]  /*0bb0*/  IMAD.HI.U32 R9, R207, R18, RZ ;  /* 0x00000012cf097227 */ /* 0x000fc800078e00ff */
[----:B------:R-:W-:Y:S02]  /*0bc0*/  IMAD.MOV R7, RZ, RZ, -R7 ;  /* 0x000000ffff077224 */ /* 0x000fe400078e0a07 */
[----:B------:R-:W-:Y:S02]  /*0bd0*/  IMAD.MOV R9, RZ, RZ, -R9 ;  /* 0x000000ffff097224 */ /* 0x000fe400078e0a09 */
[----:B------:R-:W-:Y:S02]  /*0be0*/  IMAD R14, R201, R7, R16 ;  /* 0x00000007c90e7224 */ /* 0x000fe400078e0210 */
[----:B------:R-:W-:Y:S01]  /*0bf0*/  @!P1 IMAD.IADD R6, R6, 0x1, -R201 ;  /* 0x0000000106069824 */ /* 0x000fe200078e0ac9 */
[----:B------:R-:W-:Y:S01]  /*0c00*/  ISETP.GE.AND P1, PT, R11, RZ, PT ;  /* 0x000000ff0b00720c */ /* 0x000fe20003f26270 */
[----:B------:R-:W-:Y:S02]  /*0c10*/  IMAD R16, R201, R9, R18 ;  /* 0x00000009c9107224 */ /* 0x000fe400078e0212 */
[----:B------:R-:W-:-:S02]  /*0c20*/  VIADD R7, R0, 0x9 ;  /* 0x0000000900077836 */ /* 0x000fc40000000000 */
[----:B------:R-:W-:Y:S02]  /*0c30*/  VIADD R9, R0, 0xa ;  /* 0x0000000a00097836 */ /* 0x000fe40000000000 */
[--C-:B------:R-:W-:Y:S01]  /*0c40*/  @!P4 IMAD.IADD R4, R4, 0x1, -R201.reuse ;  /* 0x000000010404c824 */ /* 0x100fe200078e0ac9 */
[----:B------:R-:W-:Y:S01]  /*0c50*/  IABS R18, R7 ;  /* 0x0000000700127213 */ /* 0x000fe20000000000 */
[----:B--2---:R-:W-:Y:S01]  /*0c60*/  IMAD.MOV.U32 R2, RZ, RZ, R6 ;  /* 0x000000ffff027224 */ /* 0x004fe200078e0006 */
[----:B------:R-:W-:Y:S01]  /*0c70*/  IABS R20, R9 ;  /* 0x0000000900147213 */ /* 0x000fe20000000000 */
[----:B------:R-:W-:Y:S01]  /*0c80*/  @!P6 IMAD.IADD R12, R12, 0x1, -R201 ;  /* 0x000000010c0ce824 */ /* 0x000fe200078e0ac9 */
[C---:B------:R-:W-:Y:S01]  /*0c90*/  ISETP.GT.U32.AND P4, PT, R201.reuse, R10, PT ;  /* 0x0000000ac900720c */ /* 0x040fe20003f84070 */
[----:B------:R-:W-:Y:S01]  /*0ca0*/  @!P2 IMAD.MOV R2, RZ, RZ, -R2 ;  /* 0x000000ffff02a224 */ /* 0x000fe200078e0a02 */
[----:B------:R-:W-:Y:S01]  /*0cb0*/  ISETP.GT.U32.AND P2, PT, R201, R4, PT ;  /* 0x00000004c900720c */ /* 0x000fe20003f44070 */
[----:B------:R-:W-:Y:S01]  /*0cc0*/  IMAD.HI.U32 R3, R207, R18, RZ ;  /* 0x00000012cf037227 */ /* 0x000fe200078e00ff */
[----:B------:R-:W-:-:S02]  /*0cd0*/  ISETP.GT.U32.AND P6, PT, R201, R12, PT ;  /* 0x0000000cc900720c */ /* 0x000fc40003fc4070 */
[----:B------:R1:W-:Y:S01]  /*0ce0*/  STL [R1+0x28], R2 ;  /* 0x0000280201007387 */ /* 0x0003e20000100800 */
[----:B------:R-:W-:-:S04]  /*0cf0*/  IMAD.HI.U32 R5, R207, R20, RZ ;  /* 0x00000014cf057227 */ /* 0x000fc800078e00ff */
[----:B------:R-:W-:Y:S02]  /*0d00*/  IMAD.MOV R3, RZ, RZ, -R3 ;  /* 0x000000ffff037224 */ /* 0x000fe400078e0a03 */
[----:B------:R-:W-:Y:S01]  /*0d10*/  @!P4 IMAD.IADD R10, R10, 0x1, -R201 ;  /* 0x000000010a0ac824 */ /* 0x000fe200078e0ac9 */
[C---:B------:R-:W-:Y:S01]  /*0d20*/  ISETP.GT.U32.AND P4, PT, R201.reuse, R16, PT ;  /* 0x00000010c900720c */ /* 0x040fe20003f84070 */
[C---:B------:R-:W-:Y:S02]  /*0d30*/  IMAD R6, R201.reuse, R3, R18 ;  /* 0x00000003c9067224 */ /* 0x040fe400078e0212 */
[----:B-1----:R-:W-:Y:S02]  /*0d40*/  IMAD.MOV.U32 R2, RZ, RZ, R8 ;  /* 0x000000ffff027224 */ /* 0x002fe400078e0008 */
[----:B------:R-:W-:Y:S02]  /*0d50*/  IMAD.MOV R8, RZ, RZ, -R5 ;  /* 0x000000ffff087224 */ /* 0x000fe400078e0a05 */
[----:B------:R-:W-:Y:S01]  /*0d60*/  @!P0 IMAD.MOV R2, RZ, RZ, -R2 ;  /* 0x000000ffff028224 */ /* 0x000fe200078e0a02 */
[C---:B------:R-:W-:Y:S01]  /*0d70*/  ISETP.GT.U32.AND P0, PT, R201.reuse, R14, PT ;  /* 0x0000000ec900720c */ /* 0x040fe20003f04070 */
[----:B------:R-:W-:-:S02]  /*0d80*/  IMAD R8, R201, R8, R20 ;  /* 0x00000008c9087224 */ /* 0x000fc400078e0214 */
[--C-:B------:R-:W-:Y:S01]  /*0d90*/  @!P2 IMAD.IADD R4, R4, 0x1, -R201.reuse ;  /* 0x000000010404a824 */ /* 0x100fe200078e0ac9 */
[C---:B------:R-:W-:Y:S01]  /*0da0*/  ISETP.GT.U32.AND P2, PT, R201.reuse, R6, PT ;  /* 0x00000006c900720c */ /* 0x040fe20003f44070 */
[--C-:B------:R-:W-:Y:S01]  /*0db0*/  @!P6 IMAD.IADD R12, R12, 0x1, -R201.reuse ;  /* 0x000000010c0ce824 */ /* 0x100fe200078e0ac9 */
[----:B------:R-:W-:Y:S01]  /*0dc0*/  ISETP.GT.U32.AND P6, PT, R201, R8, PT ;  /* 0x00000008c900720c */ /* 0x000fe20003fc4070 */
[C---:B------:R-:W-:Y:S01]  /*0dd0*/  VIADD R17, R0.reuse, 0xc ;  /* 0x0000000c00117836 */ /* 0x040fe20000000000 */
[----:B------:R1:W-:Y:S01]  /*0de0*/  STL [R1+0x24], R2 ;  /* 0x0000240201007387 */ /* 0x0003e20000100800 */
[----:B------:R-:W-:Y:S02]  /*0df0*/  VIADD R11, R0, 0xb ;  /* 0x0000000b000b7836 */ /* 0x000fe40000000000 */
[--C-:B------:R-:W-:Y:S01]  /*0e00*/  @!P4 IMAD.IADD R16, R16, 0x1, -R201.reuse ;  /* 0x000000011010c824 */ /* 0x100fe200078e0ac9 */
[----:B------:R-:W-:Y:S01]  /*0e10*/  IABS R24, R17 ;  /* 0x0000001100187213 */ /* 0x000fe20000000000 */
[----:B------:R-:W-:Y:S01]  /*0e20*/  @!P0 IMAD.IADD R14, R14, 0x1, -R201 ;  /* 0x000000010e0e8824 */ /* 0x000fe200078e0ac9 */
[----:B------:R-:W-:Y:S01]  /*0e30*/  IABS R22, R11 ;  /* 0x0000000b00167213 */ /* 0x000fe20000000000 */
[----:B------:R-:W-:Y:S01]  /*0e40*/  IMAD.MOV.U32 R19, RZ, RZ, R10 ;  /* 0x000000ffff137224 */ /* 0x000fe200078e000a */
[----:B------:R-:W-:Y:S01]  /*0e50*/  ISETP.GE.AND P0, PT, R13, RZ, PT ;  /* 0x000000ff0d00720c */ /* 0x000fe20003f06270 */
[----:B------:R-:W-:Y:S01]  /*0e60*/  IMAD.HI.U32 R5, R207, R24, RZ ;  /* 0x00000018cf057227 */ /* 0x000fe200078e00ff */
[----:B------:R-:W-:-:S03]  /*0e70*/  ISETP.GE.AND P4, PT, R15, RZ, PT ;  /* 0x000000ff0f00720c */ /* 0x000fc60003f86270 */
[----:B-1----:R-:W-:Y:S02]  /*0e80*/  IMAD.MOV.U32 R2, RZ, RZ, R4 ;  /* 0x000000ffff027224 */ /* 0x002fe400078e0004 */
[--C-:B------:R-:W-:Y:S01]  /*0e90*/  @!P2 IMAD.IADD R6, R6, 0x1, -R201.reuse ;  /* 0x000000010606a824 */ /* 0x100fe200078e0ac9 */
[C---:B------:R-:W-:Y:S01]  /*0ea0*/  ISETP.GT.U32.AND P2, PT, R201.reuse, R14, PT ;  /* 0x0000000ec900720c */ /* 0x040fe20003f44070 */
[----:B------:R-:W-:Y:S01]  /*0eb0*/  @!P6 IMAD.IADD R8, R8, 0x1, -R201 ;  /* 0x000000010808e824 */ /* 0x000fe200078e0ac9 */
[C---:B------:R-:W-:Y:S01]  /*0ec0*/  ISETP.GT.U32.AND P6, PT, R201.reuse, R16, PT ;  /* 0x00000010c900720c */ /* 0x040fe20003fc4070 */
[----:B------:R-:W-:Y:S02]  /*0ed0*/  IMAD.MOV R5, RZ, RZ, -R5 ;  /* 0x000000ffff057224 */ /* 0x000fe400078e0a05 */
[----:B------:R-:W-:Y:S01]  /*0ee0*/  @!P5 IMAD.MOV R19, RZ, RZ, -R19 ;  /* 0x000000ffff13d224 */ /* 0x000fe200078e0a13 */
[C---:B------:R-:W-:Y:S01]  /*0ef0*/  ISETP.GT.U32.AND P5, PT, R201.reuse, R6, PT ;  /* 0x00000006c900720c */ /* 0x040fe20003fa4070 */
[----:B------:R-:W-:Y:S01]  /*0f00*/  @!P3 IMAD.MOV R2, RZ, RZ, -R2 ;  /* 0x000000ffff02b224 */ /* 0x000fe200078e0a02 */
[----:B------:R-:W-:Y:S01]  /*0f10*/  ISETP.GT.U32.AND P3, PT, R201, R8, PT ;  /* 0x00000008c900720c */ /* 0x000fe20003f64070 */
[----:B------:R-:W-:Y:S01]  /*0f20*/  IMAD.HI.U32 R3, R207, R22, RZ ;  /* 0x00000016cf037227 */ /* 0x000fe200078e00ff */
[----:B------:R-:W-:Y:S03]  /*0f30*/  STL [R1+0x20], R19 ;  /* 0x0000201301007387 */ /* 0x000fe60000100800 */
[----:B------:R-:W-:Y:S01]  /*0f40*/  IMAD R20, R201, R5, R24 ;  /* 0x00000005c9147224 */ /* 0x000fe200078e0218 */
[----:B------:R1:W-:Y:S01]  /*0f50*/  STL [R1+0x1c], R2 ;  /* 0x00001c0201007387 */ /* 0x0003e20000100800 */
[----:B------:R-:W-:-:S02]  /*0f60*/  VIADD R5, R0, 0xd ;  /* 0x0000000d00057836 */ /* 0x000fc40000000000 */
[----:B------:R-:W-:Y:S02]  /*0f70*/  IMAD.MOV R3, RZ, RZ, -R3 ;  /* 0x000000ffff037224 */ /* 0x000fe400078e0a03 */
[----:B------:R-:W-:Y:S01]  /*0f80*/  VIADD R13, R0, 0xe ;  /* 0x0000000e000d7836 */ /* 0x000fe20000000000 */
[----:B------:R-:W-:Y:S01]  /*0f90*/  IABS R10, R5 ;  /* 0x00000005000a7213 */ /* 0x000fe20000000000 */
[----:B------:R-:W-:Y:S02]  /*0fa0*/  IMAD R18, R201, R3, R22 ;  /* 0x00000003c9127224 */ /* 0x000fe400078e0216 */
[--C-:B------:R-:W-:Y:S01]  /*0fb0*/  @!P2 IMAD.IADD R14, R14, 0x1, -R201.reuse ;  /* 0x000000010e0ea824 */ /* 0x100fe200078e0ac9 */
[----:B------:R-:W-:Y:S01]  /*0fc0*/  IABS R216, R13 ;  /* 0x0000000d00d87213 */ /* 0x000fe20000000000 */
[----:B-1----:R-:W-:Y:S01]  /*0fd0*/  IMAD.MOV.U32 R2, RZ, RZ, R12 ;  /* 0x000000ffff027224 */ /* 0x002fe200078e000c */
[----:B------:R-:W-:Y:S01]  /*0fe0*/  ISETP.GE.AND P2, PT, R7, RZ, PT ;  /* 0x000000ff0700720c */ /* 0x000fe20003f46270 */
[----:B------:R-:W-:Y:S01]  /*0ff0*/  @!P6 IMAD.IADD R16, R16, 0x1, -R201 ;  /* 0x000000011010e824 */ /* 0x000fe200078e0ac9 */
[C---:B------:R-:W-:Y:S01]  /*1000*/  ISETP.GT.U32.AND P6, PT, R201.reuse, R20, PT ;  /* 0x00000014c900720c */ /* 0x040fe20003fc4070 */
[----:B------:R-:W-:Y:S01]  /*1010*/  @!P1 IMAD.MOV R2, RZ, RZ, -R2 ;  /* 0x000000ffff029224 */ /* 0x000fe200078e0a02 */
[----:B------:R-:W-:Y:S01]  /*1020*/  ISETP.GT.U32.AND P1, PT, R201, R18, PT ;  /* 0x00000012c900720c */ /* 0x000fe20003f24070 */
[----:B------:R-:W-:-:S03]  /*1030*/  IMAD.HI.U32 R3, R207, R10, RZ ;  /* 0x0000000acf037227 */ /* 0x000fc600078e00ff */
[----:B------:R1:W-:Y:S01]  /*1040*/  STL [R1+0x18], R2 ;  /* 0x0000180201007387 */ /* 0x0003e20000100800 */
[----:B------:R-:W-:Y:S02]  /*1050*/  IMAD.MOV.U32 R12, RZ, RZ, R14 ;  /* 0x000000ffff0c7224 */ /* 0x000fe400078e000e */
[----:B------:R-:W-:Y:S01]  /*1060*/  @!P5 IMAD.IADD R6, R6, 0x1, -R201 ;  /* 0x000000010606d824 */ /* 0x000fe200078e0ac9 */
[----:B------:R-:W-:Y:S01]  /*1070*/  ISETP.GE.AND P5, PT, R9, RZ, PT ;  /* 0x000000ff0900720c */ /* 0x000fe20003fa6270 */
[----:B------:R-:W-:-:S04]  /*1080*/  IMAD.HI.U32 R4, R207, R216, RZ ;  /* 0x000000d8cf047227 */ /* 0x000fc800078e00ff */
[----:B------:R-:W-:Y:S02]  /*1090*/  IMAD.MOV R3, RZ, RZ, -R3 ;  /* 0x000000ffff037224 */ /* 0x000fe400078e0a03 */
[----:B-1----:R-:W-:Y:S02]  /*10a0*/  IMAD.MOV.U32 R2, RZ, RZ, R16 ;  /* 0x000000ffff027224 */ /* 0x002fe400078e0010 */
[----:B------:R-:W-:Y:S02]  /*10b0*/  @!P0 IMAD.MOV R12, RZ, RZ, -R12 ;  /* 0x000000ffff0c8224 */ /* 0x000fe400078e0a0c */
[----:B------:R-:W-:Y:S02]  /*10c0*/  @!P4 IMAD.MOV R2, RZ, RZ, -R2 ;  /* 0x000000ffff02c224 */ /* 0x000fe400078e0a02 */
[--C-:B------:R-:W-:Y:S01]  /*10d0*/  @!P3 IMAD.IADD R8, R8, 0x1, -R201.reuse ;  /* 0x000000010808b824 */ /* 0x100fe200078e0ac9 */
[----:B------:R-:W-:Y:S01]  /*10e0*/  STL [R1+0x14], R12 ;  /* 0x0000140c01007387 */ /* 0x000fe20000100800 */
[----:B------:R-:W-:Y:S01]  /*10f0*/  IMAD.MOV R4, RZ, RZ, -R4 ;  /* 0x000000ffff047224 */ /* 0x000fe200078e0a04 */
[----:B------:R-:W-:Y:S01]  /*1100*/  ISETP.GE.AND P3, PT, R11, RZ, PT ;  /* 0x000000ff0b00720c */ /* 0x000fe20003f66270 */
[----:B------:R-:W-:Y:S01]  /*1110*/  IMAD R215, R201, R3, R10 ;  /* 0x00000003c9d77224 */ /* 0x000fe200078e020a */
[----:B------:R1:W-:Y:S01]  /*1120*/  STL [R1+0x10], R2 ;  /* 0x0000100201007387 */ /* 0x0003e20000100800 */
[----:B------:R-:W-:Y:S01]  /*1130*/  @!P6 IMAD.IADD R20, R20, 0x1, -R201 ;  /* 0x000000011414e824 */ /* 0x000fe200078e0ac9 */
[----:B------:R-:W-:Y:S01]  /*1140*/  ISETP.GE.AND P6, PT, R5, RZ, PT ;  /* 0x000000ff0500720c */ /* 0x000fe20003fc6270 */
[----:B------:R-:W-:-:S02]  /*1150*/  IMAD R216, R201, R4, R216 ;  /* 0x00000004c9d87224 */ /* 0x000fc400078e02d8 */
[----:B------:R-:W-:Y:S01]  /*1160*/  @!P2 IMAD.MOV R6, RZ, RZ, -R6 ;  /* 0x000000ffff06a224 */ /* 0x000fe200078e0a06 */
[C---:B------:R-:W-:Y:S01]  /*1170*/  ISETP.GT.U32.AND P2, PT, R201.reuse, R215, PT ;  /* 0x000000d7c900720c */ /* 0x040fe20003f44070 */
[--C-:B------:R-:W-:Y:S01]  /*1180*/  @!P1 IMAD.IADD R18, R18, 0x1, -R201.reuse ;  /* 0x0000000112129824 */ /* 0x100fe200078e0ac9 */
[C---:B------:R-:W-:Y:S01]  /*1190*/  ISETP.GT.U32.AND P4, PT, R201.reuse, R20, PT ;  /* 0x00000014c900720c */ /* 0x040fe20003f84070 */
[C---:B------:R-:W-:Y:S01]  /*11a0*/  VIADD R3, R0.reuse, 0xf ;  /* 0x0000000f00037836 */ /* 0x040fe20000000000 */
[----:B------:R2:W-:Y:S01]  /*11b0*/  STL [R1+0xc], R6 ;  /* 0x00000c0601007387 */ /* 0x0005e20000100800 */
[----:B-1----:R-:W-:Y:S01]  /*11c0*/  IMAD.MOV.U32 R2, RZ, RZ, R8 ;  /* 0x000000ffff027224 */ /* 0x002fe200078e0008 */
[----:B------:R-:W-:Y:S01]  /*11d0*/  ISETP.GT.U32.AND P0, PT, R201, R18, PT ;  /* 0x00000012c900720c */ /* 0x000fe20003f04070 */
[C---:B------:R-:W-:Y:S01]  /*11e0*/  VIADD R4, R0.reuse, 0x10 ;  /* 0x0000001000047836 */ /* 0x040fe20000000000 */
[----:B------:R-:W-:Y:S01]  /*11f0*/  ISETP.GE.AND P1, PT, R17, RZ, PT ;  /* 0x000000ff1100720c */ /* 0x000fe20003f26270 */
[----:B------:R-:W-:Y:S01]  /*1200*/  @!P5 IMAD.MOV R2, RZ, RZ, -R2 ;  /* 0x000000ffff02d224 */ /* 0x000fe200078e0a02 */
[----:B------:R-:W-:Y:S01]  /*1210*/  ISETP.GT.U32.AND P5, PT, R201, R216, PT ;  /* 0x000000d8c900720c */ /* 0x000fe20003fa4070 */
[----:B------:R-:W-:Y:S01]  /*1220*/  VIADD R7, R0, 0x14 ;  /* 0x0000001400077836 */ /* 0x000fe20000000000 */
[----:B------:R-:W-:Y:S01]  /*1230*/  IABS R218, R4 ;  /* 0x0000000400da7213 */ /* 0x000fe20000000000 */
[--C-:B------:R-:W-:Y:S01]  /*1240*/  @!P2 IMAD.IADD R215, R215, 0x1, -R201.reuse ;  /* 0x00000001d7d7a824 */ /* 0x100fe200078e0ac9 */
[----:B--2---:R-:W-:Y:S01]  /*1250*/  IABS R6, R3 ;  /* 0x0000000300067213 */ /* 0x004fe20000000000 */
[--C-:B------:R-:W-:Y:S01]  /*1260*/  @!P4 IMAD.IADD R20, R20, 0x1, -R201.reuse ;  /* 0x000000011414c824 */ /* 0x100fe200078e0ac9 */
[----:B------:R-:W-:Y:S01]  /*1270*/  ISETP.GE.AND P4, PT, R3, RZ, PT ;  /* 0x000000ff0300720c */ /* 0x000fe20003f86270 */
[----:B------:R1:W-:Y:S01]  /*1280*/  STL [R1+0xd24], R2 ;  /* 0x000d240201007387 */ /* 0x0003e20000100800 */
[----:B------:R-:W-:Y:S01]  /*1290*/  ISETP.GE.AND P2, PT, R4, RZ, PT ;  /* 0x000000ff0400720c */ /* 0x000fe20003f46270 */
[----:B------:R-:W-:Y:S01]  /*12a0*/  @!P0 IMAD.IADD R18, R18, 0x1, -R201 ;  /* 0x0000000112128824 */ /* 0x000fe200078e0ac9 */
[----:B------:R-:W-:Y:S01]  /*12b0*/  ISETP.GE.AND P0, PT, R13, RZ, PT ;  /* 0x000000ff0d00720c */ /* 0x000fe20003f06270 */
[----:B------:R-:W-:Y:S01]  /*12c0*/  IMAD.HI.U32 R3, R207, R6, RZ ;  /* 0x00000006cf037227 */ /* 0x000fe200078e00ff */
[----:B------:R-:W-:-:S03]  /*12d0*/  IABS R222, R7 ;  /* 0x0000000700de7213 */ /* 0x000fc60000000000 */
[----:B------:R-:W-:Y:S01]  /*12e0*/  @!P5 IMAD.IADD R216, R216, 0x1, -R201 ;  /* 0x00000001d8d8d824 */ /* 0x000fe200078e0ac9 */
[C---:B------:R-:W-:Y:S01]  /*12f0*/  ISETP.GT.U32.AND P5, PT, R201.reuse, R215, PT ;  /* 0x000000d7c900720c */ /* 0x040fe20003fa4070 */
[----:B------:R-:W-:Y:S02]  /*1300*/  IMAD.MOV.U32 R5, RZ, RZ, R18 ;  /* 0x000000ffff057224 */ /* 0x000fe400078e0012 */
[----:B------:R-:W-:Y:S02]  /*1310*/  IMAD.MOV R3, RZ, RZ, -R3 ;  /* 0x000000ffff037224 */ /* 0x000fe400078e0a03 */
[----:B------:R-:W-:Y:S01]  /*1320*/  @!P3 IMAD.MOV R5, RZ, RZ, -R5 ;  /* 0x000000ffff05b224 */ /* 0x000fe200078e0a05 */
[C---:B------:R-:W-:Y:S01]  /*1330*/  ISETP.GT.U32.AND P3, PT, R201.reuse, R216, PT ;  /* 0x000000d8c900720c */ /* 0x040fe20003f64070 */
[----:B------:R-:W-:Y:S02]  /*1340*/  IMAD R217, R201, R3, R6 ;  /* 0x00000003c9d97224 */ /* 0x000fe400078e0206 */
[----:B------:R-:W-:Y:S01]  /*1350*/  IMAD.HI.U32 R4, R207, R218, RZ ;  /* 0x000000dacf047227 */ /* 0x000fe200078e00ff */
[----:B------:R2:W-:Y:S03]  /*1360*/  STL [R1+0x4], R5 ;  /* 0x0000040501007387 */ /* 0x0005e60000100800 */
[----:B------:R-:W-:Y:S01]  /*1370*/  @!P5 IMAD.IADD R215, R215, 0x1, -R201 ;  /* 0x00000001d7d7d824 */ /* 0x000fe200078e0ac9 */
[----:B------:R-:W-:Y:S01]  /*1380*/  ISETP.GT.U32.AND P5, PT, R201, R217, PT ;  /* 0x000000d9c900720c */ /* 0x000fe20003fa4070 */
[----:B-1----:R-:W-:-:S02]  /*1390*/  IMAD.MOV.U32 R2, RZ, RZ, R20 ;  /* 0x000000ffff027224 */ /* 0x002fc400078e0014 */
[----:B------:R-:W-:Y:S02]  /*13a0*/  IMAD.MOV R4, RZ, RZ, -R4 ;  /* 0x000000ffff047224 */ /* 0x000fe400078e0a04 */
[----:B------:R-:W-:Y:S02]  /*13b0*/  @!P1 IMAD.MOV R2, RZ, RZ, -R2 ;  /* 0x000000ffff029224 */ /* 0x000fe400078e0a02 */
[C---:B--2---:R-:W-:Y:S02]  /*13c0*/  VIADD R5, R0.reuse, 0x11 ;  /* 0x0000001100057836 */ /* 0x044fe40000000000 */
[----:B------:R-:W-:Y:S01]  /*13d0*/  IMAD R218, R201, R4, R218 ;  /* 0x00000004c9da7224 */ /* 0x000fe200078e02da */
[----:B------:R1:W-:Y:S01]  /*13e0*/  STL [R1], R2 ;  /* 0x0000000201007387 */ /* 0x0003e20000100800 */
[----:B------:R-:W-:Y:S01]  /*13f0*/  VIADD R3, R0, 0x12 ;  /* 0x0000001200037836 */ /* 0x000fe20000000000 */
[----:B------:R-:W-:Y:S01]  /*1400*/  ISETP.GE.AND P1, PT, R5, RZ, PT ;  /* 0x000000ff0500720c */ /* 0x000fe20003f26270 */
[----:B------:R-:W-:Y:S01]  /*1410*/  @!P6 IMAD.MOV R215, RZ, RZ, -R215 ;  /* 0x000000ffffd7e224 */ /* 0x000fe200078e0ad7 */
[----:B------:R-:W-:Y:S01]  /*1420*/  IABS R5, R5 ;  /* 0x0000000500057213 */ /* 0x000fe20000000000 */
[--C-:B------:R-:W-:Y:S01]  /*1430*/  @!P3 IMAD.IADD R216, R216, 0x1, -R201.reuse ;  /* 0x00000001d8d8b824 */ /* 0x100fe200078e0ac9 */
[----:B------:R-:W-:Y:S01]  /*1440*/  ISETP.GT.U32.AND P6, PT, R201, R218, PT ;  /* 0x000000dac900720c */ /* 0x000fe20003fc4070 */
[----:B------:R-:W-:Y:S01]  /*1450*/  @!P5 IMAD.IADD R217, R217, 0x1, -R201 ;  /* 0x00000001d9d9d824 */ /* 0x000fe200078e0ac9 */
[----:B------:R-:W-:Y:S01]  /*1460*/  ISETP.GE.AND P3, PT, R3, RZ, PT ;  /* 0x000000ff0300720c */ /* 0x000fe20003f66270 */
[----:B------:R-:W-:Y:S01]  /*1470*/  IMAD.MOV.U32 R4, RZ, RZ, R5 ;  /* 0x000000ffff047224 */ /* 0x000fe200078e0005 */
[----:B------:R-:W-:Y:S01]  /*1480*/  IABS R220, R3 ;  /* 0x0000000300dc7213 */ /* 0x000fe20000000000 */
[----:B------:R-:W-:Y:S01]  /*1490*/  VIADD R5, R0, 0x13 ;  /* 0x0000001300057836 */ /* 0x000fe20000000000 */
[----:B------:R-:W-:Y:S01]  /*14a0*/  ISETP.GT.U32.AND P5, PT, R201, R217, PT ;  /* 0x000000d9c900720c */ /* 0x000fe20003fa4070 */
[----:B------:R-:W-:Y:S01]  /*14b0*/  IMAD.HI.U32 R3, R207, R4, RZ ;  /* 0x00000004cf037227 */ /* 0x000fe200078e00ff */
[----:B------:R-:W-:Y:S02]  /*14c0*/  STL [R1+0xd28], R215 ;  /* 0x000d28d701007387 */ /* 0x000fe40000100800 */
[----:B------:R-:W-:Y:S01]  /*14d0*/  IABS R6, R5 ;  /* 0x0000000500067213 */ /* 0x000fe20000000000 */
[----:B------:R-:W-:-:S02]  /*14e0*/  IMAD.MOV R219, RZ, RZ, -R3 ;  /* 0x000000ffffdb7224 */ /* 0x000fc400078e0a03 */
[----:B------:R-:W-:-:S04]  /*14f0*/  IMAD.HI.U32 R3, R207, R220, RZ ;  /* 0x000000dccf037227 */ /* 0x000fc800078e00ff */
[----:B------:R-:W-:Y:S02]  /*1500*/  @!P6 IMAD.IADD R218, R218, 0x1, -R201 ;  /* 0x00000001dadae824 */ /* 0x000fe400078e0ac9 */
[----:B------:R-:W-:Y:S02]  /*1510*/  IMAD.MOV R3, RZ, RZ, -R3 ;  /* 0x000000ffff037224 */ /* 0x000fe400078e0a03 */
[C---:B------:R-:W-:Y:S01]  /*1520*/  IMAD R219, R201.reuse, R219, R4 ;  /* 0x000000dbc9db7224 */ /* 0x040fe200078e0204 */
[C---:B------:R-:W-:Y:S01]  /*1530*/  ISETP.GT.U32.AND P6, PT, R201.reuse, R218, PT ;  /* 0x000000dac900720c */ /* 0x040fe20003fc4070 */
[----:B------:R-:W-:Y:S02]  /*1540*/  IMAD R220, R201, R3, R220 ;  /* 0x00000003c9dc7224 */ /* 0x000fe400078e02dc */
[----:B------:R-:W-:-:S04]  /*1550*/  IMAD.HI.U32 R3, R207, R6, RZ ;  /* 0x00000006cf037227 */ /* 0x000fc800078e00ff */
[----:B------:R-:W-:Y:S01]  /*1560*/  @!P5 IMAD.IADD R217, R217, 0x1, -R201 ;  /* 0x00000001d9d9d824 */ /* 0x000fe200078e0ac9 */
[----:B------:R-:W-:Y:S01]  /*1570*/  ISETP.GT.U32.AND P5, PT, R201, R219, PT ;  /* 0x000000dbc900720c */ /* 0x000fe20003fa4070 */
[----:B------:R-:W-:-:S04]  /*1580*/  IMAD.HI.U32 R4, R207, R222, RZ ;  /* 0x000000decf047227 */ /* 0x000fc800078e00ff */
[----:B------:R-:W-:Y:S02]  /*1590*/  IMAD.MOV R3, RZ, RZ, -R3 ;  /* 0x000000ffff037224 */ /* 0x000fe400078e0a03 */
[----:B------:R-:W-:Y:S02]  /*15a0*/  IMAD.MOV R4, RZ, RZ, -R4 ;  /* 0x000000ffff047224 */ /* 0x000fe400078e0a04 */
[----:B------:R-:W-:Y:S02]  /*15b0*/  IMAD R221, R201, R3, R6 ;  /* 0x00000003c9dd7224 */ /* 0x000fe400078e0206 */
[----:B------:R-:W-:Y:S01]  /*15c0*/  @!P0 IMAD.MOV R216, RZ, RZ, -R216 ;  /* 0x000000ffffd88224 */ /* 0x000fe200078e0ad8 */
[----:B------:R-:W-:Y:S01]  /*15d0*/  ISETP.GE.AND P0, PT, R5, RZ, PT ;  /* 0x000000ff0500720c */ /* 0x000fe20003f06270 */
[C---:B------:R-:W-:Y:S02]  /*15e0*/  IMAD R222, R201.reuse, R4, R222 ;  /* 0x00000004c9de7224 */ /* 0x040fe400078e02de */
[--C-:B------:R-:W-:Y:S01]  /*15f0*/  @!P6 IMAD.IADD R218, R218, 0x1, -R201.reuse ;  /* 0x00000001dadae824 */ /* 0x100fe200078e0ac9 */
[----:B------:R-:W-:Y:S01]  /*1600*/  ISETP.GT.U32.AND P6, PT, R201, R221, PT ;  /* 0x000000ddc900720c */ /* 0x000fe20003fc4070 */
[C---:B------:R-:W-:Y:S01]  /*1610*/  VIADD R5, R0.reuse, 0x15 ;  /* 0x0000001500057836 */ /* 0x040fe20000000000 */
[----:B------:R-:W-:Y:S01]  /*1620*/  STL [R1+0xd2c], R216 ;  /* 0x000d2cd801007387 */ /* 0x000fe20000100800 */
[----:B------:R-:W-:Y:S01]  /*1630*/  @!P5 IMAD.IADD R219, R219, 0x1, -R201 ;  /* 0x00000001dbdbd824 */ /* 0x000fe200078e0ac9 */
[C---:B------:R-:W-:Y:S01]  /*1640*/  ISETP.GT.U32.AND P5, PT, R201.reuse, R222, PT ;  /* 0x000000dec900720c */ /* 0x040fe20003fa4070 */
[----:B------:R-:W-:Y:S01]  /*1650*/  @!P4 IMAD.MOV R217, RZ, RZ, -R217 ;  /* 0x000000ffffd9c224 */ /* 0x000fe200078e0ad9 */
[----:B------:R-:W-:Y:S01]  /*1660*/  IABS R8, R5 ;  /* 0x0000000500087213 */ /* 0x000fe20000000000 */
[C---:B------:R-:W-:Y:S01]  /*1670*/  VIADD R9, R0.reuse, 0x16 ;  /* 0x0000001600097836 */ /* 0x040fe20000000000 */
[----:B------:R-:W-:Y:S01]  /*1680*/  ISETP.GT.U32.AND P4, PT, R201, R220, PT ;  /* 0x000000dcc900720c */ /* 0x000fe20003f84070 */
[----:B------:R-:W-:Y:S01]  /*1690*/  VIADD R10, R0, 0x17 ;  /* 0x00000017000a7836 */ /* 0x000fe20000000000 */
[----:B------:R-:W-:Y:S01]  /*16a0*/  STL [R1+0xd30], R217 ;  /* 0x000d30d901007387 */ /* 0x000fe20000100800 */
[----:B------:R-:W-:Y:S01]  /*16b0*/  IMAD.HI.U32 R3, R207, R8, RZ ;  /* 0x00000008cf037227 */ /* 0x000fe200078e00ff */
[----:B------:R-:W-:-:S02]  /*16c0*/  IABS R224, R9 ;  /* 0x0000000900e07213 */ /* 0x000fc40000000000 */
[----:B------:R-:W-:Y:S01]  /*16d0*/  IABS R6, R10 ;  /* 0x0000000a00067213 */ /* 0x000fe20000000000 */
[----:B------:R-:W-:Y:S02]  /*16e0*/  @!P6 IMAD.IADD R221, R221, 0x1, -R201 ;  /* 0x00000001dddde824 */ /* 0x000fe400078e0ac9 */
[----:B------:R-:W-:Y:S02]  /*16f0*/  IMAD.MOV R3, RZ, RZ, -R3 ;  /* 0x000000ffff037224 */ /* 0x000fe400078e0a03 */
[----:B------:R-:W-:Y:S01]  /*1700*/  @!P5 IMAD.IADD R222, R222, 0x1, -R201 ;  /* 0x00000001deded824 */ /* 0x000fe200078e0ac9 */
[C---:B------:R-:W-:Y:S01]  /*1710*/  ISETP.GT.U32.AND P5, PT, R201.reuse, R221, PT ;  /* 0x000000ddc900720c */ /* 0x040fe20003fa4070 */
[----:B------:R-:W-:Y:S02]  /*1720*/  IMAD R223, R201, R3, R8 ;  /* 0x00000003c9df7224 */ /* 0x000fe400078e0208 */
[----:B------:R-:W-:-:S04]  /*1730*/  IMAD.HI.U32 R3, R207, R224, RZ ;  /* 0x000000e0cf037227 */ /* 0x000fc800078e00ff */
[----:B------:R-:W-:Y:S01]  /*1740*/  @!P4 IMAD.IADD R220, R220, 0x1, -R201 ;  /* 0x00000001dcdcc824 */ /* 0x000fe200078e0ac9 */
[C---:B------:R-:W-:Y:S01]  /*1750*/  ISETP.GT.U32.AND P4, PT, R201.reuse, R219, PT ;  /* 0x000000dbc900720c */ /* 0x040fe20003f84070 */
[----:B------:R-:W-:Y:S02]  /*1760*/  IMAD.MOV R3, RZ, RZ, -R3 ;  /* 0x000000ffff037224 */ /* 0x000fe400078e0a03 */
[----:B------:R-:W-:Y:S01]  /*1770*/  VIADD R11, R0, 0x18 ;  /* 0x00000018000b7836 */ /* 0x000fe20000000000 */
[C---:B------:R-:W-:Y:S01]  /*1780*/  ISETP.GT.U32.AND P6, PT, R201.reuse, R220, PT ;  /* 0x000000dcc900720c */ /* 0x040fe20003fc4070 */
[----:B------:R-:W-:Y:S02]  /*1790*/  IMAD R224, R201, R3, R224 ;  /* 0x00000003c9e07224 */ /* 0x000fe400078e02e0 */
[----:B------:R-:W-:Y:S01]  /*17a0*/  @!P5 IMAD.IADD R221, R221, 0x1, -R201 ;  /* 0x00000001ddddd824 */ /* 0x000fe200078e0ac9 */
[----:B------:R-:W-:Y:S01]  /*17b0*/  IABS R226, R11 ;  /* 0x0000000b00e27213 */ /* 0x000fe20000000000 */
[----:B------:R-:W-:Y:S01]  /*17c0*/  IMAD.HI.U32 R3, R207, R6, RZ ;  /* 0x00000006cf037227 */ /* 0x000fe200078e00ff */
[----:B------:R-:W-:-:S03]  /*17d0*/  ISETP.GT.U32.AND P5, PT, R201, R224, PT ;  /* 0x000000e0c900720c */ /* 0x000fc60003fa4070 */
[----:B------:R-:W-:Y:S02]  /*17e0*/  IMAD.MOV R3, RZ, RZ, -R3 ;  /* 0x000000ffff037224 */ /* 0x000fe400078e0a03 */
[----:B------:R-:W-:Y:S01]  /*17f0*/  @!P2 IMAD.MOV R218, RZ, RZ, -R218 ;  /* 0x000000ffffdaa224 */ /* 0x000fe200078e0ada */
[----:B------:R-:W-:Y:S01]  /*1800*/  ISETP.GT.U32.AND P2, PT, R201, R222, PT ;  /* 0x000000dec900720c */ /* 0x000fe20003f44070 */
[--C-:B------:R-:W-:Y:S01]  /*1810*/  @!P6 IMAD.IADD R220, R220, 0x1, -R201.reuse ;  /* 0x00000001dcdce824 */ /* 0x100fe200078e0ac9 */
[----:B------:R-:W-:Y:S01]  /*1820*/  ISETP.GE.AND P6, PT, R7, RZ, PT ;  /* 0x000000ff0700720c */ /* 0x000fe20003fc6270 */
[----:B------:R-:W-:Y:S01]  /*1830*/  VIADD R7, R0, 0x19 ;  /* 0x0000001900077836 */ /* 0x000fe20000000000 */
[----:B------:R-:W-:Y:S01]  /*1840*/  STL [R1+0xd34], R218 ;  /* 0x000d34da01007387 */ /* 0x000fe20000100800 */
[----:B------:R-:W-:Y:S02]  /*1850*/  IMAD R225, R201, R3, R6 ;  /* 0x00000003c9e17224 */ /* 0x000fe400078e0206 */
[--C-:B------:R-:W-:Y:S01]  /*1860*/  @!P5 IMAD.IADD R224, R224, 0x1, -R201.reuse ;  /* 0x00000001e0e0d824 */ /* 0x100fe200078e0ac9 */
[----:B------:R-:W-:Y:S01]  /*1870*/  IABS R8, R7 ;  /* 0x0000000700087213 */ /* 0x000fe20000000000 */
[----:B------:R-:W-:Y:S01]  /*1880*/  @!P4 IMAD.IADD R219, R219, 0x1, -R201 ;  /* 0x00000001dbdbc824 */ /* 0x000fe200078e0ac9 */
[----:B------:R-:W-:Y:S01]  /*1890*/  ISETP.GT.U32.AND P4, PT, R201, R223, PT ;  /* 0x000000dfc900720c */ /* 0x000fe20003f84070 */
[----:B------:R-:W-:Y:S01]  /*18a0*/  IMAD.HI.U32 R4, R207, R226, RZ ;  /* 0x000000e2cf047227 */ /* 0x000fe200078e00ff */
[----:B------:R-:W-:-:S03]  /*18b0*/  ISETP.GT.U32.AND P5, PT, R201, R224, PT ;  /* 0x000000e0c900720c */ /* 0x000fc60003fa4070 */
[----:B------:R-:W-:-:S04]  /*18c0*/  IMAD.HI.U32 R3, R207, R8, RZ ;  /* 0x00000008cf037227 */ /* 0x000fc800078e00ff */
[----:B------:R-:W-:Y:S02]  /*18d0*/  IMAD.MOV R3, RZ, RZ, -R3 ;  /* 0x000000ffff037224 */ /* 0x000fe400078e0a03 */
[----:B------:R-:W-:Y:S02]  /*18e0*/  IMAD.MOV R4, RZ, RZ, -R4 ;  /* 0x000000ffff047224 */ /* 0x000fe400078e0a04 */
[C---:B------:R-:W-:Y:S02]  /*18f0*/  IMAD R227, R201.reuse, R3, R8 ;  /* 0x00000003c9e37224 */ /* 0x040fe400078e0208 */
[--C-:B------:R-:W-:Y:S02]  /*1900*/  @!P5 IMAD.IADD R224, R224, 0x1, -R201.reuse ;  /* 0x00000001e0e0d824 */ /* 0x100fe400078e0ac9 */
[--C-:B------:R-:W-:Y:S01]  /*1910*/  @!P2 IMAD.IADD R222, R222, 0x1, -R201.reuse ;  /* 0x00000001dedea824 */ /* 0x100fe200078e0ac9 */
[----:B------:R-:W-:Y:S01]  /*1920*/  ISETP.GT.U32.AND P5, PT, R201, R227, PT ;  /* 0x000000e3c900720c */ /* 0x000fe20003fa4070 */
[----:B------:R-:W-:Y:S01]  /*1930*/  @!P4 IMAD.IADD R223, R223, 0x1, -R201 ;  /* 0x00000001dfdfc824 */ /* 0x000fe200078e0ac9 */
[----:B------:R-:W-:Y:S01]  /*1940*/  ISETP.GE.AND P2, PT, R5, RZ, PT ;  /* 0x000000ff0500720c */ /* 0x000fe20003f46270 */
[----:B------:R-:W-:Y:S01]  /*1950*/  IMAD R226, R201, R4, R226 ;  /* 0x00000004c9e27224 */ /* 0x000fe200078e02e2 */
[----:B------:R-:W-:Y:S01]  /*1960*/  ISETP.GE.AND P4, PT, R9, RZ, PT ;  /* 0x000000ff0900720c */ /* 0x000fe20003f86270 */
[----:B------:R-:W-:-:S02]  /*1970*/  VIADD R5, R0, 0x1a ;  /* 0x0000001a00057836 */ /* 0x000fc40000000000 */
[----:B------:R-:W-:Y:S01]  /*1980*/  @!P1 IMAD.MOV R219, RZ, RZ, -R219 ;  /* 0x000000ffffdb9224 */ /* 0x000fe200078e0adb */
[C---:B------:R-:W-:Y:S01]  /*1990*/  ISETP.GT.U32.AND P1, PT, R201.reuse, R223, PT ;  /* 0x000000dfc900720c */ /* 0x040fe20003f24070 */
[----:B------:R-:W-:Y:S01]  /*19a0*/  @!P6 IMAD.MOV R222, RZ, RZ, -R222 ;  /* 0x000000ffffdee224 */ /* 0x000fe200078e0ade */
[----:B------:R-:W-:Y:S01]  /*19b0*/  ISETP.GT.U32.AND P6, PT, R201, R226, PT ;  /* 0x000000e2c900720c */ /* 0x000fe20003fc4070 */
[----:B------:R-:W-:Y:S01]  /*19c0*/  VIADD R9, R0, 0x1b ;  /* 0x0000001b00097836 */ /* 0x000fe20000000000 */
[----:B------:R-:W-:Y:S01]  /*19d0*/  IABS R228, R5 ;  /* 0x0000000500e47213 */ /* 0x000fe20000000000 */
[----:B------:R-:W-:Y:S01]  /*19e0*/  @!P5 IMAD.IADD R227, R227, 0x1, -R201 ;  /* 0x00000001e3e3d824 */ /* 0x000fe200078e0ac9 */
[----:B------:R-:W-:Y:S01]  /*19f0*/  STL [R1+0xd38], R219 ;  /* 0x000d38db01007387 */ /* 0x000fe20000100800 */
[----:B------:R-:W-:Y:S01]  /*1a00*/  @!P3 IMAD.MOV R220, RZ, RZ, -R220 ;  /* 0x000000ffffdcb224 */ /* 0x000fe200078e0adc */
[----:B------:R-:W-:Y:S01]  /*1a10*/  IABS R6, R9 ;  /* 0x0000000900067213 */ /* 0x000fe20000000000 */
[----:B------:R-:W-:Y:S01]  /*1a20*/  IMAD.HI.U32 R3, R207, R228, RZ ;  /* 0x000000e4cf037227 */ /* 0x000fe200078e00ff */
[----:B------:R-:W-:-:S02]  /*1a30*/  ISETP.GT.U32.AND P3, PT, R201, R225, PT ;  /* 0x000000e1c900720c */ /* 0x000fc40003f64070 */
[----:B------:R-:W-:Y:S01]  /*1a40*/  ISETP.GT.U32.AND P5, PT, R201, R227, PT ;  /* 0x000000e3c900720c */ /* 0x000fe20003fa4070 */
[----:B------:R-:W-:Y:S01]  /*1a50*/  IMAD.MOV R4, RZ, RZ, -R3 ;  /* 0x000000ffff047224 */ /* 0x000fe200078e0a03 */
[----:B------:R-:W-:Y:S01]  /*1a60*/  STL [R1+0xd3c], R220 ;  /* 0x000d3cdc01007387 */ /* 0x000fe20000100800 */
[----:B------:R-:W-:-:S04]  /*1a70*/  IMAD.HI.U32 R3, R207, R6, RZ ;  /* 0x00000006cf037227 */ /* 0x000fc800078e00ff */
[--C-:B------:R-:W-:Y:S01]  /*1a80*/  @!P1 IMAD.IADD R223, R223, 0x1, -R201.reuse ;  /* 0x00000001dfdf9824 */ /* 0x100fe200078e0ac9 */
[----:B------:R-:W-:Y:S01]  /*1a90*/  ISETP.GE.AND P1, PT, R11, RZ, PT ;  /* 0x000000ff0b00720c */ /* 0x000fe20003f26270 */
[----:B------:R-:W-:Y:S02]  /*1aa0*/  @!P6 IMAD.IADD R226, R226, 0x1, -R201 ;  /* 0x00000001e2e2e824 */ /* 0x000fe400078e0ac9 */
[----:B------:R-:W-:Y:S02]  /*1ab0*/  IMAD.MOV R3, RZ, RZ, -R3 ;  /* 0x000000ffff037224 */ /* 0x000fe400078e0a03 */
[----:B------:R-:W-:Y:S01]  /*1ac0*/  @!P2 IMAD.MOV R223, RZ, RZ, -R223 ;  /* 0x000000ffffdfa224 */ /* 0x000fe200078e0adf */
[C---:B------:R-:W-:Y:S01]  /*1ad0*/  ISETP.GT.U32.AND P2, PT, R201.reuse, R226, PT ;  /* 0x000000e2c900720c */ /* 0x040fe20003f44070 */
[----:B------:R-:W-:Y:S02]  /*1ae0*/  IMAD R229, R201, R3, R6 ;  /* 0x00000003c9e57224 */ /* 0x000fe400078e0206 */
[--C-:B------:R-:W-:Y:S01]  /*1af0*/  @!P3 IMAD.IADD R225, R225, 0x1, -R201.reuse ;  /* 0x00000001e1e1b824 */ /* 0x100fe200078e0ac9 */
[----:B------:R-:W-:Y:S01]  /*1b00*/  ISETP.GE.AND P3, PT, R7, RZ, PT ;  /* 0x000000ff0700720c */ /* 0x000fe20003f66270 */
[----:B------:R-:W-:Y:S01]  /*1b10*/  @!P5 IMAD.IADD R227, R227, 0x1, -R201 ;  /* 0x00000001e3e3d824 */ /* 0x000fe200078e0ac9 */
[C---:B------:R-:W-:Y:S01]  /*1b20*/  ISETP.GT.U32.AND P5, PT, R201.reuse, R229, PT ;  /* 0x000000e5c900720c */ /* 0x040fe20003fa4070 */
[----:B------:R-:W-:Y:S01]  /*1b30*/  VIADD R7, R0, 0x1c ;  /* 0x0000001c00077836 */ /* 0x000fe20000000000 */
[C---:B------:R-:W-:Y:S01]  /*1b40*/  ISETP.GT.U32.AND P6, PT, R201.reuse, R225, PT ;  /* 0x000000e1c900720c */ /* 0x040fe20003fc4070 */
[----:B------:R-:W-:-:S02]  /*1b50*/  IMAD R228, R201, R4, R228 ;  /* 0x00000004c9e47224 */ /* 0x000fc400078e02e4 */
[----:B------:R-:W-:Y:S01]  /*1b60*/  @!P0 IMAD.MOV R221, RZ, RZ, -R221 ;  /* 0x000000ffffdd8224 */ /* 0x000fe200078e0add */
[----:B------:R-:W-:Y:S01]  /*1b70*/  IABS R230, R7 ;  /* 0x0000000700e67213 */ /* 0x000fe20000000000 */
[--C-:B------:R-:W-:Y:S01]  /*1b80*/  @!P2 IMAD.IADD R226, R226, 0x1, -R201.reuse ;  /* 0x00000001e2e2a824 */ /* 0x100fe200078e0ac9 */
[----:B------:R-:W-:Y:S01]  /*1b90*/  ISETP.GE.AND P2, PT, R5, RZ, PT ;  /* 0x000000ff0500720c */ /* 0x000fe20003f46270 */
[----:B------:R-:W-:Y:S01]  /*1ba0*/  VIADD R5, R0, 0x1e ;  /* 0x0000001e00057836 */ /* 0x000fe20000000000 */
[----:B------:R-:W-:Y:S01]  /*1bb0*/  ISETP.GE.AND P0, PT, R10, RZ, PT ;  /* 0x000000ff0a00720c */ /* 0x000fe20003f06270 */
[----:B------:R-:W-:Y:S01]  /*1bc0*/  IMAD.HI.U32 R3, R207, R230, RZ ;  /* 0x000000e6cf037227 */ /* 0x000fe200078e00ff */
[----:B------:R-:W-:Y:S02]  /*1bd0*/  STL [R1+0xd40], R221 ;  /* 0x000d40dd01007387 */ /* 0x000fe40000100800 */
[----:B------:R-:W-:Y:S01]  /*1be0*/  IABS R232, R5 ;  /* 0x0000000500e87213 */ /* 0x000fe20000000000 */
[----:B------:R-:W-:Y:S01]  /*1bf0*/  @!P5 IMAD.IADD R229, R229, 0x1, -R201 ;  /* 0x00000001e5e5d824 */ /* 0x000fe200078e0ac9 */
[----:B------:R-:W-:Y:S01]  /*1c00*/  STL [R1+0xd44], R222 ;  /* 0x000d44de01007387 */ /* 0x000fe20000100800 */
[----:B------:R-:W-:-:S02]  /*1c10*/  IMAD.MOV R3, RZ, RZ, -R3 ;  /* 0x000000ffff037224 */ /* 0x000fc400078e0a03 */
[----:B------:R-:W-:Y:S01]  /*1c20*/  @!P6 IMAD.IADD R225, R225, 0x1, -R201 ;  /* 0x00000001e1e1e824 */ /* 0x000fe200078e0ac9 */
[C---:B------:R-:W-:Y:S01]  /*1c30*/  ISETP.GT.U32.AND P6, PT, R201.reuse, R228, PT ;  /* 0x000000e4c900720c */ /* 0x040fe20003fc4070 */
[----:B------:R-:W-:Y:S01]  /*1c40*/  VIADD R10, R0, 0x1d ;  /* 0x0000001d000a7836 */ /* 0x000fe20000000000 */
[C---:B------:R-:W-:Y:S01]  /*1c50*/  ISETP.GT.U32.AND P5, PT, R201.reuse, R229, PT ;  /* 0x000000e5c900720c */ /* 0x040fe20003fa4070 */
[----:B------:R-:W-:Y:S02]  /*1c60*/  IMAD R230, R201, R3, R230 ;  /* 0x00000003c9e67224 */ /* 0x000fe400078e02e6 */
[----:B------:R-:W-:Y:S01]  /*1c70*/  IMAD.HI.U32 R3, R207, R232, RZ ;  /* 0x000000e8cf037227 */ /* 0x000fe200078e00ff */
[----:B------:R-:W-:-:S03]  /*1c80*/  IABS R8, R10 ;  /* 0x0000000a00087213 */ /* 0x000fc60000000000 */
[----:B------:R-:W-:Y:S02]  /*1c90*/  IMAD.MOV R3, RZ, RZ, -R3 ;  /* 0x000000ffff037224 */ /* 0x000fe400078e0a03 */
[----:B------:R-:W-:-:S04]  /*1ca0*/  IMAD.HI.U32 R4, R207, R8, RZ ;  /* 0x00000008cf047227 */ /* 0x000fc800078e00ff */
[----:B------:R-:W-:Y:S02]  /*1cb0*/  IMAD R232, R201, R3, R232 ;  /* 0x00000003c9e87224 */ /* 0x000fe400078e02e8 */
[--C-:B------:R-:W-:Y:S01]  /*1cc0*/  @!P6 IMAD.IADD R228, R228, 0x1, -R201.reuse ;  /* 0x00000001e4e4e824 */ /* 0x100fe200078e0ac9 */
[----:B------:R-:W-:Y:S01]  /*1cd0*/  ISETP.GE.AND P6, PT, R9, RZ, PT ;  /* 0x000000ff0900720c */ /* 0x000fe20003fc6270 */
[----:B------:R-:W-:Y:S02]  /*1ce0*/  IMAD.MOV R4, RZ, RZ, -R4 ;  /* 0x000000ffff047224 */ /* 0x000fe400078e0a04 */
[----:B------:R-:W-:Y:S01]  /*1cf0*/  @!P5 IMAD.IADD R229, R229, 0x1, -R201 ;  /* 0x00000001e5e5d824 */ /* 0x000fe200078e0ac9 */
[C---:B------:R-:W-:Y:S01]  /*1d00*/  ISETP.GT.U32.AND P5, PT, R201.reuse, R232, PT ;  /* 0x000000e8c900720c */ /* 0x040fe20003fa4070 */
[C---:B------:R-:W-:Y:S02]  /*1d10*/  VIADD R6, R0.reuse, 0x1f ;  /* 0x0000001f00067836 */ /* 0x040fe40000000000 */
[----:B------:R-:W-:Y:S01]  /*1d20*/  @!P4 IMAD.MOV R224, RZ, RZ, -R224 ;  /* 0x000000ffffe0c224 */ /* 0x000fe200078e0ae0 */
[C---:B------:R-:W-:Y:S01]  /*1d30*/  ISETP.GT.U32.AND P4, PT, R201.reuse, R228, PT ;  /* 0x000000e4c900720c */ /* 0x040fe20003f84070 */
[----:B------:R-:W-:Y:S01]  /*1d40*/  @!P0 IMAD.MOV R225, RZ, RZ, -R225 ;  /* 0x000000ffffe18224 */ /* 0x000fe200078e0ae1 */
[C---:B------:R-:W-:Y:S01]  /*1d50*/  ISETP.GT.U32.AND P0, PT, R201.reuse, R230, PT ;  /* 0x000000e6c900720c */ /* 0x040fe20003f04070 */
[----:B------:R-:W-:Y:S01]  /*1d60*/  IMAD R231, R201, R4, R8 ;  /* 0x00000004c9e77224 */ /* 0x000fe200078e0208 */
[----:B------:R-:W-:Y:S01]  /*1d70*/  IABS R4, R6 ;  /* 0x0000000600047213 */ /* 0x000fe20000000000 */
[----:B------:R-:W-:Y:S01]  /*1d80*/  @!P1 IMAD.MOV R226, RZ, RZ, -R226 ;  /* 0x000000ffffe29224 */ /* 0x000fe200078e0ae2 */
[----:B------:R-:W-:Y:S01]  /*1d90*/  ISETP.GE.AND P1, PT, R7, RZ, PT ;  /* 0x000000ff0700720c */ /* 0x000fe20003f26270 */
[----:B------:R-:W-:Y:S01]  /*1da0*/  @!P3 IMAD.MOV R227, RZ, RZ, -R227 ;  /* 0x000000ffffe3b224 */ /* 0x000fe200078e0ae3 */
[----:B------:R-:W-:Y:S01]  /*1db0*/  ISETP.GT.U32.AND P3, PT, R201, R231, PT ;  /* 0x000000e7c900720c */ /* 0x000fe20003f64070 */
[----:B------:R-:W-:-:S02]  /*1dc0*/  VIADD R7, R0, 0x20 ;  /* 0x0000002000077836 */ /* 0x000fc40000000000 */
[----:B------:R-:W-:-:S03]  /*1dd0*/  IMAD.HI.U32 R3, R207, R4, RZ ;  /* 0x00000004cf037227 */ /* 0x000fc600078e00ff */
[----:B------:R-:W-:Y:S01]  /*1de0*/  IABS R234, R7 ;  /* 0x0000000700ea7213 */ /* 0x000fe20000000000 */
[----:B------:R-:W-:Y:S02]  /*1df0*/  @!P5 IMAD.IADD R232, R232, 0x1, -R201 ;  /* 0x00000001e8e8d824 */ /* 0x000fe400078e0ac9 */
[----:B------:R-:W-:Y:S02]  /*1e00*/  IMAD.MOV R3, RZ, RZ, -R3 ;  /* 0x000000ffff037224 */ /* 0x000fe400078e0a03 */
[--C-:B------:R-:W-:Y:S01]  /*1e10*/  @!P4 IMAD.IADD R228, R228, 0x1, -R201.reuse ;  /* 0x00000001e4e4c824 */ /* 0x100fe200078e0ac9 */
[----:B------:R-:W-:Y:S01]  /*1e20*/  ISETP.GT.U32.AND P5, PT, R201, R232, PT ;  /* 0x000000e8c900720c */ /* 0x000fe20003fa4070 */
[----:B------:R-:W-:Y:S01]  /*1e30*/  @!P0 IMAD.IADD R230, R230, 0x1, -R201 ;  /* 0x00000001e6e68824 */ /* 0x000fe200078e0ac9 */
[----:B------:R-:W-:Y:S01]  /*1e40*/  ISETP.GE.AND P0, PT, R5, RZ, PT ;  /* 0x000000ff0500720c */ /* 0x000fe20003f06270 */
[C---:B------:R-:W-:Y:S01]  /*1e50*/  IMAD R233, R201.reuse, R3, R4 ;  /* 0x00000003c9e97224 */ /* 0x040fe200078e0204 */
[----:B------:R-:W-:Y:S01]  /*1e60*/  ISETP.GE.AND P4, PT, R10, RZ, PT ;  /* 0x000000ff0a00720c */ /* 0x000fe20003f86270 */
[----:B------:R-:W-:Y:S01]  /*1e70*/  @!P2 IMAD.MOV R228, RZ, RZ, -R228 ;  /* 0x000000ffffe4a224 */ /* 0x000fe200078e0ae4 */
[----:B------:R-:W-:Y:S01]  /*1e80*/  ISETP.GT.U32.AND P2, PT, R201, R230, PT ;  /* 0x000000e6c900720c */ /* 0x000fe20003f44070 */
[----:B------:R-:W-:-:S04]  /*1e90*/  IMAD.HI.U32 R3, R207, R234, RZ ;  /* 0x000000eacf037227 */ /* 0x000fc800078e00ff */
[----:B------:R-:W-:Y:S02]  /*1ea0*/  @!P3 IMAD.IADD R231, R231, 0x1, -R201 ;  /* 0x00000001e7e7b824 */ /* 0x000fe400078e0ac9 */
[----:B------:R-:W-:Y:S02]  /*1eb0*/  IMAD.MOV R3, RZ, RZ, -R3 ;  /* 0x000000ffff037224 */ /* 0x000fe400078e0a03 */
[--C-:B------:R-:W-:Y:S01]  /*1ec0*/  @!P5 IMAD.IADD R232, R232, 0x1, -R201.reuse ;  /* 0x00000001e8e8d824 */ /* 0x100fe200078e0ac9 */
[C---:B------:R-:W-:Y:S01]  /*1ed0*/  ISETP.GT.U32.AND P3, PT, R201.reuse, R231, PT ;  /* 0x000000e7c900720c */ /* 0x040fe20003f64070 */
[C---:B------:R-:W-:Y:S02]  /*1ee0*/  IMAD R234, R201.reuse, R3, R234 ;  /* 0x00000003c9ea7224 */ /* 0x040fe400078e02ea */
[----:B------:R-:W-:Y:S02]  /*1ef0*/  VIADD R5, R0, 0x21 ;  /* 0x0000002100057836 */ /* 0x000fe40000000000 */
[----:B------:R-:W-:Y:S01]  /*1f00*/  @!P2 IMAD.IADD R230, R230, 0x1, -R201 ;  /* 0x00000001e6e6a824 */ /* 0x000fe200078e0ac9 */
[C---:B------:R-:W-:Y:S01]  /*1f10*/  ISETP.GT.U32.AND P5, PT, R201.reuse, R234, PT ;  /* 0x000000eac900720c */ /* 0x040fe20003fa4070 */
[----:B------:R-:W-:Y:S01]  /*1f20*/  VIADD R8, R0, 0x23 ;  /* 0x0000002300087836 */ /* 0x000fe20000000000 */
[----:B------:R-:W-:Y:S01]  /*1f30*/  ISETP.GT.U32.AND P2, PT, R201, R233, PT ;  /* 0x000000e9c900720c */ /* 0x000fe20003f44070 */
[----:B------:R-:W-:Y:S01]  /*1f40*/  @!P6 IMAD.MOV R229, RZ, RZ, -R229 ;  /* 0x000000ffffe5e224 */ /* 0x000fe200078e0ae5 */
[----:B------:R-:W-:Y:S01]  /*1f50*/  IABS R4, R5 ;  /* 0x0000000500047213 */ /* 0x000fe20000000000 */
[----:B------:R-:W-:Y:S01]  /*1f60*/  @!P1 IMAD.MOV R230, RZ, RZ, -R230 ;  /* 0x000000ffffe69224 */ /* 0x000fe200078e0ae6 */
[----:B------:R-:W-:Y:S01]  /*1f70*/  ISETP.GE.AND P6, PT, R6, RZ, PT ;  /* 0x000000ff0600720c */ /* 0x000fe20003fc6270 */
[----:B------:R-:W-:Y:S01]  /*1f80*/  @!P3 IMAD.IADD R231, R231, 0x1, -R201 ;  /* 0x00000001e7e7b824 */ /* 0x000fe200078e0ac9 */
[----:B------:R-:W-:Y:S01]  /*1f90*/  ISETP.GE.AND P3, PT, R7, RZ, PT ;  /* 0x000000ff0700720c */ /* 0x000fe20003f66270 */
[----:B------:R-:W-:Y:S01]  /*1fa0*/  VIADD R7, R0, 0x22 ;  /* 0x0000002200077836 */ /* 0x000fe20000000000 */
[----:B------:R-:W-:Y:S01]  /*1fb0*/  IABS R6, R8 ;  /* 0x0000000800067213 */ /* 0x000fe20000000000 */
[----:B------:R-:W-:-:S03]  /*1fc0*/  IMAD.HI.U32 R3, R207, R4, RZ ;  /* 0x00000004cf037227 */ /* 0x000fc600078e00ff */
[----:B------:R-:W-:Y:S01]  /*1fd0*/  IABS R236, R7 ;  /* 0x0000000700ec7213 */ /* 0x000fe20000000000 */
[----:B------:R-:W-:Y:S02]  /*1fe0*/  @!P5 IMAD.IADD R234, R234, 0x1, -R201 ;  /* 0x00000001eaead824 */ /* 0x000fe400078e0ac9 */
[----:B------:R-:W-:Y:S02]  /*1ff0*/  IMAD.MOV R3, RZ, RZ, -R3 ;  /* 0x000000ffff037224 */ /* 0x000fe400078e0a03 */
[----:B------:R-:W-:Y:S01]  /*2000*/  @!P2 IMAD.IADD R233, R233, 0x1, -R201 ;  /* 0x00000001e9e9a824 */ /* 0x000fe200078e0ac9 */
[C---:B------:R-:W-:Y:S01]  /*2010*/  ISETP.GT.U32.AND P5, PT, R201.reuse, R234, PT ;  /* 0x000000eac900720c */ /* 0x040fe20003fa4070 */
[----:B------:R-:W-:Y:S01]  /*2020*/  IMAD R235, R201, R3, R4 ;  /* 0x00000003c9eb7224 */ /* 0x000fe200078e0204 */
[----:B------:R-:W-:Y:S01]  /*2030*/  ISETP.GE.AND P2, PT, R5, RZ, PT ;  /* 0x000000ff0500720c */ /* 0x000fe20003f46270 */
[----:B------:R-:W-:Y:S01]  /*2040*/  IMAD.HI.U32 R3, R207, R236, RZ ;  /* 0x000000eccf037227 */ /* 0x000fe200078e00ff */
[----:B------:R-:W-:-:S03]  /*2050*/  ISETP.GT.U32.AND P1, PT, R201, R233, PT ;  /* 0x000000e9c900720c */ /* 0x000fc60003f24070 */
[----:B------:R-:W-:Y:S02]  /*2060*/  IMAD.MOV R3, RZ, RZ, -R3 ;  /* 0x000000ffff037224 */ /* 0x000fe400078e0a03 */
[----:B------:R-:W-:-:S04]  /*2070*/  IMAD.HI.U32 R4, R207, R6, RZ ;  /* 0x00000006cf047227 */ /* 0x000fc800078e00ff */
[----:B------:R-:W-:Y:S01]  /*2080*/  @!P4 IMAD.MOV R231, RZ, RZ, -R231 ;  /* 0x000000ffffe7c224 */ /* 0x000fe200078e0ae7 */
[C---:B------:R-:W-:Y:S01]  /*2090*/  ISETP.GT.U32.AND P4, PT, R201.reuse, R235, PT ;  /* 0x000000ebc900720c */ /* 0x040fe20003f84070 */
[C---:B------:R-:W-:Y:S02]  /*20a0*/  IMAD R236, R201.reuse, R3, R236 ;  /* 0x00000003c9ec7224 */ /* 0x040fe400078e02ec */
[----:B------:R-:W-:Y:S02]  /*20b0*/  IMAD.MOV R4, RZ, RZ, -R4 ;  /* 0x000000ffff047224 */ /* 0x000fe400078e0a04 */
[--C-:B------:R-:W-:Y:S01]  /*20c0*/  @!P5 IMAD.IADD R234, R234, 0x1, -R201.reuse ;  /* 0x00000001eaead824 */ /* 0x100fe200078e0ac9 */
[----:B------:R-:W-:Y:S01]  /*20d0*/  ISETP.GT.U32.AND P5, PT, R201, R236, PT ;  /* 0x000000ecc900720c */ /* 0x000fe20003fa4070 */
[----:B------:R-:W-:Y:S01]  /*20e0*/  @!P1 IMAD.IADD R233, R233, 0x1, -R201 ;  /* 0x00000001e9e99824 */ /* 0x000fe200078e0ac9 */
[----:B------:R-:W-:Y:S01]  /*20f0*/  ISETP.GE.AND P1, PT, R8, RZ, PT ;  /* 0x000000ff0800720c */ /* 0x000fe20003f26270 */
[----:B------:R-:W-:-:S02]  /*2100*/  IMAD R237, R201, R4, R6 ;  /* 0x00000004c9ed7224 */ /* 0x000fc400078e0206 */
[----:B------:R-:W-:Y:S02]  /*2110*/  @!P6 IMAD.MOV R233, RZ, RZ, -R233 ;  /* 0x000000ffffe9e224 */ /* 0x000fe400078e0ae9 */
[----:B------:R-:W-:Y:S01]  /*2120*/  VIADD R5, R0, 0x24 ;  /* 0x0000002400057836 */ /* 0x000fe20000000000 */
[----:B------:R-:W-:Y:S01]  /*2130*/  ISETP.GT.U32.AND P6, PT, R201, R237, PT ;  /* 0x000000edc900720c */ /* 0x000fe20003fc4070 */
[--C-:B------:R-:W-:Y:S02]  /*2140*/  @!P4 IMAD.IADD R235, R235, 0x1, -R201.reuse ;  /* 0x00000001ebebc824 */ /* 0x100fe400078e0ac9 */
[----:B------:R-:W-:Y:S01]  /*2150*/  @!P0 IMAD.MOV R232, RZ, RZ, -R232 ;  /* 0x000000ffffe88224 */ /* 0x000fe200078e0ae8 */
[----:B------:R-:W-:Y:S01]  /*2160*/  IABS R238, R5 ;  /* 0x0000000500ee7213 */ /* 0x000fe20000000000 */
[----:B------:R-:W-:Y:S01]  /*2170*/  @!P5 IMAD.IADD R236, R236, 0x1, -R201 ;  /* 0x00000001ececd824 */ /* 0x000fe200078e0ac9 */
[----:B------:R-:W-:Y:S01]  /*2180*/  ISETP.GT.U32.AND P4, PT, R201, R235, PT ;  /* 0x000000ebc900720c */ /* 0x000fe20003f84070 */
[----:B------:R-:W-:Y:S01]  /*2190*/  @!P3 IMAD.MOV R234, RZ, RZ, -R234 ;  /* 0x000000ffffeab224 */ /* 0x000fe200078e0aea */
[----:B------:R-:W-:Y:S01]  /*21a0*/  ISETP.GE.AND P0, PT, R7, RZ, PT ;  /* 0x000000ff0700720c */ /* 0x000fe20003f06270 */
[----:B------:R-:W-:Y:S01]  /*21b0*/  VIADD R7, R0, 0x26 ;  /* 0x0000002600077836 */ /* 0x000fe20000000000 */
[----:B------:R-:W-:Y:S01]  /*21c0*/  ISETP.GT.U32.AND P5, PT, R201, R236, PT ;  /* 0x000000ecc900720c */ /* 0x000fe20003fa4070 */
[----:B------:R-:W-:Y:S01]  /*21d0*/  IMAD.HI.U32 R3, R207, R238, RZ ;  /* 0x000000eecf037227 */ /* 0x000fe200078e00ff */
[----:B------:R-:W-:-:S02]  /*21e0*/  ISETP.GE.AND P3, PT, R5, RZ, PT ;  /* 0x000000ff0500720c */ /* 0x000fc40003f66270 */
[----:B------:R-:W-:Y:S01]  /*21f0*/  IABS R240, R7 ;  /* 0x0000000700f07213 */ /* 0x000fe20000000000 */
[----:B------:R-:W-:Y:S02]  /*2200*/  @!P6 IMAD.IADD R237, R237, 0x1, -R201 ;  /* 0x00000001edede824 */ /* 0x000fe400078e0ac9 */
[----:B------:R-:W-:Y:S02]  /*2210*/  VIADD R4, R0, 0x25 ;  /* 0x0000002500047836 */ /* 0x000fe40000000000 */
[----:B------:R-:W-:Y:S01]  /*2220*/  IMAD.MOV R5, RZ, RZ, -R3 ;  /* 0x000000ffff057224 */ /* 0x000fe200078e0a03 */
[----:B------:R-:W-:Y:S01]  /*2230*/  ISETP.GT.U32.AND P6, PT, R201, R237, PT ;  /* 0x000000edc900720c */ /* 0x000fe20003fc4070 */
[----:B------:R-:W-:Y:S01]  /*2240*/  @!P4 IMAD.IADD R235, R235, 0x1, -R201 ;  /* 0x00000001ebebc824 */ /* 0x000fe200078e0ac9 */
[----:B------:R-:W-:Y:S01]  /*2250*/  IABS R6, R4 ;  /* 0x0000000400067213 */ /* 0x000fe20000000000 */
[----:B------:R-:W-:Y:S01]  /*2260*/  IMAD R238, R201, R5, R238 ;  /* 0x00000005c9ee7224 */ /* 0x000fe200078e02ee */
[----:B------:R-:W-:Y:S01]  /*2270*/  ISETP.GE.AND P4, PT, R4, RZ, PT ;  /* 0x000000ff0400720c */ /* 0x000fe20003f86270 */
[----:B------:R-:W-:-:S04]  /*2280*/  IMAD.HI.U32 R4, R207, R240, RZ ;  /* 0x000000f0cf047227 */ /* 0x000fc800078e00ff */
[----:B------:R-:W-:Y:S01]  /*2290*/  @!P5 IMAD.IADD R236, R236, 0x1, -R201 ;  /* 0x00000001ececd824 */ /* 0x000fe200078e0ac9 */
[----:B------:R-:W-:Y:S01]  /*22a0*/  ISETP.GT.U32.AND P5, PT, R201, R238, PT ;  /* 0x000000eec900720c */ /* 0x000fe20003fa4070 */
[----:B------:R-:W-:Y:S02]  /*22b0*/  IMAD.MOV R4, RZ, RZ, -R4 ;  /* 0x000000ffff047224 */ /* 0x000fe400078e0a04 */
[----:B------:R-:W-:-:S04]  /*22c0*/  IMAD.HI.U32 R3, R207, R6, RZ ;  /* 0x00000006cf037227 */ /* 0x000fc800078e00ff */
[----:B------:R-:W-:Y:S02]  /*22d0*/  IMAD R240, R201, R4, R240 ;  /* 0x00000004c9f07224 */ /* 0x000fe400078e02f0 */
[----:B------:R-:W-:Y:S02]  /*22e0*/  @!P6 IMAD.IADD R237, R237, 0x1, -R201 ;  /* 0x00000001edede824 */ /* 0x000fe400078e0ac9 */
[----:B------:R-:W-:Y:S02]  /*22f0*/  IMAD.MOV R3, RZ, RZ, -R3 ;  /* 0x000000ffff037224 */ /* 0x000fe400078e0a03 */
[----:B------:R-:W-:Y:S01]  /*2300*/  @!P1 IMAD.MOV R237, RZ, RZ, -R237 ;  /* 0x000000ffffed9224 */ /* 0x000fe200078e0aed */
[C---:B------:R-:W-:Y:S01]  /*2310*/  ISETP.GT.U32.AND P1, PT, R201.reuse, R240, PT ;  /* 0x000000f0c900720c */ /* 0x040fe20003f24070 */
[----:B------:R-:W-:Y:S02]  /*2320*/  IMAD R239, R201, R3, R6 ;  /* 0x00000003c9ef7224 */ /* 0x000fe400078e0206 */
[----:B------:R-:W-:-:S02]  /*2330*/  VIADD R5, R0, 0x28 ;  /* 0x0000002800057836 */ /* 0x000fc40000000000 */
[----:B------:R-:W-:Y:S02]  /*2340*/  @!P5 IMAD.IADD R238, R238, 0x1, -R201 ;  /* 0x00000001eeeed824 */ /* 0x000fe400078e0ac9 */
[----:B------:R-:W-:Y:S01]  /*2350*/  @!P0 IMAD.MOV R236, RZ, RZ, -R236 ;  /* 0x000000ffffec8224 */ /* 0x000fe200078e0aec */
[C---:B------:R-:W-:Y:S01]  /*2360*/  ISETP.GT.U32.AND P0, PT, R201.reuse, R239, PT ;  /* 0x000000efc900720c */ /* 0x040fe20003f04070 */
[----:B------:R-:W-:Y:S01]  /*2370*/  VIADD R9, R0, 0x2a ;  /* 0x0000002a00097836 */ /* 0x000fe20000000000 */
[----:B------:R-:W-:Y:S01]  /*2380*/  IABS R242, R5 ;  /* 0x0000000500f27213 */ /* 0x000fe20000000000 */
[----:B------:R-:W-:Y:S01]  /*2390*/  @!P2 IMAD.MOV R235, RZ, RZ, -R235 ;  /* 0x000000ffffeba224 */ /* 0x000fe200078e0aeb */
[----:B------:R-:W-:Y:S01]  /*23a0*/  ISETP.GT.U32.AND P5, PT, R201, R238, PT ;  /* 0x000000eec900720c */ /* 0x000fe20003fa4070 */
[----:B------:R-:W-:Y:S01]  /*23b0*/  @!P1 IMAD.IADD R240, R240, 0x1, -R201 ;  /* 0x00000001f0f09824 */ /* 0x000fe200078e0ac9 */
[----:B------:R-:W-:Y:S01]  /*23c0*/  IABS R244, R9 ;  /* 0x0000000900f47213 */ /* 0x000fe20000000000 */
[----:B------:R-:W-:Y:S01]  /*23d0*/  IMAD.HI.U32 R4, R207, R242, RZ ;  /* 0x000000f2cf047227 */ /* 0x000fe200078e00ff */
[----:B------:R-:W-:-:S02]  /*23e0*/  ISETP.GE.AND P2, PT, R7, RZ, PT ;  /* 0x000000ff0700720c */ /* 0x000fc40003f46270 */
[----:B------:R-:W-:Y:S01]  /*23f0*/  ISETP.GT.U32.AND P1, PT, R201, R240, PT ;  /* 0x000000f0c900720c */ /* 0x000fe20003f24070 */
[----:B------:R-:W-:Y:S02]  /*2400*/  IMAD.MOV R4, RZ, RZ, -R4 ;  /* 0x000000ffff047224 */ /* 0x000fe400078e0a04 */
[----:B------:R-:W-:Y:S02]  /*2410*/  VIADD R3, R0, 0x27 ;  /* 0x0000002700037836 */ /* 0x000fe40000000000 */
[--C-:B------:R-:W-:Y:S02]  /*2420*/  @!P0 IMAD.IADD R239, R239, 0x1, -R201.reuse ;  /* 0x00000001efef8824 */ /* 0x100fe400078e0ac9 */
[----:B------:R-:W-:Y:S01]  /*2430*/  @!P5 IMAD.IADD R238, R238, 0x1, -R201 ;  /* 0x00000001eeeed824 */ /* 0x000fe200078e0ac9 */
[----:B------:R-:W-:Y:S01]  /*2440*/  IABS R6, R3 ;  /* 0x0000000300067213 */ /* 0x000fe20000000000 */
[C---:B------:R-:W-:Y:S01]  /*2450*/  IMAD R242, R201.reuse, R4, R242 ;  /* 0x00000004c9f27224 */ /* 0x040fe200078e02f2 */
[----:B------:R-:W-:Y:S01]  /*2460*/  ISETP.GT.U32.AND P0, PT, R201, R239, PT ;  /* 0x000000efc900720c */ /* 0x000fe20003f04070 */
[----:B------:R-:W-:Y:S01]  /*2470*/  IMAD.HI.U32 R4, R207, R244, RZ ;  /* 0x000000f4cf047227 */ /* 0x000fe200078e00ff */
[----:B------:R-:W-:-:S02]  /*2480*/  ISETP.GE.AND P6, PT, R3, RZ, PT ;  /* 0x000000ff0300720c */ /* 0x000fc40003fc6270 */
[----:B------:R-:W-:Y:S01]  /*2490*/  ISETP.GE.AND P5, PT, R5, RZ, PT ;  /* 0x000000ff0500720c */ /* 0x000fe20003fa6270 */
[----:B------:R-:W-:Y:S01]  /*24a0*/  @!P3 IMAD.MOV R238, RZ, RZ, -R238 ;  /* 0x000000ffffeeb224 */ /* 0x000fe200078e0aee */
[----:B------:R-:W-:Y:S01]  /*24b0*/  ISETP.GT.U32.AND P3, PT, R201, R242, PT ;  /* 0x000000f2c900720c */ /* 0x000fe20003f64070 */
[----:B------:R-:W-:Y:S02]  /*24c0*/  VIADD R7, R0, 0x29 ;  /* 0x0000002900077836 */ /* 0x000fe40000000000 */
[----:B------:R-:W-:Y:S02]  /*24d0*/  IMAD.MOV R4, RZ, RZ, -R4 ;  /* 0x000000ffff047224 */ /* 0x000fe400078e0a04 */
[----:B------:R-:W-:Y:S01]  /*24e0*/  IMAD.HI.U32 R3, R207, R6, RZ ;  /* 0x00000006cf037227 */ /* 0x000fe200078e00ff */
[----:B------:R-:W-:-:S03]  /*24f0*/  IABS R8, R7 ;  /* 0x0000000700087213 */ /* 0x000fc60000000000 */
[C---:B------:R-:W-:Y:S02]  /*2500*/  IMAD R244, R201.reuse, R4, R244 ;  /* 0x00000004c9f47224 */ /* 0x040fe400078e02f4 */
[----:B------:R-:W-:Y:S02]  /*2510*/  @!P1 IMAD.IADD R240, R240, 0x1, -R201 ;  /* 0x00000001f0f09824 */ /* 0x000fe400078e0ac9 */
[----:B------:R-:W-:Y:S02]  /*2520*/  IMAD.MOV R241, RZ, RZ, -R3 ;  /* 0x000000fffff17224 */ /* 0x000fe400078e0a03 */
[----:B------:R-:W-:Y:S02]  /*2530*/  VIADD R5, R0, 0x2b ;  /* 0x0000002b00057836 */ /* 0x000fe40000000000 */
[----:B------:R-:W-:Y:S01]  /*2540*/  @!P2 IMAD.MOV R240, RZ, RZ, -R240 ;  /* 0x000000fffff0a224 */ /* 0x000fe200078e0af0 */
[----:B------:R-:W-:Y:S01]  /*2550*/  ISETP.GT.U32.AND P2, PT, R201, R244, PT ;  /* 0x000000f4c900720c */ /* 0x000fe20003f44070 */
[----:B------:R-:W-:Y:S01]  /*2560*/  IMAD.HI.U32 R3, R207, R8, RZ ;  /* 0x00000008cf037227 */ /* 0x000fe200078e00ff */
[----:B------:R-:W-:-:S03]  /*2570*/  IABS R4, R5 ;  /* 0x0000000500047213 */ /* 0x000fc60000000000 */
[--C-:B------:R-:W-:Y:S02]  /*2580*/  @!P0 IMAD.IADD R239, R239, 0x1, -R201.reuse ;  /* 0x00000001efef8824 */ /* 0x100fe400078e0ac9 */
[----:B------:R-:W-:Y:S02]  /*2590*/  @!P3 IMAD.IADD R242, R242, 0x1, -R201 ;  /* 0x00000001f2f2b824 */ /* 0x000fe400078e0ac9 */
[----:B------:R-:W-:Y:S02]  /*25a0*/  IMAD.MOV R3, RZ, RZ, -R3 ;  /* 0x000000ffff037224 */ /* 0x000fe400078e0a03 */
[----:B------:R-:W-:Y:S01]  /*25b0*/  @!P4 IMAD.MOV R239, RZ, RZ, -R239 ;  /* 0x000000ffffefc224 */ /* 0x000fe200078e0aef */
[----:B------:R-:W-:Y:S01]  /*25c0*/  ISETP.GE.AND P4, PT, R7, RZ, PT ;  /* 0x000000ff0700720c */ /* 0x000fe20003f86270 */
[C---:B------:R-:W-:Y:S01]  /*25d0*/  IMAD R243, R201.reuse, R3, R8 ;  /* 0x00000003c9f37224 */ /* 0x040fe200078e0208 */
[----:B------:R-:W-:Y:S01]  /*25e0*/  ISETP.GT.U32.AND P3, PT, R201, R242, PT ;  /* 0x000000f2c900720c */ /* 0x000fe20003f64070 */
[----:B------:R-:W-:-:S02]  /*25f0*/  VIADD R7, R0, 0x2c ;  /* 0x0000002c00077836 */ /* 0x000fc40000000000 */
[----:B------:R-:W-:Y:S01]  /*2600*/  IMAD.HI.U32 R3, R207, R4, RZ ;  /* 0x00000004cf037227 */ /* 0x000fe200078e00ff */
[C---:B------:R-:W-:Y:S02]  /*2610*/  ISETP.GT.U32.AND P1, PT, R201.reuse, R243, PT ;  /* 0x000000f3c900720c */ /* 0x040fe40003f24070 */
[----:B------:R-:W-:Y:S01]  /*2620*/  IABS R246, R7 ;  /* 0x0000000700f67213 */ /* 0x000fe20000000000 */
[C---:B------:R-:W-:Y:S02]  /*2630*/  IMAD R241, R201.reuse, R241, R6 ;  /* 0x000000f1c9f17224 */ /* 0x040fe400078e0206 */
[----:B------:R-:W-:Y:S02]  /*2640*/  IMAD.MOV R3, RZ, RZ, -R3 ;  /* 0x000000ffff037224 */ /* 0x000fe400078e0a03 */
[----:B------:R-:W-:Y:S01]  /*2650*/  @!P2 IMAD.IADD R244, R244, 0x1, -R201 ;  /* 0x00000001f4f4a824 */ /* 0x000fe200078e0ac9 */
[C---:B------:R-:W-:Y:S01]  /*2660*/  ISETP.GT.U32.AND P0, PT, R201.reuse, R241, PT ;  /* 0x000000f1c900720c */ /* 0x040fe20003f04070 */
[----:B------:R-:W-:-:S02]  /*2670*/  IMAD R245, R201, R3, R4 ;  /* 0x00000003c9f57224 */ /* 0x000fc400078e0204 */
[----:B------:R-:W-:Y:S01]  /*2680*/  IMAD.HI.U32 R3, R207, R246, RZ ;  /* 0x000000f6cf037227 */ /* 0x000fe200078e00ff */
[----:B------:R-:W-:-:S03]  /*2690*/  ISETP.GT.U32.AND P2, PT, R201, R244, PT ;  /* 0x000000f4c900720c */ /* 0x000fc60003f44070 */
[----:B------:R-:W-:Y:S01]  /*26a0*/  @!P3 IMAD.IADD R242, R242, 0x1, -R201 ;  /* 0x00000001f2f2b824 */ /* 0x000fe200078e0ac9 */
[----:B------:R-:W-:Y:S01]  /*26b0*/  ISETP.GT.U32.AND P3, PT, R201, R245, PT ;  /* 0x000000f5c900720c */ /* 0x000fe20003f64070 */
[----:B------:R-:W-:Y:S02]  /*26c0*/  IMAD.MOV R3, RZ, RZ, -R3 ;  /* 0x000000ffff037224 */ /* 0x000fe400078e0a03 */
[--C-:B------:R-:W-:Y:S02]  /*26d0*/  @!P1 IMAD.IADD R243, R243, 0x1, -R201.reuse ;  /* 0x00000001f3f39824 */ /* 0x100fe400078e0ac9 */
[----:B------:R-:W-:Y:S02]  /*26e0*/  IMAD R246, R201, R3, R246 ;  /* 0x00000003c9f67224 */ /* 0x000fe400078e02f6 */
[----:B------:R-:W-:Y:S01]  /*26f0*/  @!P0 IMAD.IADD R241, R241, 0x1, -R201 ;  /* 0x00000001f1f18824 */ /* 0x000fe200078e0ac9 */
[----:B------:R-:W-:Y:S01]  /*2700*/  ISETP.GT.U32.AND P1, PT, R201, R243, PT ;  /* 0x000000f3c900720c */ /* 0x000fe20003f24070 */
[----:B------:R-:W-:-:S02]  /*2710*/  VIADD R8, R0, 0x2d ;  /* 0x0000002d00087836 */ /* 0x000fc40000000000 */
[--C-:B------:R-:W-:Y:S01]  /*2720*/  @!P2 IMAD.IADD R244, R244, 0x1, -R201.reuse ;  /* 0x00000001f4f4a824 */ /* 0x100fe200078e0ac9 */
[----:B------:R-:W-:Y:S01]  /*2730*/  ISETP.GT.U32.AND P2, PT, R201, R246, PT ;  /* 0x000000f6c900720c */ /* 0x000fe20003f44070 */
[----:B------:R-:W-:Y:S01]  /*2740*/  @!P3 IMAD.IADD R245, R245, 0x1, -R201 ;  /* 0x00000001f5f5b824 */ /* 0x000fe200078e0ac9 */
[C---:B------:R-:W-:Y:S01]  /*2750*/  ISETP.GT.U32.AND P0, PT, R201.reuse, R241, PT ;  /* 0x000000f1c900720c */ /* 0x040fe20003f04070 */
[C---:B------:R-:W-:Y:S01]  /*2760*/  VIADD R3, R0.reuse, 0x2e ;  /* 0x0000002e00037836 */ /* 0x040fe20000000000 */
[----:B------:R-:W-:Y:S01]  /*2770*/  IABS R6, R8 ;  /* 0x0000000800067213 */ /* 0x000fe20000000000 */
[----:B------:R-:W-:Y:S01]  /*2780*/  @!P5 IMAD.MOV R242, RZ, RZ, -R242 ;  /* 0x000000fffff2d224 */ /* 0x000fe200078e0af2 */
[----:B------:R-:W-:Y:S01]  /*2790*/  ISETP.GT.U32.AND P3, PT, R201, R245, PT ;  /* 0x000000f5c900720c */ /* 0x000fe20003f64070 */
[----:B------:R-:W-:Y:S01]  /*27a0*/  VIADD R11, R0, 0x34 ;  /* 0x00000034000b7836 */ /* 0x000fe20000000000 */
[----:B------:R-:W-:Y:S01]  /*27b0*/  IABS R248, R3 ;  /* 0x0000000300f87213 */ /* 0x000fe20000000000 */
[----:B------:R-:W-:Y:S01]  /*27c0*/  IMAD.HI.U32 R4, R207, R6, RZ ;  /* 0x00000006cf047227 */ /* 0x000fe200078e00ff */
[----:B------:R-:W-:-:S02]  /*27d0*/  ISETP.GE.AND P5, PT, R7, RZ, PT ;  /* 0x000000ff0700720c */ /* 0x000fc40003fa6270 */
[----:B------:R-:W-:Y:S01]  /*27e0*/  IABS R202, R11 ;  /* 0x0000000b00ca7213 */ /* 0x000fe20000000000 */
[----:B------:R-:W-:Y:S02]  /*27f0*/  IMAD.MOV R4, RZ, RZ, -R4 ;  /* 0x000000ffff047224 */ /* 0x000fe400078e0a04 */
[--C-:B------:R-:W-:Y:S01]  /*2800*/  @!P1 IMAD.IADD R243, R243, 0x1, -R201.reuse ;  /* 0x00000001f3f39824 */ /* 0x100fe200078e0ac9 */
[----:B------:R-:W-:Y:S01]  /*2810*/  ISETP.GE.AND P1, PT, R8, RZ, PT ;  /* 0x000000ff0800720c */ /* 0x000fe20003f26270 */
[--C-:B------:R-:W-:Y:S02]  /*2820*/  @!P2 IMAD.IADD R246, R246, 0x1, -R201.reuse ;  /* 0x00000001f6f6a824 */ /* 0x100fe400078e0ac9 */
[----:B------:R-:W-:Y:S01]  /*2830*/  @!P0 IMAD.IADD R241, R241, 0x1, -R201 ;  /* 0x00000001f1f18824 */ /* 0x000fe200078e0ac9 */
[----:B------:R-:W-:Y:S01]  /*2840*/  ISETP.GE.AND P0, PT, R9, RZ, PT ;  /* 0x000000ff0900720c */ /* 0x000fe20003f06270 */
[C---:B------:R-:W-:Y:S01]  /*2850*/  IMAD R247, R201.reuse, R4, R6 ;  /* 0x00000004c9f77224 */ /* 0x040fe200078e0206 */
[----:B------:R-:W-:Y:S01]  /*2860*/  ISETP.GT.U32.AND P2, PT, R201, R246, PT ;  /* 0x000000f6c900720c */ /* 0x000fe20003f44070 */
[----:B------:R-:W-:Y:S01]  /*2870*/  @!P4 IMAD.MOV R243, RZ, RZ, -R243 ;  /* 0x000000fffff3c224 */ /* 0x000fe200078e0af3 */
[----:B------:R-:W-:Y:S01]  /*2880*/  ISETP.GE.AND P4, PT, R3, RZ, PT ;  /* 0x000000ff0300720c */ /* 0x000fe20003f86270 */
[----:B------:R-:W-:-:S04]  /*2890*/  IMAD.HI.U32 R3, R207, R248, RZ ;  /* 0x000000f8cf037227 */ /* 0x000fc800078e00ff */
[----:B------:R-:W-:Y:S01]  /*28a0*/  @!P3 IMAD.IADD R245, R245, 0x1, -R201 ;  /* 0x00000001f5f5b824 */ /* 0x000fe200078e0ac9 */
[C---:B------:R-:W-:Y:S01]  /*28b0*/  ISETP.GT.U32.AND P3, PT, R201.reuse, R247, PT ;  /* 0x000000f7c900720c */ /* 0x040fe20003f64070 */
[----:B------:R-:W-:Y:S02]  /*28c0*/  VIADD R4, R0, 0x2f ;  /* 0x0000002f00047836 */ /* 0x000fe40000000000 */
[----:B------:R-:W-:Y:S02]  /*28d0*/  IMAD.MOV R3, RZ, RZ, -R3 ;  /* 0x000000ffff037224 */ /* 0x000fe400078e0a03 */
[----:B------:R-:W-:Y:S01]  /*28e0*/  @!P6 IMAD.MOV R241, RZ, RZ, -R241 ;  /* 0x000000fffff1e224 */ /* 0x000fe200078e0af1 */
[----:B------:R-:W-:Y:S01]  /*28f0*/  IABS R6, R4 ;  /* 0x0000000400067213 */ /* 0x000fe20000000000 */
[----:B------:R-:W-:Y:S01]  /*2900*/  IMAD R248, R201, R3, R248 ;  /* 0x00000003c9f87224 */ /* 0x000fe200078e02f8 */
[----:B------:R-:W-:Y:S01]  /*2910*/  ISETP.GE.AND P6, PT, R5, RZ, PT ;  /* 0x000000ff0500720c */ /* 0x000fe20003fc6270 */
[----:B------:R-:W-:Y:S01]  /*2920*/  @!P0 IMAD.MOV R244, RZ, RZ, -R244 ;  /* 0x000000fffff48224 */ /* 0x000fe200078e0af4 */
[----:B------:R-:W-:Y:S01]  /*2930*/  ISETP.GE.AND P0, PT, R4, RZ, PT ;  /* 0x000000ff0400720c */ /* 0x000fe20003f06270 */
[----:B------:R-:W-:Y:S01]  /*2940*/  @!P2 IMAD.IADD R246, R246, 0x1, -R201 ;  /* 0x00000001f6f6a824 */ /* 0x000fe200078e0ac9 */
[----:B------:R-:W-:Y:S01]  /*2950*/  ISETP.GT.U32.AND P2, PT, R201, R248, PT ;  /* 0x000000f8c900720c */ /* 0x000fe20003f44070 */
[----:B------:R-:W-:-:S04]  /*2960*/  IMAD.HI.U32 R4, R207, R6, RZ ;  /* 0x00000006cf047227 */ /* 0x000fc800078e00ff */
[----:B------:R-:W-:Y:S02]  /*2970*/  @!P3 IMAD.IADD R247, R247, 0x1, -R201 ;  /* 0x00000001f7f7b824 */ /* 0x000fe400078e0ac9 */
[----:B------:R-:W-:Y:S02]  /*2980*/  IMAD.MOV R4, RZ, RZ, -R4 ;  /* 0x000000ffff047224 */ /* 0x000fe400078e0a04 */
[----:B------:R-:W-:Y:S01]  /*2990*/  VIADD R5, R0, 0x30 ;  /* 0x0000003000057836 */ /* 0x000fe20000000000 */
[C---:B------:R-:W-:Y:S01]  /*29a0*/  ISETP.GT.U32.AND P3, PT, R201.reuse, R247, PT ;  /* 0x000000f7c900720c */ /* 0x040fe20003f64070 */
[C---:B------:R-:W-:Y:S02]  /*29b0*/  IMAD R209, R201.reuse, R4, R6 ;  /* 0x00000004c9d17224 */ /* 0x040fe400078e0206 */
[----:B------:R-:W-:Y:S01]  /*29c0*/  @!P6 IMAD.MOV R245, RZ, RZ, -R245 ;  /* 0x000000fffff5e224 */ /* 0x000fe200078e0af5 */
[----:B------:R-:W-:Y:S01]  /*29d0*/  IABS R192, R5 ;  /* 0x0000000500c07213 */ /* 0x000fe20000000000 */
[----:B------:R-:W-:Y:S01]  /*29e0*/  @!P2 IMAD.IADD R248, R248, 0x1, -R201 ;  /* 0x00000001f8f8a824 */ /* 0x000fe200078e0ac9 */
[----:B------:R-:W-:Y:S01]  /*29f0*/  ISETP.GT.U32.AND P6, PT, R201, R209, PT ;  /* 0x000000d1c900720c */ /* 0x000fe20003fc4070 */
[----:B------:R-:W-:-:S02]  /*2a00*/  VIADD R7, R0, 0x31 ;  /* 0x0000003100077836 */ /* 0x000fc40000000000 */
[----:B------:R-:W-:Y:S01]  /*2a10*/  IMAD.HI.U32 R3, R207, R192, RZ ;  /* 0x000000c0cf037227 */ /* 0x000fe200078e00ff */
[----:B------:R-:W-:Y:S02]  /*2a20*/  ISETP.GT.U32.AND P2, PT, R201, R248, PT ;  /* 0x000000f8c900720c */ /* 0x000fe40003f44070 */
[----:B------:R-:W-:Y:S01]  /*2a30*/  IABS R8, R7 ;  /* 0x0000000700087213 */ /* 0x000fe20000000000 */
[----:B------:R-:W-:Y:S01]  /*2a40*/  @!P3 IMAD.IADD R247, R247, 0x1, -R201 ;  /* 0x00000001f7f7b824 */ /* 0x000fe200078e0ac9 */
[----:B------:R-:W-:Y:S01]  /*2a50*/  ISETP.GE.AND P3, PT, R7, RZ, PT ;  /* 0x000000ff0700720c */ /* 0x000fe20003f66270 */
[----:B------:R-:W-:Y:S02]  /*2a60*/  IMAD.MOV R3, RZ, RZ, -R3 ;  /* 0x000000ffff037224 */ /* 0x000fe400078e0a03 */
[----:B------:R-:W-:Y:S02]  /*2a70*/  VIADD R7, R0, 0x32 ;  /* 0x0000003200077836 */ /* 0x000fe40000000000 */
[----:B------:R-:W-:-:S02]  /*2a80*/  @!P6 IMAD.IADD R209, R209, 0x1, -R201 ;  /* 0x00000001d1d1e824 */ /* 0x000fc400078e0ac9 */
[C---:B------:R-:W-:Y:S01]  /*2a90*/  IMAD R192, R201.reuse, R3, R192 ;  /* 0x00000003c9c07224 */ /* 0x040fe200078e02c0 */
[----:B------:R-:W-:Y:S01]  /*2aa0*/  IABS R6, R7 ;  /* 0x0000000700067213 */ /* 0x000fe20000000000 */
[----:B------:R-:W-:Y:S01]  /*2ab0*/  @!P2 IMAD.IADD R248, R248, 0x1, -R201 ;  /* 0x00000001f8f8a824 */ /* 0x000fe200078e0ac9 */
[----:B------:R-:W-:Y:S01]  /*2ac0*/  ISETP.GT.U32.AND P6, PT, R201, R209, PT ;  /* 0x000000d1c900720c */ /* 0x000fe20003fc4070 */
[----:B------:R-:W-:Y:S01]  /*2ad0*/  IMAD.HI.U32 R4, R207, R8, RZ ;  /* 0x00000008cf047227 */ /* 0x000fe200078e00ff */
[----:B------:R-:W-:-:S03]  /*2ae0*/  ISETP.GT.U32.AND P2, PT, R201, R192, PT ;  /* 0x000000c0c900720c */ /* 0x000fc60003f44070 */
[----:B------:R-:W-:-:S04]  /*2af0*/  IMAD.HI.U32 R3, R207, R6, RZ ;  /* 0x00000006cf037227 */ /* 0x000fc800078e00ff */
[----:B------:R-:W-:Y:S02]  /*2b00*/  IMAD.MOV R4, RZ, RZ, -R4 ;  /* 0x000000ffff047224 */ /* 0x000fe400078e0a04 */
[----:B------:R-:W-:Y:S02]  /*2b10*/  VIADD R9, R0, 0x33 ;  /* 0x0000003300097836 */ /* 0x000fe40000000000 */
[----:B------:R-:W-:Y:S02]  /*2b20*/  IMAD.MOV R197, RZ, RZ, -R3 ;  /* 0x000000ffffc57224 */ /* 0x000fe400078e0a03 */
[C---:B------:R-:W-:Y:S01]  /*2b30*/  IMAD R195, R201.reuse, R4, R8 ;  /* 0x00000004c9c37224 */ /* 0x040fe200078e0208 */
[----:B------:R-:W-:Y:S01]  /*2b40*/  IABS R8, R9 ;  /* 0x0000000900087213 */ /* 0x000fe20000000000 */
[----:B------:R-:W-:Y:S02]  /*2b50*/  IMAD R197, R201, R197, R6 ;  /* 0x000000c5c9c57224 */ /* 0x000fe400078e0206 */
[--C-:B------:R-:W-:Y:S01]  /*2b60*/  @!P6 IMAD.IADD R209, R209, 0x1, -R201.reuse ;  /* 0x00000001d1d1e824 */ /* 0x100fe200078e0ac9 */
[C---:B------:R-:W-:Y:S01]  /*2b70*/  ISETP.GT.U32.AND P6, PT, R201.reuse, R195, PT ;  /* 0x000000c3c900720c */ /* 0x040fe20003fc4070 */
[----:B------:R-:W-:Y:S01]  /*2b80*/  @!P2 IMAD.IADD R192, R192, 0x1, -R201 ;  /* 0x00000001c0c0a824 */ /* 0x000fe200078e0ac9 */
[----:B------:R-:W-:Y:S01]  /*2b90*/  ISETP.GT.U32.AND P2, PT, R201, R197, PT ;  /* 0x000000c5c900720c */ /* 0x000fe20003f44070 */
[----:B------:R-:W-:-:S04]  /*2ba0*/  IMAD.HI.U32 R3, R207, R8, RZ ;  /* 0x00000008cf037227 */ /* 0x000fc800078e00ff */
[----:B------:R-:W-:-:S04]  /*2bb0*/  IMAD.HI.U32 R4, R207, R202, RZ ;  /* 0x000000cacf047227 */ /* 0x000fc800078e00ff */
[----:B------:R-:W-:Y:S02]  /*2bc0*/  IMAD.MOV R199, RZ, RZ, -R3 ;  /* 0x000000ffffc77224 */ /* 0x000fe400078e0a03 */
[----:B------:R-:W-:Y:S02]  /*2bd0*/  IMAD.MOV R4, RZ, RZ, -R4 ;  /* 0x000000ffff047224 */ /* 0x000fe400078e0a04 */
[C---:B------:R-:W-:Y:S02]  /*2be0*/  VIADD R12, R0.reuse, 0x35 ;  /* 0x00000035000c7836 */ /* 0x040fe40000000000 */
[C---:B------:R-:W-:Y:S02]  /*2bf0*/  IMAD R199, R201.reuse, R199, R8 ;  /* 0x000000c7c9c77224 */ /* 0x040fe400078e0208 */
[----:B------:R-:W-:Y:S01]  /*2c00*/  IMAD R202, R201, R4, R202 ;  /* 0x00000004c9ca7224 */ /* 0x000fe200078e02ca */
[----:B------:R-:W-:Y:S01]  /*2c10*/  IABS R208, R12 ;  /* 0x0000000c00d07213 */ /* 0x000fe20000000000 */
[--C-:B------:R-:W-:Y:S01]  /*2c20*/  @!P6 IMAD.IADD R195, R195, 0x1, -R201.reuse ;  /* 0x00000001c3c3e824 */ /* 0x100fe200078e0ac9 */
[----:B------:R-:W-:Y:S01]  /*2c30*/  ISETP.GT.U32.AND P6, PT, R201, R199, PT ;  /* 0x000000c7c900720c */ /* 0x000fe20003fc4070 */
[----:B------:R-:W-:Y:S01]  /*2c40*/  @!P2 IMAD.IADD R197, R197, 0x1, -R201 ;  /* 0x00000001c5c5a824 */ /* 0x000fe200078e0ac9 */
[C---:B------:R-:W-:Y:S01]  /*2c50*/  ISETP.GT.U32.AND P2, PT, R201.reuse, R192, PT ;  /* 0x000000c0c900720c */ /* 0x040fe20003f44070 */
[----:B------:R-:W-:Y:S01]  /*2c60*/  @!P0 IMAD.MOV R209, RZ, RZ, -R209 ;  /* 0x000000ffffd18224 */ /* 0x000fe200078e0ad1 */
[----:B------:R-:W-:Y:S01]  /*2c70*/  ISETP.GT.U32.AND P0, PT, R201, R202, PT ;  /* 0x000000cac900720c */ /* 0x000fe20003f04070 */
[----:B------:R-:W-:Y:S01]  /*2c80*/  @!P5 IMAD.MOV R246, RZ, RZ, -R246 ;  /* 0x000000fffff6d224 */ /* 0x000fe200078e0af6 */
[----:B------:R-:W-:Y:S01]  /*2c90*/  ISETP.GE.AND P5, PT, R5, RZ, PT ;  /* 0x000000ff0500720c */ /* 0x000fe20003fa6270 */
[----:B------:R-:W-:-:S02]  /*2ca0*/  VIADD R13, R0, 0x36 ;  /* 0x00000036000d7836 */ /* 0x000fc40000000000 */
[----:B------:R-:W-:-:S03]  /*2cb0*/  IMAD.HI.U32 R5, R207, R208, RZ ;  /* 0x000000d0cf057227 */ /* 0x000fc600078e00ff */
[----:B------:R-:W-:Y:S01]  /*2cc0*/  IABS R10, R13 ;  /* 0x0000000d000a7213 */ /* 0x000fe20000000000 */
[----:B------:R-:W-:Y:S01]  /*2cd0*/  @!P1 IMAD.MOV R247, RZ, RZ, -R247 ;  /* 0x000000fffff79224 */ /* 0x000fe200078e0af7 */
[C---:B------:R-:W-:Y:S01]  /*2ce0*/  ISETP.GT.U32.AND P1, PT, R201.reuse, R195, PT ;  /* 0x000000c3c900720c */ /* 0x040fe20003f24070 */
[----:B------:R-:W-:Y:S02]  /*2cf0*/  IMAD.MOV R5, RZ, RZ, -R5 ;  /* 0x000000ffff057224 */ /* 0x000fe400078e0a05 */
[C---:B------:R-:W-:Y:S02]  /*2d00*/  VIADD R8, R0.reuse, 0x38 ;  /* 0x0000003800087836 */ /* 0x040fe40000000000 */
[----:B------:R-:W-:Y:S02]  /*2d10*/  IMAD R208, R201, R5, R208 ;  /* 0x00000005c9d07224 */ /* 0x000fe400078e02d0 */
[--C-:B------:R-:W-:Y:S01]  /*2d20*/  @!P6 IMAD.IADD R199, R199, 0x1, -R201.reuse ;  /* 0x00000001c7c7e824 */ /* 0x100fe200078e0ac9 */
[C---:B------:R-:W-:Y:S01]  /*2d30*/  ISETP.GT.U32.AND P6, PT, R201.reuse, R197, PT ;  /* 0x000000c5c900720c */ /* 0x040fe20003fc4070 */
[----:B------:R-:W-:Y:S01]  /*2d40*/  VIADD R5, R0, 0x37 ;  /* 0x0000003700057836 */ /* 0x000fe20000000000 */
[----:B------:R-:W-:Y:S01]  /*2d50*/  IABS R210, R8 ;  /* 0x0000000800d27213 */ /* 0x000fe20000000000 */
[--C-:B------:R-:W-:Y:S01]  /*2d60*/  @!P2 IMAD.IADD R192, R192, 0x1, -R201.reuse ;  /* 0x00000001c0c0a824 */ /* 0x100fe200078e0ac9 */
[----:B------:R-:W-:Y:S01]  /*2d70*/  ISETP.GT.U32.AND P2, PT, R201, R208, PT ;  /* 0x000000d0c900720c */ /* 0x000fe20003f44070 */
[----:B------:R-:W-:Y:S01]  /*2d80*/  @!P0 IMAD.IADD R202, R202, 0x1, -R201 ;  /* 0x00000001caca8824 */ /* 0x000fe200078e0ac9 */
[----:B------:R-:W-:Y:S01]  /*2d90*/  IABS R214, R5 ;  /* 0x0000000500d67213 */ /* 0x000fe20000000000 */
[----:B------:R-:W-:Y:S01]  /*2da0*/  IMAD.HI.U32 R3, R207, R10, RZ ;  /* 0x0000000acf037227 */ /* 0x000fe200078e00ff */
[----:B------:R-:W-:-:S03]  /*2db0*/  ISETP.GE.AND P0, PT, R11, RZ, PT ;  /* 0x000000ff0b00720c */ /* 0x000fc60003f06270 */
[----:B------:R-:W-:Y:S01]  /*2dc0*/  @!P5 IMAD.MOV R192, RZ, RZ, -R192 ;  /* 0x000000ffffc0d224 */ /* 0x000fe200078e0ac0 */
[----:B------:R-:W-:Y:S01]  /*2dd0*/  ISETP.GT.U32.AND P5, PT, R201, R202, PT ;  /* 0x000000cac900720c */ /* 0x000fe20003fa4070 */
[----:B------:R-:W-:Y:S02]  /*2de0*/  IMAD.MOV R3, RZ, RZ, -R3 ;  /* 0x000000ffff037224 */ /* 0x000fe400078e0a03 */
[----:B------:R-:W-:-:S04]  /*2df0*/  IMAD.HI.U32 R4, R207, R210, RZ ;  /* 0x000000d2cf047227 */ /* 0x000fc800078e00ff */
[----:B------:R-:W-:Y:S01]  /*2e00*/  @!P4 IMAD.MOV R248, RZ, RZ, -R248 ;  /* 0x000000fffff8c224 */ /* 0x000fe200078e0af8 */
[----:B------:R-:W-:Y:S01]  /*2e10*/  ISETP.GT.U32.AND P4, PT, R201, R199, PT ;  /* 0x000000c7c900720c */ /* 0x000fe20003f84070 */
[----:B------:R-:W-:Y:S01]  /*2e20*/  @!P1 IMAD.IADD R195, R195, 0x1, -R201 ;  /* 0x00000001c3c39824 */ /* 0x000fe200078e0ac9 */
[----:B------:R-:W-:Y:S01]  /*2e30*/  ISETP.GE.AND P1, PT, R7, RZ, PT ;  /* 0x000000ff0700720c */ /* 0x000fe20003f26270 */
[----:B------:R-:W-:Y:S02]  /*2e40*/  IMAD R213, R201, R3, R10 ;  /* 0x00000003c9d57224 */ /* 0x000fe400078e020a */
[----:B------:R-:W-:-:S04]  /*2e50*/  IMAD.HI.U32 R3, R207, R214, RZ ;  /* 0x000000d6cf037227 */ /* 0x000fc800078e00ff */
[----:B------:R-:W-:Y:S02]  /*2e60*/  IMAD.MOV R4, RZ, RZ, -R4 ;  /* 0x000000ffff047224 */ /* 0x000fe400078e0a04 */
[----:B------:R-:W-:Y:S01]  /*2e70*/  @!P6 IMAD.IADD R197, R197, 0x1, -R201 ;  /* 0x00000001c5c5e824 */ /* 0x000fe200078e0ac9 */
[C---:B------:R-:W-:Y:S01]  /*2e80*/  ISETP.GT.U32.AND P6, PT, R201.reuse, R213, PT ;  /* 0x000000d5c900720c */ /* 0x040fe20003fc4070 */
[----:B------:R-:W-:Y:S02]  /*2e90*/  IMAD.MOV R3, RZ, RZ, -R3 ;  /* 0x000000ffff037224 */ /* 0x000fe400078e0a03 */
[C---:B------:R-:W-:Y:S02]  /*2ea0*/  IMAD R210, R201.reuse, R4, R210 ;  /* 0x00000004c9d27224 */ /* 0x040fe400078e02d2 */
[C---:B------:R-:W-:Y:S02]  /*2eb0*/  IMAD R214, R201.reuse, R3, R214 ;  /* 0x00000003c9d67224 */ /* 0x040fe400078e02d6 */
[--C-:B------:R-:W-:Y:S01]  /*2ec0*/  @!P5 IMAD.IADD R202, R202, 0x1, -R201.reuse ;  /* 0x00000001cacad824 */ /* 0x100fe200078e0ac9 */
[----:B------:R-:W-:Y:S01]  /*2ed0*/  ISETP.GT.U32.AND P5, PT, R201, R210, PT ;  /* 0x000000d2c900720c */ /* 0x000fe20003fa4070 */
[----:B------:R-:W-:Y:S01]  /*2ee0*/  @!P4 IMAD.IADD R199, R199, 0x1, -R201 ;  /* 0x00000001c7c7c824 */ /* 0x000fe200078e0ac9 */
[----:B------:R-:W-:Y:S01]  /*2ef0*/  ISETP.GE.AND P4, PT, R9, RZ, PT ;  /* 0x000000ff0900720c */ /* 0x000fe20003f86270 */
[----:B------:R-:W-:Y:S01]  /*2f00*/  @!P1 IMAD.MOV R197, RZ, RZ, -R197 ;  /* 0x000000ffffc59224 */ /* 0x000fe200078e0ac5 */
[----:B------:R-:W-:Y:S01]  /*2f10*/  ISETP.GT.U32.AND P1, PT, R201, R214, PT ;  /* 0x000000d6c900720c */ /* 0x000fe20003f24070 */
[----:B------:R-:W-:-:S02]  /*2f20*/  VIADD R4, R0, 0x39 ;  /* 0x0000003900047836 */ /* 0x000fc40000000000 */
[--C-:B------:R-:W-:Y:S02]  /*2f30*/  @!P6 IMAD.IADD R213, R213, 0x1, -R201.reuse ;  /* 0x00000001d5d5e824 */ /* 0x100fe400078e0ac9 */
[----:B------:R-:W-:Y:S01]  /*2f40*/  VIADD R7, R0, 0x3a ;  /* 0x0000003a00077836 */ /* 0x000fe20000000000 */
[----:B------:R-:W-:Y:S01]  /*2f50*/  IABS R212, R4 ;  /* 0x0000000400d47213 */ /* 0x000fe20000000000 */
[--C-:B------:R-:W-:Y:S01]  /*2f60*/  @!P2 IMAD.IADD R208, R208, 0x1, -R201.reuse ;  /* 0x00000001d0d0a824 */ /* 0x100fe200078e0ac9 */
[----:B------:R-:W-:Y:S01]  /*2f70*/  ISETP.GT.U32.AND P6, PT, R201, R213, PT ;  /* 0x000000d5c900720c */ /* 0x000fe20003fc4070 */
[----:B------:R-:W-:Y:S01]  /*2f80*/  @!P5 IMAD.IADD R210, R210, 0x1, -R201 ;  /* 0x00000001d2d2d824 */ /* 0x000fe200078e0ac9 */
[----:B------:R-:W-:Y:S01]  /*2f90*/  IABS R6, R7 ;  /* 0x0000000700067213 */ /* 0x000fe20000000000 */
[----:B------:R-:W-:Y:S01]  /*2fa0*/  @!P4 IMAD.MOV R199, RZ, RZ, -R199 ;  /* 0x000000ffffc7c224 */ /* 0x000fe200078e0ac7 */
[----:B------:R-:W-:Y:S01]  /*2fb0*/  ISETP.GE.AND P4, PT, R13, RZ, PT ;  /* 0x000000ff0d00720c */ /* 0x000fe20003f86270 */
[----:B------:R-:W-:Y:S01]  /*2fc0*/  @!P1 IMAD.IADD R214, R214, 0x1, -R201 ;  /* 0x00000001d6d69824 */ /* 0x000fe200078e0ac9 */
[----:B------:R-:W-:Y:S01]  /*2fd0*/  ISETP.GE.AND P1, PT, R4, RZ, PT ;  /* 0x000000ff0400720c */ /* 0x000fe20003f26270 */
[----:B------:R-:W-:Y:S01]  /*2fe0*/  IMAD.HI.U32 R3, R207, R212, RZ ;  /* 0x000000d4cf037227 */ /* 0x000fe200078e00ff */
[----:B------:R-:W-:-:S02]  /*2ff0*/  ISETP.GT.U32.AND P5, PT, R201, R210, PT ;  /* 0x000000d2c900720c */ /* 0x000fc40003fa4070 */
[----:B------:R-:W-:Y:S01]  /*3000*/  ISETP.GE.AND P2, PT, R12, RZ, PT ;  /* 0x000000ff0c00720c */ /* 0x000fe20003f46270 */
[----:B------:R-:W-:-:S04]  /*3010*/  IMAD.HI.U32 R4, R207, R6, RZ ;  /* 0x00000006cf047227 */ /* 0x000fc800078e00ff */
[----:B------:R-:W-:Y:S01]  /*3020*/  @!P3 IMAD.MOV R195, RZ, RZ, -R195 ;  /* 0x000000ffffc3b224 */ /* 0x000fe200078e0ac3 */
[----:B------:R-:W-:Y:S01]  /*3030*/  ISETP.GT.U32.AND P3, PT, R201, R208, PT ;  /* 0x000000d0c900720c */ /* 0x000fe20003f64070 */
[----:B------:R-:W-:Y:S02]  /*3040*/  IMAD.MOV R3, RZ, RZ, -R3 ;  /* 0x000000ffff037224 */ /* 0x000fe400078e0a03 */
[----:B------:R-:W-:Y:S02]  /*3050*/  IMAD.MOV R4, RZ, RZ, -R4 ;  /* 0x000000ffff047224 */ /* 0x000fe400078e0a04 */
[----:B------:R-:W-:Y:S01]  /*3060*/  @!P6 IMAD.IADD R213, R213, 0x1, -R201 ;  /* 0x00000001d5d5e824 */ /* 0x000fe200078e0ac9 */
[----:B------:R-:W-:Y:S01]  /*3070*/  ISETP.GE.AND P6, PT, R8, RZ, PT ;  /* 0x000000ff0800720c */ /* 0x000fe20003fc6270 */
[C---:B------:R-:W-:Y:S02]  /*3080*/  IMAD R212, R201.reuse, R3, R212 ;  /* 0x00000003c9d47224 */ /* 0x040fe400078e02d4 */
[----:B------:R-:W-:-:S02]  /*3090*/  IMAD R211, R201, R4, R6 ;  /* 0x00000004c9d37224 */ /* 0x000fc400078e0206 */
[----:B------:R-:W-:Y:S01]  /*30a0*/  @!P0 IMAD.MOV R202, RZ, RZ, -R202 ;  /* 0x000000ffffca8224 */ /* 0x000fe200078e0aca */
[C---:B------:R-:W-:Y:S01]  /*30b0*/  ISETP.GT.U32.AND P0, PT, R201.reuse, R214, PT ;  /* 0x000000d6c900720c */ /* 0x040fe20003f04070 */
[----:B------:R-:W-:Y:S01]  /*30c0*/  @!P4 IMAD.MOV R213, RZ, RZ, -R213 ;  /* 0x000000ffffd5c224 */ /* 0x000fe200078e0ad5 */
[C---:B------:R-:W-:Y:S01]  /*30d0*/  ISETP.GT.U32.AND P4, PT, R201.reuse, R212, PT ;  /* 0x000000d4c900720c */ /* 0x040fe20003f84070 */
[--C-:B------:R-:W-:Y:S01]  /*30e0*/  @!P5 IMAD.IADD R210, R210, 0x1, -R201.reuse ;  /* 0x00000001d2d2d824 */ /* 0x100fe200078e0ac9 */
[----:B------:R-:W-:Y:S01]  /*30f0*/  ISETP.GT.U32.AND P5, PT, R201, R211, PT ;  /* 0x000000d3c900720c */ /* 0x000fe20003fa4070 */
[----:B------:R-:W-:Y:S01]  /*3100*/  @!P3 IMAD.IADD R208, R208, 0x1, -R201 ;  /* 0x00000001d0d0b824 */ /* 0x000fe200078e0ac9 */
[----:B------:R-:W-:Y:S01]  /*3110*/  ISETP.GE.AND P3, PT, R5, RZ, PT ;  /* 0x000000ff0500720c */ /* 0x000fe20003f66270 */
[C---:B------:R-:W-:Y:S02]  /*3120*/  VIADD R4, R0.reuse, 0x3c ;  /* 0x0000003c00047836 */ /* 0x040fe40000000000 */
[----:B------:R-:W-:-:S02]  /*3130*/  VIADD R3, R0, 0x3b ;  /* 0x0000003b00037836 */ /* 0x000fc40000000000 */
[----:B------:R-:W-:Y:S01]  /*3140*/  VIADD R5, R0, 0x3d ;  /* 0x0000003d00057836 */ /* 0x000fe20000000000 */
[----:B------:R-:W-:Y:S01]  /*3150*/  IABS R10, R4 ;  /* 0x00000004000a7213 */ /* 0x000fe20000000000 */
[--C-:B------:R-:W-:Y:S01]  /*3160*/  @!P0 IMAD.IADD R214, R214, 0x1, -R201.reuse ;  /* 0x00000001d6d68824 */ /* 0x100fe200078e0ac9 */
[----:B------:R-:W-:Y:S01]  /*3170*/  IABS R8, R3 ;  /* 0x0000000300087213 */ /* 0x000fe20000000000 */
[--C-:B------:R-:W-:Y:S01]  /*3180*/  @!P4 IMAD.IADD R212, R212, 0x1, -R201.reuse ;  /* 0x00000001d4d4c824 */ /* 0x100fe200078e0ac9 */
[----:B------:R-:W-:Y:S01]  /*3190*/  IABS R12, R5 ;  /* 0x00000005000c7213 */ /* 0x000fe20000000000 */
[----:B------:R-:W-:Y:S01]  /*31a0*/  @!P5 IMAD.IADD R211, R211, 0x1, -R201 ;  /* 0x00000001d3d3d824 */ /* 0x000fe200078e0ac9 */
[----:B------:R-:W-:Y:S01]  /*31b0*/  ISETP.GE.AND P4, PT, R4, RZ, PT ;  /* 0x000000ff0400720c */ /* 0x000fe20003f86270 */
[----:B------:R-:W-:Y:S01]  /*31c0*/  @!P3 IMAD.MOV R214, RZ, RZ, -R214 ;  /* 0x000000ffffd6b224 */ /* 0x000fe200078e0ad6 */
[----:B------:R-:W-:Y:S01]  /*31d0*/  ISETP.GT.U32.AND P3, PT, R201, R212, PT ;  /* 0x000000d4c900720c */ /* 0x000fe20003f64070 */
[----:B------:R-:W-:Y:S01]  /*31e0*/  IMAD.HI.U32 R4, R207, R10, RZ ;  /* 0x0000000acf047227 */ /* 0x000fe200078e00ff */
[----:B------:R-:W-:-:S02]  /*31f0*/  ISETP.GT.U32.AND P5, PT, R201, R211, PT ;  /* 0x000000d3c900720c */ /* 0x000fc40003fa4070 */
[----:B------:R-:W-:Y:S01]  /*3200*/  ISETP.GE.AND P0, PT, R3, RZ, PT ;  /* 0x000000ff0300720c */ /* 0x000fe20003f06270 */
[----:B------:R-:W-:-:S04]  /*3210*/  IMAD.HI.U32 R3, R207, R8, RZ ;  /* 0x00000008cf037227 */ /* 0x000fc800078e00ff */
[----:B------:R-:W-:-:S04]  /*3220*/  IMAD.HI.U32 R6, R207, R12, RZ ;  /* 0x0000000ccf067227 */ /* 0x000fc800078e00ff */
[----:B------:R-:W-:Y:S02]  /*3230*/  IMAD.MOV R4, RZ, RZ, -R4 ;  /* 0x000000ffff047224 */ /* 0x000fe400078e0a04 */
[----:B------:R-:W-:Y:S01]  /*3240*/  @!P2 IMAD.MOV R208, RZ, RZ, -R208 ;  /* 0x000000ffffd0a224 */ /* 0x000fe200078e0ad0 */
[----:B------:R-:W-:Y:S01]  /*3250*/  ISETP.GE.AND P2, PT, R7, RZ, PT ;  /* 0x000000ff0700720c */ /* 0x000fe20003f46270 */
[----:B------:R-:W-:Y:S02]  /*3260*/  IMAD.MOV R3, RZ, RZ, -R3 ;  /* 0x000000ffff037224 */ /* 0x000fe400078e0a03 */
[----:B------:R-:W-:Y:S02]  /*3270*/  IMAD.MOV R7, RZ, RZ, -R6 ;  /* 0x000000ffff077224 */ /* 0x000fe400078e0a06 */
[----:B------:R-:W-:Y:S01]  /*3280*/  @!P6 IMAD.MOV R210, RZ, RZ, -R210 ;  /* 0x000000ffffd2e224 */ /* 0x000fe200078e0ad2 */
[----:B------:R-:W-:Y:S01]  /*3290*/  ISETP.GE.AND P6, PT, R5, RZ, PT ;  /* 0x000000ff0500720c */ /* 0x000fe20003fc6270 */
[----:B------:R-:W-:-:S02]  /*32a0*/  IMAD R6, R201, R4, R10 ;  /* 0x00000004c9067224 */ /* 0x000fc400078e020a */
[C---:B------:R-:W-:Y:S02]  /*32b0*/  IMAD R5, R201.reuse, R3, R8 ;  /* 0x00000003c9057224 */ /* 0x040fe400078e0208 */
[--C-:B------:R-:W-:Y:S02]  /*32c0*/  @!P3 IMAD.IADD R212, R212, 0x1, -R201.reuse ;  /* 0x00000001d4d4b824 */ /* 0x100fe400078e0ac9 */
[C---:B------:R-:W-:Y:S01]  /*32d0*/  IMAD R7, R201.reuse, R7, R12 ;  /* 0x00000007c9077224 */ /* 0x040fe200078e020c */
[----:B------:R-:W-:Y:S01]  /*32e0*/  ISETP.GT.U32.AND P3, PT, R201, R5, PT ;  /* 0x00000005c900720c */ /* 0x000fe20003f64070 */
[----:B------:R-:W-:Y:S01]  /*32f0*/  @!P5 IMAD.IADD R211, R211, 0x1, -R201 ;  /* 0x00000001d3d3d824 */ /* 0x000fe200078e0ac9 */
[C---:B------:R-:W-:Y:S01]  /*3300*/  ISETP.GT.U32.AND P5, PT, R201.reuse, R6, PT ;  /* 0x00000006c900720c */ /* 0x040fe20003fa4070 */
[----:B------:R-:W-:Y:S01]  /*3310*/  @!P1 IMAD.MOV R212, RZ, RZ, -R212 ;  /* 0x000000ffffd49224 */ /* 0x000fe200078e0ad4 */
[----:B------:R-:W-:Y:S01]  /*3320*/  ISETP.GT.U32.AND P1, PT, R201, R7, PT ;  /* 0x00000007c900720c */ /* 0x000fe20003f24070 */
[----:B------:R-:W-:-:S02]  /*3330*/  VIADD R4, R0, 0x3e ;  /* 0x0000003e00047836 */ /* 0x000fc40000000000 */
[C---:B------:R-:W-:Y:S02]  /*3340*/  VIADD R13, R0.reuse, 0x40 ;  /* 0x00000040000d7836 */ /* 0x040fe40000000000 */
[C---:B------:R-:W-:Y:S01]  /*3350*/  VIADD R9, R0.reuse, 0x3f ;  /* 0x0000003f00097836 */ /* 0x040fe20000000000 */
[----:B------:R-:W-:Y:S01]  /*3360*/  IABS R8, R4 ;  /* 0x0000000400087213 */ /* 0x000fe20000000000 */
[----:B------:R-:W-:Y:S01]  /*3370*/  VIADD R15, R0, 0x41 ;  /* 0x00000041000f7836 */ /* 0x000fe20000000000 */
[----:B------:R-:W-:Y:S01]  /*3380*/  IABS R14, R13 ;  /* 0x0000000d000e7213 */ /* 0x000fe20000000000 */
[--C-:B------:R-:W-:Y:S01]  /*3390*/  @!P3 IMAD.IADD R5, R5, 0x1, -R201.reuse ;  /* 0x000000010505b824 */ /* 0x100fe200078e0ac9 */
[----:B------:R-:W-:Y:S01]  /*33a0*/  IABS R12, R9 ;  /* 0x00000009000c7213 */ /* 0x000fe20000000000 */
[----:B------:R-:W-:Y:S01]  /*33b0*/  @!P5 IMAD.IADD R6, R6, 0x1, -R201 ;  /* 0x000000010606d824 */ /* 0x000fe200078e0ac9 */
[----:B------:R-:W-:Y:S01]  /*33c0*/  IABS R16, R15 ;  /* 0x0000000f00107213 */ /* 0x000fe20000000000 */
[----:B------:R-:W-:Y:S01]  /*33d0*/  IMAD.HI.U32 R3, R207, R8, RZ ;  /* 0x00000008cf037227 */ /* 0x000fe200078e00ff */
[----:B------:R-:W-:-:S02]  /*33e0*/  ISETP.GT.U32.AND P3, PT, R201, R5, PT ;  /* 0x00000005c900720c */ /* 0x000fc40003f64070 */
[----:B------:R-:W-:Y:S01]  /*33f0*/  ISETP.GT.U32.AND P5, PT, R201, R6, PT ;  /* 0x00000006c900720c */ /* 0x000fe20003fa4070 */
[----:B------:R-:W-:Y:S02]  /*3400*/  @!P1 IMAD.IADD R7, R7, 0x1, -R201 ;  /* 0x0000000107079824 */ /* 0x000fe400078e0ac9 */
[----:B------:R-:W-:Y:S02]  /*3410*/  IMAD.MOV R3, RZ, RZ, -R3 ;  /* 0x000000ffff037224 */ /* 0x000fe400078e0a03 */
[----:B------:R-:W-:Y:S01]  /*3420*/  @!P2 IMAD.MOV R211, RZ, RZ, -R211 ;  /* 0x000000ffffd3a224 */ /* 0x000fe200078e0ad3 */
[----:B------:R-:W-:Y:S01]  /*3430*/  ISETP.GE.AND P2, PT, R4, RZ, PT ;  /* 0x000000ff0400720c */ /* 0x000fe20003f46270 */
[----:B------:R-:W-:Y:S01]  /*3440*/  IMAD.HI.U32 R4, R207, R14, RZ ;  /* 0x0000000ecf047227 */ /* 0x000fe200078e00ff */
[----:B------:R-:W-:-:S03]  /*3450*/  ISETP.GT.U32.AND P1, PT, R201, R7, PT ;  /* 0x00000007c900720c */ /* 0x000fc60003f24070 */
[----:B------:R-:W-:Y:S02]  /*3460*/  IMAD R8, R201, R3, R8 ;  /* 0x00000003c9087224 */ /* 0x000fe400078e0208 */
[----:B------:R-:W-:-:S04]  /*3470*/  IMAD.HI.U32 R3, R207, R12, RZ ;  /* 0x0000000ccf037227 */ /* 0x000fc800078e00ff */
[----:B------:R-:W-:-:S04]  /*3480*/  IMAD.HI.U32 R10, R207, R16, RZ ;  /* 0x00000010cf0a7227 */ /* 0x000fc800078e00ff */
[----:B------:R-:W-:Y:S02]  /*3490*/  IMAD.MOV R4, RZ, RZ, -R4 ;  /* 0x000000ffff047224 */ /* 0x000fe400078e0a04 */
[----:B------:R-:W-:Y:S02]  /*34a0*/  IMAD.MOV R3, RZ, RZ, -R3 ;  /* 0x000000ffff037224 */ /* 0x000fe400078e0a03 */
[----:B------:R-:W-:Y:S02]  /*34b0*/  IMAD.MOV R11, RZ, RZ, -R10 ;  /* 0x000000ffff0b7224 */ /* 0x000fe400078e0a0a */
[----:B------:R-:W-:Y:S02]  /*34c0*/  IMAD R10, R201, R4, R14 ;  /* 0x00000004c90a7224 */ /* 0x000fe400078e020e */
[--C-:B------:R-:W-:Y:S01]  /*34d0*/  @!P5 IMAD.IADD R6, R6, 0x1, -R201.reuse ;  /* 0x000000010606d824 */ /* 0x100fe200078e0ac9 */
[----:B------:R-:W-:Y:S01]  /*34e0*/  ISETP.GE.AND P5, PT, R9, RZ, PT ;  /* 0x000000ff0900720c */ /* 0x000fe20003fa6270 */
[----:B------:R-:W-:Y:S01]  /*34f0*/  @!P3 IMAD.IADD R5, R5, 0x1, -R201 ;  /* 0x000000010505b824 */ /* 0x000fe200078e0ac9 */
[C---:B------:R-:W-:Y:S01]  /*3500*/  ISETP.GT.U32.AND P3, PT, R201.reuse, R8, PT ;  /* 0x00000008c900720c */ /* 0x040fe20003f64070 */
[----:B------:R-:W-:-:S02]  /*3510*/  IMAD R9, R201, R3, R12 ;  /* 0x00000003c9097224 */ /* 0x000fc400078e020c */
[----:B------:R-:W-:Y:S02]  /*3520*/  IMAD R11, R201, R11, R16 ;  /* 0x0000000bc90b7224 */ /* 0x000fe400078e0210 */
[----:B------:R-:W-:Y:S01]  /*3530*/  @!P1 IMAD.IADD R7, R7, 0x1, -R201 ;  /* 0x0000000107079824 */ /* 0x000fe200078e0ac9 */
[C---:B------:R-:W-:Y:S01]  /*3540*/  ISETP.GT.U32.AND P1, PT, R201.reuse, R10, PT ;  /* 0x0000000ac900720c */ /* 0x040fe20003f24070 */
[C---:B------:R-:W-:Y:S02]  /*3550*/  VIADD R14, R0.reuse, 0x42 ;  /* 0x00000042000e7836 */ /* 0x040fe40000000000 */
[----:B------:R-:W-:Y:S01]  /*3560*/  @!P0 IMAD.MOV R5, RZ, RZ, -R5 ;  /* 0x000000ffff058224 */ /* 0x000fe200078e0a05 */
[C---:B------:R-:W-:Y:S01]  /*3570*/  ISETP.GT.U32.AND P0, PT, R201.reuse, R9, PT ;  /* 0x00000009c900720c */ /* 0x040fe20003f04070 */
[----:B------:R-:W-:Y:S01]  /*3580*/  @!P6 IMAD.MOV R7, RZ, RZ, -R7 ;  /* 0x000000ffff07e224 */ /* 0x000fe200078e0a07 */
[----:B------:R-:W-:Y:S01]  /*3590*/  ISETP.GT.U32.AND P6, PT, R201, R11, PT ;  /* 0x0000000bc900720c */ /* 0x000fe20003fc4070 */
[----:B------:R-:W-:Y:S01]  /*35a0*/  VIADD R17, R0, 0x43 ;  /* 0x0000004300117836 */ /* 0x000fe20000000000 */
[----:B------:R-:W-:Y:S01]  /*35b0*/  IABS R12, R14 ;  /* 0x0000000e000c7213 */ /* 0x000fe20000000000 */
[----:B------:R-:W-:-:S02]  /*35c0*/  @!P3 IMAD.IADD R8, R8, 0x1, -R201 ;  /* 0x000000010808b824 */ /* 0x000fc400078e0ac9 */
[----:B------:R-:W-:Y:S01]  /*35d0*/  @!P4 IMAD.MOV R6, RZ, RZ, -R6 ;  /* 0x000000ffff06c224 */ /* 0x000fe200078e0a06 */
[----:B------:R-:W-:Y:S01]  /*35e0*/  IABS R4, R17 ;  /* 0x0000001100047213 */ /* 0x000fe20000000000 */
[----:B------:R-:W-:Y:S01]  /*35f0*/  IMAD.HI.U32 R3, R207, R12, RZ ;  /* 0x0000000ccf037227 */ /* 0x000fe200078e00ff */
[----:B------:R-:W-:Y:S02]  /*3600*/  ISETP.GT.U32.AND P3, PT, R201, R8, PT ;  /* 0x00000008c900720c */ /* 0x000fe40003f64070 */
[----:B------:R-:W-:Y:S01]  /*3610*/  ISETP.GE.AND P4, PT, R13, RZ, PT ;  /* 0x000000ff0d00720c */ /* 0x000fe20003f86270 */
[----:B------:R-:W-:Y:S02]  /*3620*/  @!P1 IMAD.IADD R10, R10, 0x1, -R201 ;  /* 0x000000010a0a9824 */ /* 0x000fe400078e0ac9 */
[----:B------:R-:W-:Y:S02]  /*3630*/  IMAD.MOV R3, RZ, RZ, -R3 ;  /* 0x000000ffff037224 */ /* 0x000fe400078e0a03 */
[--C-:B------:R-:W-:Y:S01]  /*3640*/  @!P0 IMAD.IADD R9, R9, 0x1, -R201.reuse ;  /* 0x0000000109098824 */ /* 0x100fe200078e0ac9 */
[----:B------:R-:W-:Y:S01]  /*3650*/  ISETP.GE.AND P0, PT, R14, RZ, PT ;  /* 0x000000ff0e00720c */ /* 0x000fe20003f06270 */
[----:B------:R-:W-:Y:S01]  /*3660*/  @!P6 IMAD.IADD R11, R11, 0x1, -R201 ;  /* 0x000000010b0be824 */ /* 0x000fe200078e0ac9 */
[C---:B------:R-:W-:Y:S01]  /*3670*/  ISETP.GT.U32.AND P6, PT, R201.reuse, R10, PT ;  /* 0x0000000ac900720c */ /* 0x040fe20003fc4070 */
[C---:B------:R-:W-:Y:S01]  /*3680*/  IMAD R12, R201.reuse, R3, R12 ;  /* 0x00000003c90c7224 */ /* 0x040fe200078e020c */
[----:B------:R-:W-:Y:S01]  /*3690*/  ISETP.GT.U32.AND P1, PT, R201, R9, PT ;  /* 0x00000009c900720c */ /* 0x000fe20003f24070 */
[----:B------:R-:W-:-:S04]  /*36a0*/  IMAD.HI.U32 R3, R207, R4, RZ ;  /* 0x00000004cf037227 */ /* 0x000fc800078e00ff */
[----:B------:R-:W-:Y:S02]  /*36b0*/  IMAD.MOV R3, RZ, RZ, -R3 ;  /* 0x000000ffff037224 */ /* 0x000fe400078e0a03 */
[--C-:B------:R-:W-:Y:S01]  /*36c0*/  @!P3 IMAD.IADD R8, R8, 0x1, -R201.reuse ;  /* 0x000000010808b824 */ /* 0x100fe200078e0ac9 */
[----:B------:R-:W-:Y:S01]  /*36d0*/  ISETP.GE.AND P3, PT, R15, RZ, PT ;  /* 0x000000ff0f00720c */ /* 0x000fe20003f66270 */
[C---:B------:R-:W-:Y:S02]  /*36e0*/  IMAD R13, R201.reuse, R3, R4 ;  /* 0x00000003c90d7224 */ /* 0x040fe400078e0204 */
[--C-:B------:R-:W-:Y:S02]  /*36f0*/  @!P6 IMAD.IADD R10, R10, 0x1, -R201.reuse ;  /* 0x000000010a0ae824 */ /* 0x100fe400078e0ac9 */
[C---:B------:R-:W-:Y:S01]  /*3700*/  VIADD R15, R0.reuse, 0x44 ;  /* 0x00000044000f7836 */ /* 0x040fe20000000000 */
[----:B------:R-:W-:Y:S01]  /*3710*/  ISETP.GT.U32.AND P6, PT, R201, R13, PT ;  /* 0x0000000dc900720c */ /* 0x000fe20003fc4070 */
[----:B------:R-:W-:Y:S01]  /*3720*/  @!P1 IMAD.IADD R9, R9, 0x1, -R201 ;  /* 0x0000000109099824 */ /* 0x000fe200078e0ac9 */
[----:B------:R-:W-:Y:S01]  /*3730*/  ISETP.GT.U32.AND P1, PT, R201, R12, PT ;  /* 0x0000000cc900720c */ /* 0x000fe20003f24070 */
[C---:B------:R-:W-:Y:S01]  /*3740*/  VIADD R19, R0.reuse, 0x45 ;  /* 0x0000004500137836 */ /* 0x040fe20000000000 */
[----:B------:R-:W-:Y:S01]  /*3750*/  IABS R14, R15 ;  /* 0x0000000f000e7213 */ /* 0x000fe20000000000 */
[----:B------:R-:W-:-:S02]  /*3760*/  VIADD R20, R0, 0x46 ;  /* 0x0000004600147836 */ /* 0x000fc40000000000 */
[----:B------:R-:W-:Y:S01]  /*3770*/  @!P2 IMAD.MOV R8, RZ, RZ, -R8 ;  /* 0x000000ffff08a224 */ /* 0x000fe200078e0a08 */
[----:B------:R-:W-:Y:S01]  /*3780*/  ISETP.GT.U32.AND P2, PT, R201, R11, PT ;  /* 0x0000000bc900720c */ /* 0x000fe20003f44070 */
[----:B------:R-:W-:Y:S01]  /*3790*/  IMAD.HI.U32 R3, R207, R14, RZ ;  /* 0x0000000ecf037227 */ /* 0x000fe200078e00ff */
[----:B------:R-:W-:Y:S02]  /*37a0*/  IABS R16, R19 ;  /* 0x0000001300107213 */ /* 0x000fe40000000000 */
[----:B------:R-:W-:Y:S01]  /*37b0*/  IABS R18, R20 ;  /* 0x0000001400127213 */ /* 0x000fe20000000000 */
[----:B------:R-:W-:Y:S02]  /*37c0*/  @!P6 IMAD.IADD R13, R13, 0x1, -R201 ;  /* 0x000000010d0de824 */ /* 0x000fe400078e0ac9 */
[----:B------:R-:W-:-:S03]  /*37d0*/  IMAD.HI.U32 R4, R207, R16, RZ ;  /* 0x00000010cf047227 */ /* 0x000fc600078e00ff */
[----:B------:R-:W-:Y:S01]  /*37e0*/  ISETP.GT.U32.AND P6, PT, R201, R13, PT ;  /* 0x0000000dc900720c */ /* 0x000fe20003fc4070 */
[----:B------:R-:W-:Y:S02]  /*37f0*/  IMAD.MOV R3, RZ, RZ, -R3 ;  /* 0x000000ffff037224 */ /* 0x000fe400078e0a03 */
[----:B------:R-:W-:Y:S01]  /*3800*/  @!P1 IMAD.IADD R12, R12, 0x1, -R201 ;  /* 0x000000010c0c9824 */ /* 0x000fe200078e0ac9 */
[----:B------:R-:W-:Y:S01]  /*3810*/  ISETP.GE.AND P1, PT, R15, RZ, PT ;  /* 0x000000ff0f00720c */ /* 0x000fe20003f26270 */
[----:B------:R-:W-:-:S04]  /*3820*/  IMAD.HI.U32 R15, R207, R18, RZ ;  /* 0x00000012cf0f7227 */ /* 0x000fc800078e00ff */
[----:B------:R-:W-:Y:S02]  /*3830*/  IMAD.MOV R4, RZ, RZ, -R4 ;  /* 0x000000ffff047224 */ /* 0x000fe400078e0a04 */
[----:B------:R-:W-:Y:S02]  /*3840*/  IMAD R14, R201, R3, R14 ;  /* 0x00000003c90e7224 */ /* 0x000fe400078e020e */
[----:B------:R-:W-:Y:S02]  /*3850*/  IMAD.MOV R3, RZ, RZ, -R15 ;  /* 0x000000ffff037224 */ /* 0x000fe400078e0a0f */
[----:B------:R-:W-:Y:S01]  /*3860*/  @!P2 IMAD.IADD R11, R11, 0x1, -R201 ;  /* 0x000000010b0ba824 */ /* 0x000fe200078e0ac9 */
[----:B------:R-:W-:Y:S01]  /*3870*/  ISETP.GE.AND P2, PT, R17, RZ, PT ;  /* 0x000000ff1100720c */ /* 0x000fe20003f46270 */
[C---:B------:R-:W-:Y:S02]  /*3880*/  IMAD R15, R201.reuse, R4, R16 ;  /* 0x00000004c90f7224 */ /* 0x040fe400078e0210 */
[----:B------:R-:W-:Y:S01]  /*3890*/  @!P4 IMAD.MOV R10, RZ, RZ, -R10 ;  /* 0x000000ffff0ac224 */ /* 0x000fe200078e0a0a */
[C---:B------:R-:W-:Y:S01]  /*38a0*/  ISETP.GT.U32.AND P4, PT, R201.reuse, R14, PT ;  /* 0x0000000ec900720c */ /* 0x040fe20003f84070 */
[----:B------:R-:W-:-:S02]  /*38b0*/  IMAD R16, R201, R3, R18 ;  /* 0x00000003c9107224 */ /* 0x000fc400078e0212 */
[----:B------:R-:W-:Y:S01]  /*38c0*/  @!P3 IMAD.MOV R11, RZ, RZ, -R11 ;  /* 0x000000ffff0bb224 */ /* 0x000fe200078e0a0b */
[----:B------:R-:W-:Y:S01]  /*38d0*/  ISETP.GT.U32.AND P3, PT, R201, R15, PT ;  /* 0x0000000fc900720c */ /* 0x000fe20003f64070 */
[----:B------:R-:W-:Y:S01]  /*38e0*/  @!P6 IMAD.IADD R13, R13, 0x1, -R201 ;  /* 0x000000010d0de824 */ /* 0x000fe200078e0ac9 */
[C---:B------:R-:W-:Y:S01]  /*38f0*/  ISETP.GT.U32.AND P6, PT, R201.reuse, R16, PT ;  /* 0x00000010c900720c */ /* 0x040fe20003fc4070 */
[C---:B------:R-:W-:Y:S02]  /*3900*/  VIADD R21, R0.reuse, 0x47 ;  /* 0x0000004700157836 */ /* 0x040fe40000000000 */
[----:B------:R-:W-:Y:S02]  /*3910*/  VIADD R23, R0, 0x48 ;  /* 0x0000004800177836 */ /* 0x000fe40000000000 */
[----:B------:R-:W-:Y:S01]  /*3920*/  @!P5 IMAD.MOV R9, RZ, RZ, -R9 ;  /* 0x000000ffff09d224 */ /* 0x000fe200078e0a09 */
[----:B------:R-:W-:Y:S01]  /*3930*/  IABS R4, R21 ;  /* 0x0000001500047213 */ /* 0x000fe20000000000 */
[--C-:B------:R-:W-:Y:S01]  /*3940*/  @!P4 IMAD.IADD R14, R14, 0x1, -R201.reuse ;  /* 0x000000010e0ec824 */ /* 0x100fe200078e0ac9 */
[----:B------:R-:W-:Y:S01]  /*3950*/  IABS R18, R23 ;  /* 0x0000001700127213 */ /* 0x000fe20000000000 */
[----:B------:R-:W-:Y:S01]  /*3960*/  VIADD R24, R0, 0x49 ;  /* 0x0000004900187836 */ /* 0x000fe20000000000 */
[----:B------:R-:W-:Y:S01]  /*3970*/  ISETP.GT.U32.AND P5, PT, R201, R12, PT ;  /* 0x0000000cc900720c */ /* 0x000fe20003fa4070 */
[----:B------:R-:W-:Y:S01]  /*3980*/  @!P3 IMAD.IADD R15, R15, 0x1, -R201 ;  /* 0x000000010f0fb824 */ /* 0x000fe200078e0ac9 */
[----:B------:R-:W-:Y:S01]  /*3990*/  ISETP.GT.U32.AND P3, PT, R201, R14, PT ;  /* 0x0000000ec900720c */ /* 0x000fe20003f64070 */
[----:B------:R-:W-:Y:S01]  /*39a0*/  IMAD.HI.U32 R3, R207, R4, RZ ;  /* 0x00000004cf037227 */ /* 0x000fe200078e00ff */
[----:B------:R-:W-:-:S03]  /*39b0*/  ISETP.GE.AND P4, PT, R20, RZ, PT ;  /* 0x000000ff1400720c */ /* 0x000fc60003f86270 */
[----:B------:R-:W-:Y:S01]  /*39c0*/  @!P6 IMAD.IADD R16, R16, 0x1, -R201 ;  /* 0x000000011010e824 */ /* 0x000fe200078e0ac9 */
[----:B------:R-:W-:Y:S01]  /*39d0*/  ISETP.GT.U32.AND P6, PT, R201, R15, PT ;  /* 0x0000000fc900720c */ /* 0x000fe20003fc4070 */
[----:B------:R-:W-:Y:S02]  /*39e0*/  IMAD.MOV R17, RZ, RZ, -R3 ;  /* 0x000000ffff117224 */ /* 0x000fe400078e0a03 */
[----:B------:R-:W-:-:S04]  /*39f0*/  IMAD.HI.U32 R3, R207, R18, RZ ;  /* 0x00000012cf037227 */ /* 0x000fc800078e00ff */
[C---:B------:R-:W-:Y:S01]  /*3a00*/  IMAD R17, R201.reuse, R17, R4 ;  /* 0x00000011c9117224 */ /* 0x040fe200078e0204 */
[----:B------:R-:W-:Y:S01]  /*3a10*/  IABS R4, R24 ;  /* 0x0000001800047213 */ /* 0x000fe20000000000 */
[----:B------:R-:W-:Y:S02]  /*3a20*/  IMAD.MOV R3, RZ, RZ, -R3 ;  /* 0x000000ffff037224 */ /* 0x000fe400078e0a03 */
[--C-:B------:R-:W-:Y:S01]  /*3a30*/  @!P3 IMAD.IADD R14, R14, 0x1, -R201.reuse ;  /* 0x000000010e0eb824 */ /* 0x100fe200078e0ac9 */
[C---:B------:R-:W-:Y:S01]  /*3a40*/  ISETP.GT.U32.AND P3, PT, R201.reuse, R17, PT ;  /* 0x00000011c900720c */ /* 0x040fe20003f64070 */
[----:B------:R-:W-:Y:S02]  /*3a50*/  IMAD R18, R201, R3, R18 ;  /* 0x00000003c9127224 */ /* 0x000fe400078e0212 */
[--C-:B------:R-:W-:Y:S02]  /*3a60*/  @!P6 IMAD.IADD R15, R15, 0x1, -R201.reuse ;  /* 0x000000010f0fe824 */ /* 0x100fe400078e0ac9 */
[----:B------:R-:W-:Y:S01]  /*3a70*/  VIADD R25, R0, 0x4a ;  /* 0x0000004a00197836 */ /* 0x000fe20000000000 */
[----:B------:R-:W-:Y:S01]  /*3a80*/  ISETP.GT.U32.AND P6, PT, R201, R18, PT ;  /* 0x00000012c900720c */ /* 0x000fe20003fc4070 */
[----:B------:R-:W-:Y:S01]  /*3a90*/  @!P5 IMAD.IADD R12, R12, 0x1, -R201 ;  /* 0x000000010c0cd824 */ /* 0x000fe200078e0ac9 */
[----:B------:R-:W-:Y:S01]  /*3aa0*/  ISETP.GE.AND P5, PT, R19, RZ, PT ;  /* 0x000000ff1300720c */ /* 0x000fe20003fa6270 */
[----:B------:R-:W-:Y:S01]  /*3ab0*/  IMAD.HI.U32 R3, R207, R4, RZ ;  /* 0x00000004cf037227 */ /* 0x000fe200078e00ff */
[----:B------:R-:W-:-:S03]  /*3ac0*/  IABS R20, R25 ;  /* 0x0000001900147213 */ /* 0x000fc60000000000 */
[----:B------:R-:W-:Y:S01]  /*3ad0*/  @!P3 IMAD.IADD R17, R17, 0x1, -R201 ;  /* 0x000000011111b824 */ /* 0x000fe200078e0ac9 */
[----:B------:R-:W-:Y:S01]  /*3ae0*/  ISETP.GE.AND P3, PT, R23, RZ, PT ;  /* 0x000000ff1700720c */ /* 0x000fe20003f66270 */
[----:B------:R-:W-:Y:S01]  /*3af0*/  @!P0 IMAD.MOV R12, RZ, RZ, -R12 ;  /* 0x000000ffff0c8224 */ /* 0x000fe200078e0a0c */
[C---:B------:R-:W-:Y:S01]  /*3b00*/  ISETP.GT.U32.AND P0, PT, R201.reuse, R16, PT ;  /* 0x00000010c900720c */ /* 0x040fe20003f04070 */
[----:B------:R-:W-:Y:S02]  /*3b10*/  IMAD.MOV R19, RZ, RZ, -R3 ;  /* 0x000000ffff137224 */ /* 0x000fe400078e0a03 */
[----:B------:R-:W-:Y:S01]  /*3b20*/  @!P6 IMAD.IADD R18, R18, 0x1, -R201 ;  /* 0x000000011212e824 */ /* 0x000fe200078e0ac9 */
[----:B------:R-:W-:Y:S01]  /*3b30*/  ISETP.GT.U32.AND P6, PT, R201, R17, PT ;  /* 0x00000011c900720c */ /* 0x000fe20003fc4070 */
[----:B------:R-:W-:-:S04]  /*3b40*/  IMAD.HI.U32 R3, R207, R20, RZ ;  /* 0x00000014cf037227 */ /* 0x000fc800078e00ff */
[C---:B------:R-:W-:Y:S02]  /*3b50*/  IMAD R19, R201.reuse, R19, R4 ;  /* 0x00000013c9137224 */ /* 0x040fe400078e0204 */
[----:B------:R-:W-:Y:S02]  /*3b60*/  VIADD R26, R0, 0x4b ;  /* 0x0000004b001a7836 */ /* 0x000fe40000000000 */
[----:B------:R-:W-:Y:S02]  /*3b70*/  IMAD.MOV R4, RZ, RZ, -R3 ;  /* 0x000000ffff047224 */ /* 0x000fe400078e0a03 */
[----:B------:R-:W-:Y:S01]  /*3b80*/  @!P1 IMAD.MOV R14, RZ, RZ, -R14 ;  /* 0x000000ffff0e9224 */ /* 0x000fe200078e0a0e */
[C---:B------:R-:W-:Y:S01]  /*3b90*/  ISETP.GT.U32.AND P1, PT, R201.reuse, R19, PT ;  /* 0x00000013c900720c */ /* 0x040fe20003f24070 */
[----:B------:R-:W-:Y:S01]  /*3ba0*/  @!P2 IMAD.MOV R13, RZ, RZ, -R13 ;  /* 0x000000ffff0da224 */ /* 0x000fe200078e0a0d */
[----:B------:R-:W-:Y:S01]  /*3bb0*/  IABS R22, R26 ;  /* 0x0000001a00167213 */ /* 0x000fe20000000000 */
[C---:B------:R-:W-:Y:S01]  /*3bc0*/  IMAD R20, R201.reuse, R4, R20 ;  /* 0x00000004c9147224 */ /* 0x040fe200078e0214 */
[----:B------:R-:W-:Y:S01]  /*3bd0*/  ISETP.GT.U32.AND P2, PT, R201, R18, PT ;  /* 0x00000012c900720c */ /* 0x000fe20003f44070 */
[--C-:B------:R-:W-:Y:S01]  /*3be0*/  @!P0 IMAD.IADD R16, R16, 0x1, -R201.reuse ;  /* 0x0000000110108824 */ /* 0x100fe200078e0ac9 */
[----:B------:R-:W-:Y:S01]  /*3bf0*/  ISETP.GE.AND P0, PT, R21, RZ, PT ;  /* 0x000000ff1500720c */ /* 0x000fe20003f06270 */
[----:B------:R-:W-:Y:S01]  /*3c00*/  @!P6 IMAD.IADD R17, R17, 0x1, -R201 ;  /* 0x000000011111e824 */ /* 0x000fe200078e0ac9 */
[----:B------:R-:W-:Y:S01]  /*3c10*/  ISETP.GT.U32.AND P6, PT, R201, R20, PT ;  /* 0x00000014c900720c */ /* 0x000fe20003fc4070 */
[----:B------:R-:W-:-:S04]  /*3c20*/  IMAD.HI.U32 R3, R207, R22, RZ ;  /* 0x00000016cf037227 */ /* 0x000fc800078e00ff */
[----:B------:R-:W-:Y:S02]  /*3c30*/  VIADD R21, R0, 0x4c ;  /* 0x0000004c00157836 */ /* 0x000fe40000000000 */
[----:B------:R-:W-:Y:S02]  /*3c40*/  IMAD.MOV R3, RZ, RZ, -R3 ;  /* 0x000000ffff037224 */ /* 0x000fe400078e0a03 */
[--C-:B------:R-:W-:Y:S01]  /*3c50*/  @!P1 IMAD.IADD R19, R19, 0x1, -R201.reuse ;  /* 0x0000000113139824 */ /* 0x100fe200078e0ac9 */
[----:B------:R-:W-:Y:S01]  /*3c60*/  IABS R4, R21 ;  /* 0x0000001500047213 */ /* 0x000fe20000000000 */
[----:B------:R-:W-:Y:S01]  /*3c70*/  @!P2 IMAD.IADD R18, R18, 0x1, -R201 ;  /* 0x000000011212a824 */ /* 0x000fe200078e0ac9 */
[----:B------:R-:W-:Y:S01]  /*3c80*/  ISETP.GE.AND P1, PT, R21, RZ, PT ;  /* 0x000000ff1500720c */ /* 0x000fe20003f26270 */
[----:B------:R-:W-:Y:S01]  /*3c90*/  IMAD R21, R201, R3, R22 ;  /* 0x00000003c9157224 */ /* 0x000fe200078e0216 */
[----:B------:R-:W-:Y:S01]  /*3ca0*/  ISETP.GE.AND P2, PT, R26, RZ, PT ;  /* 0x000000ff1a00720c */ /* 0x000fe20003f46270 */
[----:B------:R-:W-:-:S02]  /*3cb0*/  IMAD.MOV.U32 R22, RZ, RZ, R4 ;  /* 0x000000ffff167224 */ /* 0x000fc400078e0004 */
[----:B------:R-:W-:Y:S01]  /*3cc0*/  @!P6 IMAD.IADD R20, R20, 0x1, -R201 ;  /* 0x000000011414e824 */ /* 0x000fe200078e0ac9 */
[C---:B------:R-:W-:Y:S01]  /*3cd0*/  ISETP.GT.U32.AND P6, PT, R201.reuse, R19, PT ;  /* 0x00000013c900720c */ /* 0x040fe20003fc4070 */
[----:B------:R-:W-:Y:S01]  /*3ce0*/  @!P3 IMAD.MOV R18, RZ, RZ, -R18 ;  /* 0x000000ffff12b224 */ /* 0x000fe200078e0a12 */
[----:B------:R-:W-:Y:S01]  /*3cf0*/  ISETP.GT.U32.AND P3, PT, R201, R21, PT ;  /* 0x00000015c900720c */ /* 0x000fe20003f64070 */
[----:B------:R-:W-:-:S04]  /*3d00*/  IMAD.HI.U32 R3, R207, R22, RZ ;  /* 0x00000016cf037227 */ /* 0x000fc800078e00ff */
[----:B------:R-:W-:Y:S01]  /*3d10*/  @!P5 IMAD.MOV R15, RZ, RZ, -R15 ;  /* 0x000000ffff0fd224 */ /* 0x000fe200078e0a0f */
[----:B------:R-:W-:Y:S01]  /*3d20*/  ISETP.GE.AND P5, PT, R24, RZ, PT ;  /* 0x000000ff1800720c */ /* 0x000fe20003fa6270 */
[----:B------:R-:W-:Y:S01]  /*3d30*/  @!P0 IMAD.MOV R17, RZ, RZ, -R17 ;  /* 0x000000ffff118224 */ /* 0x000fe200078e0a11 */
[----:B------:R-:W-:Y:S01]  /*3d40*/  ISETP.GT.U32.AND P0, PT, R201, R20, PT ;  /* 0x00000014c900720c */ /* 0x000fe20003f04070 */
[C---:B------:R-:W-:Y:S02]  /*3d50*/  VIADD R23, R0.reuse, 0x4d ;  /* 0x0000004d00177836 */ /* 0x040fe40000000000 */
[----:B------:R-:W-:Y:S02]  /*3d60*/  IMAD.MOV R3, RZ, RZ, -R3 ;  /* 0x000000ffff037224 */ /* 0x000fe400078e0a03 */
[----:B------:R-:W-:Y:S01]  /*3d70*/  @!P4 IMAD.MOV R16, RZ, RZ, -R16 ;  /* 0x000000ffff10c224 */ /* 0x000fe200078e0a10 */
[----:B------:R-:W-:Y:S01]  /*3d80*/  ISETP.GE.AND P4, PT, R25, RZ, PT ;  /* 0x000000ff1900720c */ /* 0x000fe20003f86270 */
[----:B------:R-:W-:Y:S01]  /*3d90*/  VIADD R25, R0, 0x4e ;  /* 0x0000004e00197836 */ /* 0x000fe20000000000 */
[----:B------:R-:W-:Y:S01]  /*3da0*/  IABS R24, R23 ;  /* 0x0000001700187213 */ /* 0x000fe20000000000 */
[----:B------:R-:W-:-:S02]  /*3db0*/  IMAD R22, R201, R3, R22 ;  /* 0x00000003c9167224 */ /* 0x000fc400078e0216 */
[--C-:B------:R-:W-:Y:S01]  /*3dc0*/  @!P6 IMAD.IADD R19, R19, 0x1, -R201.reuse ;  /* 0x000000011313e824 */ /* 0x100fe200078e0ac9 */
[----:B------:R-:W-:Y:S01]  /*3dd0*/  IABS R26, R25 ;  /* 0x00000019001a7213 */ /* 0x000fe20000000000 */
[----:B------:R-:W-:Y:S01]  /*3de0*/  @!P3 IMAD.IADD R21, R21, 0x1, -R201 ;  /* 0x000000011515b824 */ /* 0x000fe200078e0ac9 */
[----:B------:R-:W-:Y:S01]  /*3df0*/  ISETP.GT.U32.AND P6, PT, R201, R22, PT ;  /* 0x00000016c900720c */ /* 0x000fe20003fc4070 */
[----:B------:R-:W-:Y:S01]  /*3e00*/  IMAD.HI.U32 R3, R207, R24, RZ ;  /* 0x00000018cf037227 */ /* 0x000fe200078e00ff */
[----:B------:R-:W-:-:S03]  /*3e10*/  ISETP.GE.AND P3, PT, R25, RZ, PT ;  /* 0x000000ff1900720c */ /* 0x000fc60003f66270 */
[----:B------:R-:W-:Y:S01]  /*3e20*/  @!P0 IMAD.IADD R20, R20, 0x1, -R201 ;  /* 0x0000000114148824 */ /* 0x000fe200078e0ac9 */
[----:B------:R-:W-:Y:S01]  /*3e30*/  ISETP.GE.AND P0, PT, R23, RZ, PT ;  /* 0x000000ff1700720c */ /* 0x000fe20003f06270 */
[----:B------:R-:W-:Y:S01]  /*3e40*/  @!P5 IMAD.MOV R19, RZ, RZ, -R19 ;  /* 0x000000ffff13d224 */ /* 0x000fe200078e0a13 */
[----:B------:R-:W-:Y:S01]  /*3e50*/  ISETP.GT.U32.AND P5, PT, R201, R21, PT ;  /* 0x00000015c900720c */ /* 0x000fe20003fa4070 */
[----:B------:R-:W-:-:S04]  /*3e60*/  IMAD.HI.U32 R4, R207, R26, RZ ;  /* 0x0000001acf047227 */ /* 0x000fc800078e00ff */
[----:B------:R-:W-:Y:S02]  /*3e70*/  IMAD.MOV R23, RZ, RZ, -R3 ;  /* 0x000000ffff177224 */ /* 0x000fe400078e0a03 */
[----:B------:R-:W-:Y:S02]  /*3e80*/  VIADD R27, R0, 0x4f ;  /* 0x0000004f001b7836 */ /* 0x000fe40000000000 */
[----:B------:R-:W-:Y:S02]  /*3e90*/  IMAD.MOV R4, RZ, RZ, -R4 ;  /* 0x000000ffff047224 */ /* 0x000fe400078e0a04 */
[C---:B------:R-:W-:Y:S01]  /*3ea0*/  IMAD R23, R201.reuse, R23, R24 ;  /* 0x00000017c9177224 */ /* 0x040fe200078e0218 */
[----:B------:R-:W-:Y:S01]  /*3eb0*/  IABS R28, R27 ;  /* 0x0000001b001c7213 */ /* 0x000fe20000000000 */
[----:B------:R-:W-:Y:S02]  /*3ec0*/  IMAD R24, R201, R4, R26 ;  /* 0x00000004c9187224 */ /* 0x000fe400078e021a */
[----:B------:R-:W-:-:S02]  /*3ed0*/  @!P6 IMAD.IADD R22, R22, 0x1, -R201 ;  /* 0x000000011616e824 */ /* 0x000fc400078e0ac9 */
[----:B------:R-:W-:Y:S01]  /*3ee0*/  @!P4 IMAD.MOV R20, RZ, RZ, -R20 ;  /* 0x000000ffff14c224 */ /* 0x000fe200078e0a14 */
[----:B------:R-:W-:Y:S01]  /*3ef0*/  ISETP.GT.U32.AND P4, PT, R201, R23, PT ;  /* 0x00000017c900720c */ /* 0x000fe20003f84070 */
[----:B------:R-:W-:Y:S01]  /*3f00*/  @!P5 IMAD.IADD R21, R21, 0x1, -R201 ;  /* 0x000000011515d824 */ /* 0x000fe200078e0ac9 */
[----:B------:R-:W-:Y:S01]  /*3f10*/  ISETP.GT.U32.AND P6, PT, R201, R22, PT ;  /* 0x00000016c900720c */ /* 0x000fe20003fc4070 */
[----:B------:R-:W-:Y:S01]  /*3f20*/  IMAD.HI.U32 R3, R207, R28, RZ ;  /* 0x0000001ccf037227 */ /* 0x000fe200078e00ff */
[----:B------:R-:W-:-:S03]  /*3f30*/  ISETP.GT.U32.AND P5, PT, R201, R24, PT ;  /* 0x00000018c900720c */ /* 0x000fc60003fa4070 */
[----:B------:R-:W-:Y:S02]  /*3f40*/  IMAD.MOV R3, RZ, RZ, -R3 ;  /* 0x000000ffff037224 */ /* 0x000fe400078e0a03 */
[----:B------:R-:W-:Y:S02]  /*3f50*/  VIADD R29, R0, 0x50 ;  /* 0x00000050001d7836 */ /* 0x000fe40000000000 */
[----:B------:R-:W-:Y:S02]  /*3f60*/  IMAD R25, R201, R3, R28 ;  /* 0x00000003c9197224 */ /* 0x000fe400078e021c */
[--C-:B------:R-:W-:Y:S01]  /*3f70*/  @!P4 IMAD.IADD R23, R23, 0x1, -R201.reuse ;  /* 0x000000011717c824 */ /* 0x100fe200078e0ac9 */
[----:B------:R-:W-:Y:S01]  /*3f80*/  IABS R26, R29 ;  /* 0x0000001d001a7213 */ /* 0x000fe20000000000 */
[--C-:B------:R-:W-:Y:S01]  /*3f90*/  @!P6 IMAD.IADD R22, R22, 0x1, -R201.reuse ;  /* 0x000000011616e824 */ /* 0x100fe200078e0ac9 */
[C---:B------:R-:W-:Y:S01]  /*3fa0*/  ISETP.GT.U32.AND P6, PT, R201.reuse, R25, PT ;  /* 0x00000019c900720c */ /* 0x040fe20003fc4070 */
[----:B------:R-:W-:Y:S01]  /*3fb0*/  @!P5 IMAD.IADD R24, R24, 0x1, -R201 ;  /* 0x000000011818d824 */ /* 0x000fe200078e0ac9 */
[----:B------:R-:W-:Y:S01]  /*3fc0*/  ISETP.GT.U32.AND P5, PT, R201, R23, PT ;  /* 0x00000017c900720c */ /* 0x000fe20003fa4070 */
[----:B------:R-:W-:Y:S01]  /*3fd0*/  VIADD R31, R0, 0x51 ;  /* 0x00000051001f7836 */ /* 0x000fe20000000000 */
[----:B------:R-:W-:Y:S01]  /*3fe0*/  ISETP.GE.AND P4, PT, R27, RZ, PT ;  /* 0x000000ff1b00720c */ /* 0x000fe20003f86270 */
[----:B------:R-:W-:-:S03]  /*3ff0*/  IMAD.HI.U32 R3, R207, R26, RZ ;  /* 0x0000001acf037227 */ /* 0x000fc600078e00ff */
[----:B------:R-:W-:Y:S01]  /*4000*/  IABS R28, R31 ;  /* 0x0000001f001c7213 */ /* 0x000fe20000000000 */
[----:B------:R-:W-:Y:S02]  /*4010*/  IMAD.MOV R3, RZ, RZ, -R3 ;  /* 0x000000ffff037224 */ /* 0x000fe400078e0a03 */
[----:B------:R-:W-:Y:S02]  /*4020*/  VIADD R34, R0, 0x53 ;  /* 0x0000005300227836 */ /* 0x000fe40000000000 */
[----:B------:R-:W-:Y:S02]  /*4030*/  IMAD R26, R201, R3, R26 ;  /* 0x00000003c91a7224 */ /* 0x000fe400078e021a */
[----:B------:R-:W-:Y:S01]  /*4040*/  IMAD.HI.U32 R4, R207, R28, RZ ;  /* 0x0000001ccf047227 */ /* 0x000fe200078e00ff */
[----:B------:R-:W-:-:S03]  /*4050*/  IABS R32, R34 ;  /* 0x0000002200207213 */ /* 0x000fc60000000000 */
[--C-:B------:R-:W-:Y:S01]  /*4060*/  @!P6 IMAD.IADD R25, R25, 0x1, -R201.reuse ;  /* 0x000000011919e824 */ /* 0x100fe200078e0ac9 */
[----:B------:R-:W-:Y:S01]  /*4070*/  ISETP.GT.U32.AND P6, PT, R201, R24, PT ;  /* 0x00000018c900720c */ /* 0x000fe20003fc4070 */
[----:B------:R-:W-:Y:S01]  /*4080*/  @!P5 IMAD.IADD R23, R23, 0x1, -R201 ;  /* 0x000000011717d824 */ /* 0x000fe200078e0ac9 */
[C---:B------:R-:W-:Y:S01]  /*4090*/  ISETP.GT.U32.AND P5, PT, R201.reuse, R26, PT ;  /* 0x0000001ac900720c */ /* 0x040fe20003fa4070 */
[----:B------:R-:W-:Y:S02]  /*40a0*/  IMAD.MOV R4, RZ, RZ, -R4 ;  /* 0x000000ffff047224 */ /* 0x000fe400078e0a04 */
[----:B------:R-:W-:Y:S01]  /*40b0*/  @!P2 IMAD.MOV R21, RZ, RZ, -R21 ;  /* 0x000000ffff15a224 */ /* 0x000fe200078e0a15 */
[C---:B------:R-:W-:Y:S01]  /*40c0*/  ISETP.GT.U32.AND P2, PT, R201.reuse, R25, PT ;  /* 0x00000019c900720c */ /* 0x040fe20003f44070 */
[----:B------:R-:W-:Y:S02]  /*40d0*/  IMAD R27, R201, R4, R28 ;  /* 0x00000004c91b7224 */ /* 0x000fe400078e021c */
[----:B------:R-:W-:-:S02]  /*40e0*/  VIADD R33, R0, 0x52 ;  /* 0x0000005200217836 */ /* 0x000fc40000000000 */
[----:B------:R-:W-:-:S03]  /*40f0*/  IMAD.HI.U32 R4, R207, R32, RZ ;  /* 0x00000020cf047227 */ /* 0x000fc600078e00ff */
[----:B------:R-:W-:Y:S01]  /*4100*/  IABS R30, R33 ;  /* 0x00000021001e7213 */ /* 0x000fe20000000000 */
[----:B------:R-:W-:Y:S02]  /*4110*/  IMAD.MOV R4, RZ, RZ, -R4 ;  /* 0x000000ffff047224 */ /* 0x000fe400078e0a04 */
[----:B------:R-:W-:Y:S01]  /*4120*/  @!P1 IMAD.MOV R22, RZ, RZ, -R22 ;  /* 0x000000ffff169224 */ /* 0x000fe200078e0a16 */
[----:B------:R-:W-:Y:S01]  /*4130*/  ISETP.GE.AND P1, PT, R29, RZ, PT ;  /* 0x000000ff1d00720c */ /* 0x000fe20003f26270 */
[--C-:B------:R-:W-:Y:S01]  /*4140*/  @!P6 IMAD.IADD R24, R24, 0x1, -R201.reuse ;  /* 0x000000011818e824 */ /* 0x100fe200078e0ac9 */
[C---:B------:R-:W-:Y:S01]  /*4150*/  ISETP.GT.U32.AND P6, PT, R201.reuse, R27, PT ;  /* 0x0000001bc900720c */ /* 0x040fe20003fc4070 */
[----:B------:R-:W-:Y:S02]  /*4160*/  IMAD R29, R201, R4, R32 ;  /* 0x00000004c91d7224 */ /* 0x000fe400078e0220 */
[----:B------:R-:W-:Y:S02]  /*4170*/  @!P5 IMAD.IADD R26, R26, 0x1, -R201 ;  /* 0x000000011a1ad824 */ /* 0x000fe400078e0ac9 */
[----:B------:R-:W-:-:S02]  /*4180*/  VIADD R35, R0, 0x54 ;  /* 0x0000005400237836 */ /* 0x000fc40000000000 */
[----:B------:R-:W-:-:S04]  /*4190*/  IMAD.HI.U32 R3, R207, R30, RZ ;  /* 0x0000001ecf037227 */ /* 0x000fc800078e00ff */
[----:B------:R-:W-:Y:S01]  /*41a0*/  @!P2 IMAD.IADD R25, R25, 0x1, -R201 ;  /* 0x000000011919a824 */ /* 0x000fe200078e0ac9 */
[----:B------:R-:W-:Y:S01]  /*41b0*/  ISETP.GE.AND P2, PT, R31, RZ, PT ;  /* 0x000000ff1f00720c */ /* 0x000fe20003f46270 */
[----:B------:R-:W-:Y:S01]  /*41c0*/  @!P0 IMAD.MOV R23, RZ, RZ, -R23 ;  /* 0x000000ffff178224 */ /* 0x000fe200078e0a17 */
[C---:B------:R-:W-:Y:S01]  /*41d0*/  ISETP.GT.U32.AND P0, PT, R201.reuse, R26, PT ;  /* 0x0000001ac900720c */ /* 0x040fe20003f04070 */
[----:B------:R-:W-:Y:S01]  /*41e0*/  @!P3 IMAD.MOV R24, RZ, RZ, -R24 ;  /* 0x000000ffff18b224 */ /* 0x000fe200078e0a18 */
[C---:B------:R-:W-:Y:S01]  /*41f0*/  ISETP.GT.U32.AND P3, PT, R201.reuse, R29, PT ;  /* 0x0000001dc900720c */ /* 0x040fe20003f64070 */
[----:B------:R-:W-:Y:S01]  /*4200*/  IMAD.MOV R3, RZ, RZ, -R3 ;  /* 0x000000ffff037224 */ /* 0x000fe200078e0a03 */
[----:B------:R-:W-:Y:S01]  /*4210*/  IABS R31, R35 ;  /* 0x00000023001f7213 */ /* 0x000fe20000000000 */
[----:B------:R-:W-:Y:S02]  /*4220*/  VIADD R32, R0, 0x55 ;  /* 0x0000005500207836 */ /* 0x000fe40000000000 */
[----:B------:R-:W-:-:S02]  /*4230*/  IMAD R28, R201, R3, R30 ;  /* 0x00000003c91c7224 */ /* 0x000fc400078e021e */
[----:B------:R-:W-:Y:S01]  /*4240*/  IMAD.MOV.U32 R30, RZ, RZ, R31 ;  /* 0x000000ffff1e7224 */ /* 0x000fe200078e001f */
[----:B------:R-:W-:Y:S01]  /*4250*/  IABS R4, R32 ;  /* 0x0000002000047213 */ /* 0x000fe20000000000 */
[----:B------:R-:W-:Y:S01]  /*4260*/  @!P6 IMAD.IADD R27, R27, 0x1, -R201 ;  /* 0x000000011b1be824 */ /* 0x000fe200078e0ac9 */
[----:B------:R-:W-:Y:S01]  /*4270*/  ISETP.GT.U32.AND P5, PT, R201, R28, PT ;  /* 0x0000001cc900720c */ /* 0x000fe20003fa4070 */
[----:B------:R-:W-:-:S03]  /*4280*/  IMAD.HI.U32 R3, R207, R30, RZ ;  /* 0x0000001ecf037227 */ /* 0x000fc600078e00ff */
[----:B------:R-:W-:Y:S01]  /*4290*/  ISETP.GT.U32.AND P6, PT, R201, R27, PT ;  /* 0x0000001bc900720c */ /* 0x000fe20003fc4070 */
[--C-:B------:R-:W-:Y:S01]  /*42a0*/  @!P0 IMAD.IADD R26, R26, 0x1, -R201.reuse ;  /* 0x000000011a1a8824 */ /* 0x100fe200078e0ac9 */
[----:B------:R-:W-:Y:S01]  /*42b0*/  ISETP.GE.AND P0, PT, R34, RZ, PT ;  /* 0x000000ff2200720c */ /* 0x000fe20003f06270 */
[----:B------:R-:W-:Y:S01]  /*42c0*/  @!P3 IMAD.IADD R29, R29, 0x1, -R201 ;  /* 0x000000011d1db824 */ /* 0x000fe200078e0ac9 */
[----:B------:R-:W-:Y:S01]  /*42d0*/  ISETP.GE.AND P3, PT, R35, RZ, PT ;  /* 0x000000ff2300720c */ /* 0x000fe20003f66270 */
[----:B------:R-:W-:Y:S02]  /*42e0*/  IMAD.MOV R3, RZ, RZ, -R3 ;  /* 0x000000ffff037224 */ /* 0x000fe400078e0a03 */
[----:B------:R-:W-:Y:S01]  /*42f0*/  @!P1 IMAD.MOV R26, RZ, RZ, -R26 ;  /* 0x000000ffff1a9224 */ /* 0x000fe200078e0a1a */
[C---:B------:R-:W-:Y:S01]  /*4300*/  ISETP.GT.U32.AND P1, PT, R201.reuse, R29, PT ;  /* 0x0000001dc900720c */ /* 0x040fe20003f24070 */
[----:B------:R-:W-:Y:S02]  /*4310*/  IMAD R30, R201, R3, R30 ;  /* 0x00000003c91e7224 */ /* 0x000fe400078e021e */
[----:B------:R-:W-:-:S04]  /*4320*/  IMAD.HI.U32 R3, R207, R4, RZ ;  /* 0x00000004cf037227 */ /* 0x000fc800078e00ff */
[----:B------:R-:W-:Y:S02]  /*4330*/  IMAD.MOV R3, RZ, RZ, -R3 ;  /* 0x000000ffff037224 */ /* 0x000fe400078e0a03 */
[--C-:B------:R-:W-:Y:S02]  /*4340*/  @!P5 IMAD.IADD R28, R28, 0x1, -R201.reuse ;  /* 0x000000011c1cd824 */ /* 0x100fe400078e0ac9 */
[--C-:B------:R-:W-:Y:S01]  /*4350*/  @!P6 IMAD.IADD R27, R27, 0x1, -R201.reuse ;  /* 0x000000011b1be824 */ /* 0x100fe200078e0ac9 */
[C---:B------:R-:W-:Y:S01]  /*4360*/  ISETP.GT.U32.AND P6, PT, R201.reuse, R30, PT ;  /* 0x0000001ec900720c */ /* 0x040fe20003fc4070 */
[C---:B------:R-:W-:Y:S01]  /*4370*/  IMAD R31, R201.reuse, R3, R4 ;  /* 0x00000003c91f7224 */ /* 0x040fe200078e0204 */
[----:B------:R-:W-:Y:S01]  /*4380*/  ISETP.GT.U32.AND P5, PT, R201, R28, PT ;  /* 0x0000001cc900720c */ /* 0x000fe20003fa4070 */
[----:B------:R-:W-:Y:S02]  /*4390*/  @!P1 IMAD.IADD R29, R29, 0x1, -R201 ;  /* 0x000000011d1d9824 */ /* 0x000fe400078e0ac9 */
[----:B------:R-:W-:Y:S01]  /*43a0*/  @!P4 IMAD.MOV R25, RZ, RZ, -R25 ;  /* 0x000000ffff19c224 */ /* 0x000fe200078e0a19 */
[----:B------:R-:W-:Y:S01]  /*43b0*/  ISETP.GT.U32.AND P1, PT, R201, R31, PT ;  /* 0x0000001fc900720c */ /* 0x000fe20003f24070 */
[C---:B------:R-:W-:Y:S01]  /*43c0*/  VIADD R3, R0.reuse, 0x56 ;  /* 0x0000005600037836 */ /* 0x040fe20000000000 */
[----:B------:R-:W-:Y:S01]  /*43d0*/  ISETP.GE.AND P4, PT, R33, RZ, PT ;  /* 0x000000ff2100720c */ /* 0x000fe20003f86270 */
[----:B------:R-:W-:-:S02]  /*43e0*/  VIADD R4, R0, 0x57 ;  /* 0x0000005700047836 */ /* 0x000fc40000000000 */
[----:B------:R-:W-:Y:S02]  /*43f0*/  VIADD R33, R0, 0x58 ;  /* 0x0000005800217836 */ /* 0x000fe40000000000 */
[--C-:B------:R-:W-:Y:S01]  /*4400*/  @!P6 IMAD.IADD R30, R30, 0x1, -R201.reuse ;  /* 0x000000011e1ee824 */ /* 0x100fe200078e0ac9 */
[----:B------:R-:W-:Y:S01]  /*4410*/  IABS R34, R4 ;  /* 0x0000000400227213 */ /* 0x000fe20000000000 */
[----:B------:R-:W-:Y:S01]  /*4420*/  @!P5 IMAD.IADD R28, R28, 0x1, -R201 ;  /* 0x000000011c1cd824 */ /* 0x000fe200078e0ac9 */
[----:B------:R-:W-:Y:S01]  /*4430*/  ISETP.GE.AND P5, PT, R32, RZ, PT ;  /* 0x000000ff2000720c */ /* 0x000fe20003fa6270 */
[----:B------:R-:W-:Y:S01]  /*4440*/  @!P2 IMAD.MOV R27, RZ, RZ, -R27 ;  /* 0x000000ffff1ba224 */ /* 0x000fe200078e0a1b */
[----:B------:R-:W-:Y:S01]  /*4450*/  IABS R32, R3 ;  /* 0x0000000300207213 */ /* 0x000fe20000000000 */
[----:B------:R-:W-:Y:S01]  /*4460*/  @!P1 IMAD.IADD R31, R31, 0x1, -R201 ;  /* 0x000000011f1f9824 */ /* 0x000fe200078e0ac9 */
[----:B------:R-:W-:Y:S01]  /*4470*/  ISETP.GT.U32.AND P6, PT, R201, R30, PT ;  /* 0x0000001ec900720c */ /* 0x000fe20003fc4070 */
[----:B------:R-:W-:Y:S01]  /*4480*/  @!P0 IMAD.MOV R29, RZ, RZ, -R29 ;  /* 0x000000ffff1d8224 */ /* 0x000fe200078e0a1d */
[----:B------:R-:W-:Y:S01]  /*4490*/  ISETP.GE.AND P2, PT, R3, RZ, PT ;  /* 0x000000ff0300720c */ /* 0x000fe20003f46270 */
[----:B------:R-:W-:Y:S01]  /*44a0*/  IMAD.HI.U32 R3, R207, R32, RZ ;  /* 0x00000020cf037227 */ /* 0x000fe200078e00ff */
[----:B------:R-:W-:-:S02]  /*44b0*/  IABS R36, R33 ;  /* 0x0000002100247213 */ /* 0x000fc40000000000 */
[----:B------:R-:W-:Y:S01]  /*44c0*/  ISETP.GT.U32.AND P1, PT, R201, R31, PT ;  /* 0x0000001fc900720c */ /* 0x000fe20003f24070 */
[----:B------:R-:W-:Y:S01]  /*44d0*/  @!P4 IMAD.MOV R28, RZ, RZ, -R28 ;  /* 0x000000ffff1cc224 */ /* 0x000fe200078e0a1c */
[----:B------:R-:W-:Y:S01]  /*44e0*/  ISETP.GE.AND P0, PT, R33, RZ, PT ;  /* 0x000000ff2100720c */ /* 0x000fe20003f06270 */
[----:B------:R-:W-:Y:S01]  /*44f0*/  IMAD.MOV R33, RZ, RZ, -R3 ;  /* 0x000000ffff217224 */ /* 0x000fe200078e0a03 */
[----:B------:R-:W-:Y:S01]  /*4500*/  ISETP.GE.AND P4, PT, R4, RZ, PT ;  /* 0x000000ff0400720c */ /* 0x000fe20003f86270 */
[----:B------:R-:W-:-:S04]  /*4510*/  IMAD.HI.U32 R3, R207, R34, RZ ;  /* 0x00000022cf037227 */ /* 0x000fc800078e00ff */
[----:B------:R-:W-:-:S04]  /*4520*/  IMAD.HI.U32 R4, R207, R36, RZ ;  /* 0x00000024cf047227 */ /* 0x000fc800078e00ff */
[C---:B------:R-:W-:Y:S02]  /*4530*/  IMAD R32, R201.reuse, R33, R32 ;  /* 0x00000021c9207224 */ /* 0x040fe400078e0220 */
[----:B------:R-:W-:Y:S02]  /*4540*/  IMAD.MOV R33, RZ, RZ, -R3 ;  /* 0x000000ffff217224 */ /* 0x000fe400078e0a03 */
[----:B------:R-:W-:Y:S02]  /*4550*/  @!P6 IMAD.IADD R30, R30, 0x1, -R201 ;  /* 0x000000011e1ee824 */ /* 0x000fe400078e0ac9 */
[----:B------:R-:W-:Y:S02]  /*4560*/  IMAD.MOV R4, RZ, RZ, -R4 ;  /* 0x000000ffff047224 */ /* 0x000fe400078e0a04 */
[----:B------:R-:W-:Y:S02]  /*4570*/  IMAD R33, R201, R33, R34 ;  /* 0x00000021c9217224 */ /* 0x000fe400078e0222 */
[----:B------:R-:W-:-:S02]  /*4580*/  VIADD R35, R0, 0x59 ;  /* 0x0000005900237836 */ /* 0x000fc40000000000 */
[----:B------:R-:W-:Y:S01]  /*4590*/  @!P3 IMAD.MOV R30, RZ, RZ, -R30 ;  /* 0x000000ffff1eb224 */ /* 0x000fe200078e0a1e */
[----:B------:R-:W-:Y:S01]  /*45a0*/  ISETP.GT.U32.AND P3, PT, R201, R32, PT ;  /* 0x00000020c900720c */ /* 0x000fe20003f64070 */
[----:B------:R-:W-:Y:S01]  /*45b0*/  @!P1 IMAD.IADD R31, R31, 0x1, -R201 ;  /* 0x000000011f1f9824 */ /* 0x000fe200078e0ac9 */
[----:B------:R-:W-:Y:S01]  /*45c0*/  IABS R38, R35 ;  /* 0x0000002300267213 */ /* 0x000fe20000000000 */
[C---:B------:R-:W-:Y:S01]  /*45d0*/  IMAD R34, R201.reuse, R4, R36 ;  /* 0x00000004c9227224 */ /* 0x040fe200078e0224 */
[----:B------:R-:W-:Y:S01]  /*45e0*/  ISETP.GT.U32.AND P1, PT, R201, R33, PT ;  /* 0x00000021c900720c */ /* 0x000fe20003f24070 */
[----:B------:R-:W-:Y:S01]  /*45f0*/  @!P5 IMAD.MOV R31, RZ, RZ, -R31 ;  /* 0x000000ffff1fd224 */ /* 0x000fe200078e0a1f */
[----:B------:R-:W-:Y:S01]  /*4600*/  ISETP.GE.AND P6, PT, R35, RZ, PT ;  /* 0x000000ff2300720c */ /* 0x000fe20003fc6270 */
[----:B------:R-:W-:Y:S01]  /*4610*/  IMAD.HI.U32 R3, R207, R38, RZ ;  /* 0x00000026cf037227 */ /* 0x000fe200078e00ff */
[----:B------:R-:W-:-:S03]  /*4620*/  ISETP.GT.U32.AND P5, PT, R201, R34, PT ;  /* 0x00000022c900720c */ /* 0x000fc60003fa4070 */
[----:B------:R-:W-:Y:S02]  /*4630*/  IMAD.MOV R3, RZ, RZ, -R3 ;  /* 0x000000ffff037224 */ /* 0x000fe400078e0a03 */
[----:B------:R-:W-:Y:S02]  /*4640*/  VIADD R43, R0, 0x5b ;  /* 0x0000005b002b7836 */ /* 0x000fe40000000000 */
[--C-:B------:R-:W-:Y:S02]  /*4650*/  @!P3 IMAD.IADD R32, R32, 0x1, -R201.reuse ;  /* 0x000000012020b824 */ /* 0x100fe400078e0ac9 */
[C---:B------:R-:W-:Y:S01]  /*4660*/  IMAD R35, R201.reuse, R3, R38 ;  /* 0x00000003c9237224 */ /* 0x040fe200078e0226 */
[----:B------:R-:W-:Y:S01]  /*4670*/  IABS R38, R43 ;  /* 0x0000002b00267213 */ /* 0x000fe20000000000 */
[----:B------:R-:W-:Y:S01]  /*4680*/  VIADD R41, R0, 0x5a ;  /* 0x0000005a00297836 */ /* 0x000fe20000000000 */
[----:B------:R-:W-:Y:S01]  /*4690*/  ISETP.GT.U32.AND P3, PT, R201, R32, PT ;  /* 0x00000020c900720c */ /* 0x000fe20003f64070 */
[----:B------:R-:W-:-:S02]  /*46a0*/  @!P5 IMAD.IADD R34, R34, 0x1, -R201 ;  /* 0x000000012222d824 */ /* 0x000fc400078e0ac9 */
[----:B------:R-:W-:Y:S01]  /*46b0*/  IMAD.HI.U32 R4, R207, R38, RZ ;  /* 0x00000026cf047227 */ /* 0x000fe200078e00ff */
[----:B------:R-:W-:Y:S02]  /*46c0*/  IABS R36, R41 ;  /* 0x0000002900247213 */ /* 0x000fe40000000000 */
[----:B------:R-:W-:Y:S01]  /*46d0*/  ISETP.GT.U32.AND P5, PT, R201, R34, PT ;  /* 0x00000022c900720c */ /* 0x000fe20003fa4070 */
[----:B------:R-:W-:Y:S02]  /*46e0*/  @!P1 IMAD.IADD R33, R33, 0x1, -R201 ;  /* 0x0000000121219824 */ /* 0x000fe400078e0ac9 */
[----:B------:R-:W-:Y:S02]  /*46f0*/  IMAD.MOV R4, RZ, RZ, -R4 ;  /* 0x000000ffff047224 */ /* 0x000fe400078e0a04 */
[----:B------:R-:W-:Y:S01]  /*4700*/  IMAD.HI.U32 R3, R207, R36, RZ ;  /* 0x00000024cf037227 */ /* 0x000fe200078e00ff */
[----:B------:R-:W-:-:S03]  /*4710*/  ISETP.GT.U32.AND P1, PT, R201, R33, PT ;  /* 0x00000021c900720c */ /* 0x000fc60003f24070 */
[----:B------:R-:W-:Y:S01]  /*4720*/  @!P3 IMAD.IADD R32, R32, 0x1, -R201 ;  /* 0x000000012020b824 */ /* 0x000fe200078e0ac9 */
[C---:B------:R-:W-:Y:S01]  /*4730*/  ISETP.GT.U32.AND P3, PT, R201.reuse, R35, PT ;  /* 0x00000023c900720c */ /* 0x040fe20003f64070 */
[C---:B------:R-:W-:Y:S02]  /*4740*/  IMAD R37, R201.reuse, R4, R38 ;  /* 0x00000004c9257224 */ /* 0x040fe400078e0226 */
[----:B------:R-:W-:Y:S02]  /*4750*/  VIADD R44, R0, 0x5c ;  /* 0x0000005c002c7836 */ /* 0x000fe40000000000 */
[----:B------:R-:W-:Y:S02]  /*4760*/  IMAD.MOV R3, RZ, RZ, -R3 ;  /* 0x000000ffff037224 */ /* 0x000fe400078e0a03 */
[--C-:B------:R-:W-:Y:S01]  /*4770*/  @!P5 IMAD.IADD R34, R34, 0x1, -R201.reuse ;  /* 0x000000012222d824 */ /* 0x100fe200078e0ac9 */
[C---:B------:R-:W-:Y:S01]  /*4780*/  ISETP.GT.U32.AND P5, PT, R201.reuse, R37, PT ;  /* 0x00000025c900720c */ /* 0x040fe20003fa4070 */
[----:B------:R-:W-:Y:S01]  /*4790*/  IMAD R36, R201, R3, R36 ;  /* 0x00000003c9247224 */ /* 0x000fe200078e0224 */
[----:B------:R-:W-:Y:S01]  /*47a0*/  IABS R39, R44 ;  /* 0x0000002c00277213 */ /* 0x000fe20000000000 */
[----:B------:R-:W-:-:S02]  /*47b0*/  @!P1 IMAD.IADD R33, R33, 0x1, -R201 ;  /* 0x0000000121219824 */ /* 0x000fc400078e0ac9 */
[C---:B------:R-:W-:Y:S01]  /*47c0*/  VIADD R45, R0.reuse, 0x5d ;  /* 0x0000005d002d7836 */ /* 0x040fe20000000000 */
[----:B------:R-:W-:Y:S01]  /*47d0*/  ISETP.GT.U32.AND P1, PT, R201, R36, PT ;  /* 0x00000024c900720c */ /* 0x000fe20003f24070 */
[----:B------:R-:W-:Y:S02]  /*47e0*/  IMAD.MOV.U32 R38, RZ, RZ, R39 ;  /* 0x000000ffff267224 */ /* 0x000fe400078e0027 */
[----:B------:R-:W-:Y:S01]  /*47f0*/  VIADD R46, R0, 0x5e ;  /* 0x0000005e002e7836 */ /* 0x000fe20000000000 */
[----:B------:R-:W-:Y:S01]  /*4800*/  IABS R40, R45 ;  /* 0x0000002d00287213 */ /* 0x000fe20000000000 */
[----:B------:R-:W-:Y:S01]  /*4810*/  @!P3 IMAD.IADD R35, R35, 0x1, -R201 ;  /* 0x000000012323b824 */ /* 0x000fe200078e0ac9 */
[----:B------:R-:W-:Y:S01]  /*4820*/  ISETP.GE.AND P3, PT, R41, RZ, PT ;  /* 0x000000ff2900720c */ /* 0x000fe20003f66270 */
[----:B------:R-:W-:Y:S01]  /*4830*/  IMAD.HI.U32 R3, R207, R38, RZ ;  /* 0x00000026cf037227 */ /* 0x000fe200078e00ff */
[----:B------:R-:W-:-:S03]  /*4840*/  IABS R42, R46 ;  /* 0x0000002e002a7213 */ /* 0x000fc60000000000 */
[----:B------:R-:W-:Y:S01]  /*4850*/  @!P2 IMAD.MOV R32, RZ, RZ, -R32 ;  /* 0x000000ffff20a224 */ /* 0x000fe200078e0a20 */
[----:B------:R-:W-:Y:S01]  /*4860*/  ISETP.GT.U32.AND P2, PT, R201, R35, PT ;  /* 0x00000023c900720c */ /* 0x000fe20003f44070 */
[----:B------:R-:W-:Y:S02]  /*4870*/  @!P5 IMAD.IADD R37, R37, 0x1, -R201 ;  /* 0x000000012525d824 */ /* 0x000fe400078e0ac9 */
[----:B------:R-:W-:Y:S02]  /*4880*/  IMAD.MOV R3, RZ, RZ, -R3 ;  /* 0x000000ffff037224 */ /* 0x000fe400078e0a03 */
[----:B------:R-:W-:Y:S01]  /*4890*/  @!P4 IMAD.MOV R33, RZ, RZ, -R33 ;  /* 0x000000ffff21c224 */ /* 0x000fe200078e0a21 */
[----:B------:R-:W-:Y:S01]  /*48a0*/  ISETP.GT.U32.AND P4, PT, R201, R37, PT ;  /* 0x00000025c900720c */ /* 0x000fe20003f84070 */
[----:B------:R-:W-:-:S04]  /*48b0*/  IMAD.HI.U32 R4, R207, R40, RZ ;  /* 0x00000028cf047227 */ /* 0x000fc800078e00ff */
[----:B------:R-:W-:Y:S02]  /*48c0*/  IMAD R38, R201, R3, R38 ;  /* 0x00000003c9267224 */ /* 0x000fe400078e0226 */
[----:B------:R-:W-:-:S04]  /*48d0*/  IMAD.HI.U32 R3, R207, R42, RZ ;  /* 0x0000002acf037227 */ /* 0x000fc800078e00ff */
[----:B------:R-:W-:Y:S01]  /*48e0*/  @!P1 IMAD.IADD R36, R36, 0x1, -R201 ;  /* 0x0000000124249824 */ /* 0x000fe200078e0ac9 */
[----:B------:R-:W-:Y:S01]  /*48f0*/  ISETP.GE.AND P1, PT, R43, RZ, PT ;  /* 0x000000ff2b00720c */ /* 0x000fe20003f26270 */
[----:B------:R-:W-:Y:S02]  /*4900*/  IMAD.MOV R4, RZ, RZ, -R4 ;  /* 0x000000ffff047224 */ /* 0x000fe400078e0a04 */
[----:B------:R-:W-:Y:S01]  /*4910*/  IMAD.MOV R3, RZ, RZ, -R3 ;  /* 0x000000ffff037224 */ /* 0x000fe200078e0a03 */
[C---:B------:R-:W-:Y:S01]  /*4920*/  ISETP.GT.U32.AND P5, PT, R201.reuse, R36, PT ;  /* 0x00000024c900720c */ /* 0x040fe20003fa4070 */
[----:B------:R-:W-:Y:S02]  /*4930*/  IMAD R39, R201, R4, R40 ;  /* 0x00000004c9277224 */ /* 0x000fe400078e0228 */
[----:B------:R-:W-:Y:S01]  /*4940*/  @!P2 IMAD.IADD R35, R35, 0x1, -R201 ;  /* 0x000000012323a824 */ /* 0x000fe200078e0ac9 */
[C---:B------:R-:W-:Y:S01]  /*4950*/  ISETP.GT.U32.AND P2, PT, R201.reuse, R38, PT ;  /* 0x00000026c900720c */ /* 0x040fe20003f44070 */
[----:B------:R-:W-:-:S02]  /*4960*/  IMAD R40, R201, R3, R42 ;  /* 0x00000003c9287224 */ /* 0x000fc400078e022a */
[----:B------:R-:W-:Y:S01]  /*4970*/  @!P6 IMAD.MOV R35, RZ, RZ, -R35 ;  /* 0x000000ffff23e224 */ /* 0x000fe200078e0a23 */
[----:B------:R-:W-:Y:S01]  /*4980*/  ISETP.GT.U32.AND P6, PT, R201, R39, PT ;  /* 0x00000027c900720c */ /* 0x000fe20003fc4070 */
[--C-:B------:R-:W-:Y:S01]  /*4990*/  @!P4 IMAD.IADD R37, R37, 0x1, -R201.reuse ;  /* 0x000000012525c824 */ /* 0x100fe200078e0ac9 */
[----:B------:R-:W-:Y:S01]  /*49a0*/  ISETP.GT.U32.AND P4, PT, R201, R40, PT ;  /* 0x00000028c900720c */ /* 0x000fe20003f84070 */
[----:B------:R-:W-:Y:S02]  /*49b0*/  VIADD R43, R0, 0x5f ;  /* 0x0000005f002b7836 */ /* 0x000fe40000000000 */
[--C-:B------:R-:W-:Y:S01]  /*49c0*/  @!P5 IMAD.IADD R36, R36, 0x1, -R201.reuse ;  /* 0x000000012424d824 */ /* 0x100fe200078e0ac9 */
[----:B------:R-:W-:Y:S01]  /*49d0*/  ISETP.GE.AND P5, PT, R45, RZ, PT ;  /* 0x000000ff2d00720c */ /* 0x000fe20003fa6270 */
[----:B------:R-:W-:Y:S01]  /*49e0*/  VIADD R45, R0, 0x60 ;  /* 0x00000060002d7836 */ /* 0x000fe20000000000 */
[----:B------:R-:W-:Y:S01]  /*49f0*/  IABS R4, R43 ;  /* 0x0000002b00047213 */ /* 0x000fe20000000000 */
[--C-:B------:R-:W-:Y:S01]  /*4a00*/  @!P2 IMAD.IADD R38, R38, 0x1, -R201.reuse ;  /* 0x000000012626a824 */ /* 0x100fe200078e0ac9 */
[----:B------:R-:W-:Y:S01]  /*4a10*/  ISETP.GE.AND P2, PT, R46, RZ, PT ;  /* 0x000000ff2e00720c */ /* 0x000fe20003f46270 */
[----:B------:R-:W-:Y:S01]  /*4a20*/  VIADD R47, R0, 0x61 ;  /* 0x00000061002f7836 */ /* 0x000fe20000000000 */
[----:B------:R-:W-:Y:S01]  /*4a30*/  IABS R42, R45 ;  /* 0x0000002d002a7213 */ /* 0x000fe20000000000 */
[--C-:B------:R-:W-:Y:S01]  /*4a40*/  @!P6 IMAD.IADD R39, R39, 0x1, -R201.reuse ;  /* 0x000000012727e824 */ /* 0x100fe200078e0ac9 */
[----:B------:R-:W-:Y:S01]  /*4a50*/  ISETP.GT.U32.AND P6, PT, R201, R38, PT ;  /* 0x00000026c900720c */ /* 0x000fe20003fc4070 */
[----:B------:R-:W-:-:S02]  /*4a60*/  @!P4 IMAD.IADD R40, R40, 0x1, -R201 ;  /* 0x000000012828c824 */ /* 0x000fc400078e0ac9 */
[----:B------:R-:W-:-:S03]  /*4a70*/  IMAD.HI.U32 R3, R207, R4, RZ ;  /* 0x00000004cf037227 */ /* 0x000fc600078e00ff */
[----:B------:R-:W-:Y:S01]  /*4a80*/  ISETP.GT.U32.AND P4, PT, R201, R40, PT ;  /* 0x00000028c900720c */ /* 0x000fe20003f84070 */
[----:B------:R-:W-:Y:S02]  /*4a90*/  IMAD.MOV R41, RZ, RZ, -R3 ;  /* 0x000000ffff297224 */ /* 0x000fe400078e0a03 */
[----:B------:R-:W-:-:S04]  /*4aa0*/  IMAD.HI.U32 R3, R207, R42, RZ ;  /* 0x0000002acf037227 */ /* 0x000fc800078e00ff */
[C---:B------:R-:W-:Y:S02]  /*4ab0*/  IMAD R41, R201.reuse, R41, R4 ;  /* 0x00000029c9297224 */ /* 0x040fe400078e0204 */
[----:B------:R-:W-:Y:S02]  /*4ac0*/  IMAD.MOV R3, RZ, RZ, -R3 ;  /* 0x000000ffff037224 */ /* 0x000fe400078e0a03 */
[----:B------:R-:W-:Y:S01]  /*4ad0*/  @!P3 IMAD.MOV R36, RZ, RZ, -R36 ;  /* 0x000000ffff24b224 */ /* 0x000fe200078e0a24 */
[C---:B------:R-:W-:Y:S01]  /*4ae0*/  ISETP.GT.U32.AND P3, PT, R201.reuse, R39, PT ;  /* 0x00000027c900720c */ /* 0x040fe20003f64070 */
[----:B------:R-:W-:Y:S01]  /*4af0*/  @!P0 IMAD.MOV R34, RZ, RZ, -R34 ;  /* 0x000000ffff228224 */ /* 0x000fe200078e0a22 */
[----:B------:R-:W-:Y:S01]  /*4b00*/  ISETP.GE.AND P0, PT, R44, RZ, PT ;  /* 0x000000ff2c00720c */ /* 0x000fe20003f06270 */
[----:B------:R-:W-:Y:S01]  /*4b10*/  @!P6 IMAD.IADD R38, R38, 0x1, -R201 ;  /* 0x000000012626e824 */ /* 0x000fe200078e0ac9 */
[----:B------:R-:W-:Y:S01]  /*4b20*/  IABS R44, R47 ;  /* 0x0000002f002c7213 */ /* 0x000fe20000000000 */
[C---:B------:R-:W-:Y:S01]  /*4b30*/  IMAD R42, R201.reuse, R3, R42 ;  /* 0x00000003c92a7224 */ /* 0x040fe200078e022a */
[----:B------:R-:W-:Y:S01]  /*4b40*/  ISETP.GT.U32.AND P6, PT, R201, R41, PT ;  /* 0x00000029c900720c */ /* 0x000fe20003fc4070 */
[----:B------:R-:W-:-:S02]  /*4b50*/  VIADD R49, R0, 0x62 ;  /* 0x0000006200317836 */ /* 0x000fc40000000000 */
[----:B------:R-:W-:Y:S01]  /*4b60*/  @!P4 IMAD.IADD R40, R40, 0x1, -R201 ;  /* 0x000000012828c824 */ /* 0x000fe200078e0ac9 */
[----:B------:R-:W-:Y:S01]  /*4b70*/  ISETP.GT.U32.AND P4, PT, R201, R42, PT ;  /* 0x0000002ac900720c */ /* 0x000fe20003f84070 */
[----:B------:R-:W-:Y:S01]  /*4b80*/  IMAD.HI.U32 R3, R207, R44, RZ ;  /* 0x0000002ccf037227 */ /* 0x000fe200078e00ff */
[----:B------:R-:W-:-:S03]  /*4b90*/  IABS R46, R49 ;  /* 0x00000031002e7213 */ /* 0x000fc60000000000 */
[----:B------:R-:W-:Y:S02]  /*4ba0*/  VIADD R50, R0, 0x63 ;  /* 0x0000006300327836 */ /* 0x000fe40000000000 */
[----:B------:R-:W-:Y:S02]  /*4bb0*/  IMAD.MOV R3, RZ, RZ, -R3 ;  /* 0x000000ffff037224 */ /* 0x000fe400078e0a03 */
[----:B------:R-:W-:-:S04]  /*4bc0*/  IMAD.HI.U32 R4, R207, R46, RZ ;  /* 0x0000002ecf047227 */ /* 0x000fc800078e00ff */
[--C-:B------:R-:W-:Y:S01]  /*4bd0*/  @!P3 IMAD.IADD R39, R39, 0x1, -R201.reuse ;  /* 0x000000012727b824 */ /* 0x100fe200078e0ac9 */
[----:B------:R-:W-:Y:S01]  /*4be0*/  ISETP.GE.AND P3, PT, R43, RZ, PT ;  /* 0x000000ff2b00720c */ /* 0x000fe20003f66270 */
[--C-:B------:R-:W-:Y:S01]  /*4bf0*/  @!P6 IMAD.IADD R41, R41, 0x1, -R201.reuse ;  /* 0x000000012929e824 */ /* 0x100fe200078e0ac9 */
[----:B------:R-:W-:Y:S01]  /*4c00*/  ISETP.GE.AND P6, PT, R45, RZ, PT ;  /* 0x000000ff2d00720c */ /* 0x000fe20003fc6270 */
[C---:B------:R-:W-:Y:S01]  /*4c10*/  IMAD R43, R201.reuse, R3, R44 ;  /* 0x00000003c92b7224 */ /* 0x040fe200078e022c */
[----:B------:R-:W-:Y:S01]  /*4c20*/  IABS R3, R50 ;  /* 0x0000003200037213 */ /* 0x000fe20000000000 */
[----:B------:R-:W-:Y:S02]  /*4c30*/  IMAD.MOV R4, RZ, RZ, -R4 ;  /* 0x000000ffff047224 */ /* 0x000fe400078e0a04 */
[----:B------:R-:W-:Y:S02]  /*4c40*/  VIADD R51, R0, 0x64 ;  /* 0x0000006400337836 */ /* 0x000fe40000000000 */
[----:B------:R-:W-:Y:S01]  /*4c50*/  @!P4 IMAD.IADD R42, R42, 0x1, -R201 ;  /* 0x000000012a2ac824 */ /* 0x000fe200078e0ac9 */
[C---:B------:R-:W-:Y:S01]  /*4c60*/  ISETP.GT.U32.AND P4, PT, R201.reuse, R41, PT ;  /* 0x00000029c900720c */ /* 0x040fe20003f84070 */
[----:B------:R-:W-:Y:S01]  /*4c70*/  IMAD R44, R201, R4, R46 ;  /* 0x00000004c92c7224 */ /* 0x000fe200078e022e */
[----:B------:R-:W-:Y:S01]  /*4c80*/  IABS R48, R51 ;  /* 0x0000003300307213 */ /* 0x000fe20000000000 */
[----:B------:R-:W-:-:S02]  /*4c90*/  IMAD.MOV.U32 R46, RZ, RZ, R3 ;  /* 0x000000ffff2e7224 */ /* 0x000fc400078e0003 */
[----:B------:R-:W-:Y:S01]  /*4ca0*/  @!P1 IMAD.MOV R37, RZ, RZ, -R37 ;  /* 0x000000ffff259224 */ /* 0x000fe200078e0a25 */
[----:B------:R-:W-:Y:S01]  /*4cb0*/  ISETP.GT.U32.AND P1, PT, R201, R42, PT ;  /* 0x0000002ac900720c */ /* 0x000fe20003f24070 */
[----:B------:R-:W-:-:S04]  /*4cc0*/  IMAD.HI.U32 R3, R207, R46, RZ ;  /* 0x0000002ecf037227 */ /* 0x000fc800078e00ff */
[----:B------:R-:W-:Y:S01]  /*4cd0*/  @!P0 IMAD.MOV R38, RZ, RZ, -R38 ;  /* 0x000000ffff268224 */ /* 0x000fe200078e0a26 */
[C---:B------:R-:W-:Y:S01]  /*4ce0*/  ISETP.GT.U32.AND P0, PT, R201.reuse, R43, PT ;  /* 0x0000002bc900720c */ /* 0x040fe20003f04070 */
[----:B------:R-:W-:Y:S01]  /*4cf0*/  @!P5 IMAD.MOV R39, RZ, RZ, -R39 ;  /* 0x000000ffff27d224 */ /* 0x000fe200078e0a27 */
[----:B------:R-:W-:Y:S01]  /*4d00*/  ISETP.GT.U32.AND P5, PT, R201, R44, PT ;  /* 0x0000002cc900720c */ /* 0x000fe20003fa4070 */
[----:B------:R-:W-:-:S04]  /*4d10*/  IMAD.HI.U32 R4, R207, R48, RZ ;  /* 0x00000030cf047227 */ /* 0x000fc800078e00ff */
[----:B------:R-:W-:Y:S02]  /*4d20*/  IMAD.MOV R3, RZ, RZ, -R3 ;  /* 0x000000ffff037224 */ /* 0x000fe400078e0a03 */
[--C-:B------:R-:W-:Y:S01]  /*4d30*/  @!P4 IMAD.IADD R41, R41, 0x1, -R201.reuse ;  /* 0x000000012929c824 */ /* 0x100fe200078e0ac9 */
[----:B------:R-:W-:Y:S01]  /*4d40*/  ISETP.GE.AND P4, PT, R49, RZ, PT ;  /* 0x000000ff3100720c */ /* 0x000fe20003f86270 */
[----:B------:R-:W-:Y:S02]  /*4d50*/  IMAD.MOV R4, RZ, RZ, -R4 ;  /* 0x000000ffff047224 */ /* 0x000fe400078e0a04 */
[C---:B------:R-:W-:Y:S02]  /*4d60*/  IMAD R45, R201.reuse, R3, R46 ;  /* 0x00000003c92d7224 */ /* 0x040fe400078e022e */
[----:B------:R-:W-:Y:S01]  /*4d70*/  @!P1 IMAD.IADD R42, R42, 0x1, -R201 ;  /* 0x000000012a2a9824 */ /* 0x000fe200078e0ac9 */
[----:B------:R-:W-:Y:S01]  /*4d80*/  ISETP.GE.AND P1, PT, R50, RZ, PT ;  /* 0x000000ff3200720c */ /* 0x000fe20003f26270 */
[----:B------:R-:W-:-:S02]  /*4d90*/  IMAD R46, R201, R4, R48 ;  /* 0x00000004c92e7224 */ /* 0x000fc400078e0230 */
[----:B------:R-:W-:Y:S01]  /*4da0*/  @!P3 IMAD.MOV R41, RZ, RZ, -R41 ;  /* 0x000000ffff29b224 */ /* 0x000fe200078e0a29 */
[----:B------:R-:W-:Y:S01]  /*4db0*/  ISETP.GT.U32.AND P3, PT, R201, R45, PT ;  /* 0x0000002dc900720c */ /* 0x000fe20003f64070 */
[--C-:B------:R-:W-:Y:S02]  /*4dc0*/  @!P0 IMAD.IADD R43, R43, 0x1, -R201.reuse ;  /* 0x000000012b2b8824 */ /* 0x100fe400078e0ac9 */
[--C-:B------:R-:W-:Y:S02]  /*4dd0*/  @!P5 IMAD.IADD R44, R44, 0x1, -R201.reuse ;  /* 0x000000012c2cd824 */ /* 0x100fe400078e0ac9 */
[----:B------:R-:W-:Y:S01]  /*4de0*/  @!P6 IMAD.MOV R42, RZ, RZ, -R42 ;  /* 0x000000ffff2ae224 */ /* 0x000fe200078e0a2a */
[C---:B------:R-:W-:Y:S01]  /*4df0*/  ISETP.GT.U32.AND P6, PT, R201.reuse, R46, PT ;  /* 0x0000002ec900720c */ /* 0x040fe20003fc4070 */
[C---:B------:R-:W-:Y:S01]  /*4e00*/  VIADD R4, R0.reuse, 0x65 ;  /* 0x0000006500047836 */ /* 0x040fe20000000000 */
[C---:B------:R-:W-:Y:S01]  /*4e10*/  ISETP.GT.U32.AND P0, PT, R201.reuse, R43, PT ;  /* 0x0000002bc900720c */ /* 0x040fe20003f04070 */
[----:B------:R-:W-:Y:S01]  /*4e20*/  @!P2 IMAD.MOV R40, RZ, RZ, -R40 ;  /* 0x000000ffff28a224 */ /* 0x000fe200078e0a28 */
[----:B------:R-:W-:Y:S01]  /*4e30*/  ISETP.GT.U32.AND P5, PT, R201, R44, PT ;  /* 0x0000002cc900720c */ /* 0x000fe20003fa4070 */
[C---:B------:R-:W-:Y:S01]  /*4e40*/  VIADD R53, R0.reuse, 0x68 ;  /* 0x0000006800357836 */ /* 0x040fe20000000000 */
[----:B------:R-:W-:Y:S01]  /*4e50*/  ISETP.GE.AND P2, PT, R47, RZ, PT ;  /* 0x000000ff2f00720c */ /* 0x000fe20003f46270 */
[----:B------:R-:W-:Y:S01]  /*4e60*/  VIADD R47, R0, 0x66 ;  /* 0x00000066002f7836 */ /* 0x000fe20000000000 */
[----:B------:R-:W-:Y:S01]  /*4e70*/  IABS R48, R4 ;  /* 0x0000000400307213 */ /* 0x000fe20000000000 */
[----:B------:R-:W-:-:S02]  /*4e80*/  @!P3 IMAD.IADD R45, R45, 0x1, -R201 ;  /* 0x000000012d2db824 */ /* 0x000fc400078e0ac9 */
[----:B------:R-:W-:Y:S01]  /*4e90*/  VIADD R55, R0, 0x69 ;  /* 0x0000006900377836 */ /* 0x000fe20000000000 */
[----:B------:R-:W-:Y:S01]  /*4ea0*/  IABS R50, R47 ;  /* 0x0000002f00327213 */ /* 0x000fe20000000000 */
[--C-:B------:R-:W-:Y:S01]  /*4eb0*/  @!P6 IMAD.IADD R46, R46, 0x1, -R201.reuse ;  /* 0x000000012e2ee824 */ /* 0x100fe200078e0ac9 */
[----:B------:R-:W-:Y:S01]  /*4ec0*/  ISETP.GT.U32.AND P3, PT, R201, R45, PT ;  /* 0x0000002dc900720c */ /* 0x000fe20003f64070 */
[----:B------:R-:W-:Y:S01]  /*4ed0*/  IMAD.HI.U32 R3, R207, R48, RZ ;  /* 0x00000030cf037227 */ /* 0x000fe200078e00ff */
[----:B------:R-:W-:Y:S02]  /*4ee0*/  IABS R54, R55 ;  /* 0x0000003700367213 */ /* 0x000fe40000000000 */
[----:B------:R-:W-:Y:S01]  /*4ef0*/  ISETP.GT.U32.AND P6, PT, R201, R46, PT ;  /* 0x0000002ec900720c */ /* 0x000fe20003fc4070 */
[--C-:B------:R-:W-:Y:S01]  /*4f00*/  @!P0 IMAD.IADD R43, R43, 0x1, -R201.reuse ;  /* 0x000000012b2b8824 */ /* 0x100fe200078e0ac9 */
[----:B------:R-:W-:Y:S01]  /*4f10*/  ISETP.GE.AND P0, PT, R51, RZ, PT ;  /* 0x000000ff3300720c */ /* 0x000fe20003f06270 */
[----:B------:R-:W-:Y:S01]  /*4f20*/  @!P5 IMAD.IADD R44, R44, 0x1, -R201 ;  /* 0x000000012c2cd824 */ /* 0x000fe200078e0ac9 */
[----:B------:R-:W-:Y:S01]  /*4f30*/  ISETP.GE.AND P5, PT, R4, RZ, PT ;  /* 0x000000ff0400720c */ /* 0x000fe20003fa6270 */
[----:B------:R-:W-:-:S04]  /*4f40*/  IMAD.HI.U32 R4, R207, R50, RZ ;  /* 0x00000032cf047227 */ /* 0x000fc800078e00ff */
[----:B------:R-:W-:Y:S02]  /*4f50*/  IMAD.MOV R3, RZ, RZ, -R3 ;  /* 0x000000ffff037224 */ /* 0x000fe400078e0a03 */
[----:B------:R-:W-:Y:S01]  /*4f60*/  @!P2 IMAD.MOV R43, RZ, RZ, -R43 ;  /* 0x000000ffff2ba224 */ /* 0x000fe200078e0a2b */
[----:B------:R-:W-:Y:S01]  /*4f70*/  ISETP.GE.AND P2, PT, R47, RZ, PT ;  /* 0x000000ff2f00720c */ /* 0x000fe20003f46270 */
[----:B------:R-:W-:Y:S02]  /*4f80*/  IMAD.MOV R4, RZ, RZ, -R4 ;  /* 0x000000ffff047224 */ /* 0x000fe400078e0a04 */
[C---:B------:R-:W-:Y:S02]  /*4f90*/  IMAD R47, R201.reuse, R3, R48 ;  /* 0x00000003c92f7224 */ /* 0x040fe400078e0230 */
[----:B------:R-:W-:Y:S02]  /*4fa0*/  VIADD R51, R0, 0x67 ;  /* 0x0000006700337836 */ /* 0x000fe40000000000 */
[----:B------:R-:W-:Y:S01]  /*4fb0*/  IMAD R48, R201, R4, R50 ;  /* 0x00000004c9307224 */ /* 0x000fe200078e0232 */
[----:B------:R-:W-:Y:S01]  /*4fc0*/  IABS R50, R53 ;  /* 0x0000003500327213 */ /* 0x000fe20000000000 */
[--C-:B------:R-:W-:Y:S01]  /*4fd0*/  @!P3 IMAD.IADD R45, R45, 0x1, -R201.reuse ;  /* 0x000000012d2db824 */ /* 0x100fe200078e0ac9 */
[C---:B------:R-:W-:Y:S01]  /*4fe0*/  ISETP.GT.U32.AND P3, PT, R201.reuse, R47, PT ;  /* 0x0000002fc900720c */ /* 0x040fe20003f64070 */
[----:B------:R-:W-:Y:S01]  /*4ff0*/  @!P6 IMAD.IADD R46, R46, 0x1, -R201 ;  /* 0x000000012e2ee824 */ /* 0x000fe200078e0ac9 */
[----:B------:R-:W-:Y:S01]  /*5000*/  IABS R52, R51 ;  /* 0x0000003300347213 */ /* 0x000fe20000000000 */
[C---:B------:R-:W-:Y:S01]  /*5010*/  VIADD R57, R0.reuse, 0x6b ;  /* 0x0000006b00397836 */ /* 0x040fe20000000000 */
[----:B------:R-:W-:Y:S01]  /*5020*/  ISETP.GT.U32.AND P6, PT, R201, R48, PT ;  /* 0x00000030c900720c */ /* 0x000fe20003fc4070 */
[----:B------:R-:W-:-:S02]  /*5030*/  VIADD R56, R0, 0x6a ;  /* 0x0000006a00387836 */ /* 0x000fc40000000000 */
[----:B------:R-:W-:-:S04]  /*5040*/  IMAD.HI.U32 R3, R207, R52, RZ ;  /* 0x00000034cf037227 */ /* 0x000fc800078e00ff */
[----:B------:R-:W-:Y:S02]  /*5050*/  IMAD.MOV R3, RZ, RZ, -R3 ;  /* 0x000000ffff037224 */ /* 0x000fe400078e0a03 */
[--C-:B------:R-:W-:Y:S02]  /*5060*/  @!P3 IMAD.IADD R47, R47, 0x1, -R201.reuse ;  /* 0x000000012f2fb824 */ /* 0x100fe400078e0ac9 */
[C---:B------:R-:W-:Y:S01]  /*5070*/  IMAD R49, R201.reuse, R3, R52 ;  /* 0x00000003c9317224 */ /* 0x040fe200078e0234 */
[----:B------:R-:W-:Y:S01]  /*5080*/  IABS R52, R56 ;  /* 0x0000003800347213 */ /* 0x000fe20000000000 */
[----:B------:R-:W-:Y:S01]  /*5090*/  @!P6 IMAD.IADD R48, R48, 0x1, -R201 ;  /* 0x000000013030e824 */ /* 0x000fe200078e0ac9 */
[----:B------:R-:W-:Y:S01]  /*50a0*/  ISETP.GT.U32.AND P6, PT, R201, R47, PT ;  /* 0x0000002fc900720c */ /* 0x000fe20003fc4070 */
[----:B------:R-:W-:Y:S01]  /*50b0*/  IMAD.HI.U32 R3, R207, R50, RZ ;  /* 0x00000032cf037227 */ /* 0x000fe200078e00ff */
[----:B------:R-:W-:-:S03]  /*50c0*/  ISETP.GT.U32.AND P3, PT, R201, R49, PT ;  /* 0x00000031c900720c */ /* 0x000fc60003f64070 */
[----:B------:R-:W-:Y:S02]  /*50d0*/  IMAD.MOV R3, RZ, RZ, -R3 ;  /* 0x000000ffff037224 */ /* 0x000fe400078e0a03 */
[----:B------:R-:W-:-:S04]  /*50e0*/  IMAD.HI.U32 R4, R207, R54, RZ ;  /* 0x00000036cf047227 */ /* 0x000fc800078e00ff */
[----:B------:R-:W-:Y:S01]  /*50f0*/  IMAD R50, R201, R3, R50 ;  /* 0x00000003c9327224 */ /* 0x000fe200078e0232 */
[----:B------:R-:W-:Y:S01]  /*5100*/  IABS R3, R57 ;  /* 0x0000003900037213 */ /* 0x000fe20000000000 */
[----:B------:R-:W-:Y:S02]  /*5110*/  IMAD.MOV R4, RZ, RZ, -R4 ;  /* 0x000000ffff047224 */ /* 0x000fe400078e0a04 */
[----:B------:R-:W-:Y:S01]  /*5120*/  @!P4 IMAD.MOV R44, RZ, RZ, -R44 ;  /* 0x000000ffff2cc224 */ /* 0x000fe200078e0a2c */
[----:B------:R-:W-:Y:S01]  /*5130*/  ISETP.GE.AND P4, PT, R51, RZ, PT ;  /* 0x000000ff3300720c */ /* 0x000fe20003f86270 */
[----:B------:R-:W-:Y:S02]  /*5140*/  IMAD R51, R201, R4, R54 ;  /* 0x00000004c9337224 */ /* 0x000fe400078e0236 */
[----:B------:R-:W-:Y:S01]  /*5150*/  @!P6 IMAD.IADD R47, R47, 0x1, -R201 ;  /* 0x000000012f2fe824 */ /* 0x000fe200078e0ac9 */
[----:B------:R-:W-:Y:S01]  /*5160*/  ISETP.GT.U32.AND P6, PT, R201, R50, PT ;  /* 0x00000032c900720c */ /* 0x000fe20003fc4070 */
[----:B------:R-:W-:-:S02]  /*5170*/  IMAD.MOV.U32 R54, RZ, RZ, R3 ;  /* 0x000000ffff367224 */ /* 0x000fc400078e0003 */
[----:B------:R-:W-:-:S04]  /*5180*/  IMAD.HI.U32 R3, R207, R52, RZ ;  /* 0x00000034cf037227 */ /* 0x000fc800078e00ff */
[----:B------:R-:W-:Y:S02]  /*5190*/  IMAD.MOV R3, RZ, RZ, -R3 ;  /* 0x000000ffff037224 */ /* 0x000fe400078e0a03 */
[----:B------:R-:W-:Y:S01]  /*51a0*/  @!P1 IMAD.MOV R45, RZ, RZ, -R45 ;  /* 0x000000ffff2d9224 */ /* 0x000fe200078e0a2d */
[C---:B------:R-:W-:Y:S01]  /*51b0*/  ISETP.GT.U32.AND P1, PT, R201.reuse, R48, PT ;  /* 0x00000030c900720c */ /* 0x040fe20003f24070 */
[----:B------:R-:W-:Y:S02]  /*51c0*/  IMAD R52, R201, R3, R52 ;  /* 0x00000003c9347224 */ /* 0x000fe400078e0234 */
[----:B------:R-:W-:Y:S02]  /*51d0*/  @!P6 IMAD.IADD R50, R50, 0x1, -R201 ;  /* 0x000000013232e824 */ /* 0x000fe400078e0ac9 */
[----:B------:R-:W-:Y:S01]  /*51e0*/  IMAD.HI.U32 R4, R207, R54, RZ ;  /* 0x00000036cf047227 */ /* 0x000fe200078e00ff */
[----:B------:R-:W-:-:S03]  /*51f0*/  ISETP.GT.U32.AND P6, PT, R201, R52, PT ;  /* 0x00000034c900720c */ /* 0x000fc60003fc4070 */
[----:B------:R-:W-:Y:S02]  /*5200*/  IMAD.MOV R4, RZ, RZ, -R4 ;  /* 0x000000ffff047224 */ /* 0x000fe400078e0a04 */
[----:B------:R-:W-:Y:S02]  /*5210*/  VIADD R59, R0, 0x6c ;  /* 0x0000006c003b7836 */ /* 0x000fe40000000000 */
[--C-:B------:R-:W-:Y:S01]  /*5220*/  @!P1 IMAD.IADD R48, R48, 0x1, -R201.reuse ;  /* 0x0000000130309824 */ /* 0x100fe200078e0ac9 */
[----:B------:R-:W-:Y:S01]  /*5230*/  ISETP.GE.AND P1, PT, R55, RZ, PT ;  /* 0x000000ff3700720c */ /* 0x000fe20003f26270 */
[----:B------:R-:W-:Y:S01]  /*5240*/  @!P0 IMAD.MOV R46, RZ, RZ, -R46 ;  /* 0x000000ffff2e8224 */ /* 0x000fe200078e0a2e */
[----:B------:R-:W-:Y:S01]  /*5250*/  ISETP.GE.AND P0, PT, R53, RZ, PT ;  /* 0x000000ff3500720c */ /* 0x000fe20003f06270 */
[C---:B------:R-:W-:Y:S01]  /*5260*/  IMAD R53, R201.reuse, R4, R54 ;  /* 0x00000004c9357224 */ /* 0x040fe200078e0236 */
[----:B------:R-:W-:Y:S01]  /*5270*/  IABS R54, R59 ;  /* 0x0000003b00367213 */ /* 0x000fe20000000000 */
[----:B------:R-:W-:Y:S01]  /*5280*/  @!P2 IMAD.MOV R48, RZ, RZ, -R48 ;  /* 0x000000ffff30a224 */ /* 0x000fe200078e0a30 */
[----:B------:R-:W-:Y:S01]  /*5290*/  ISETP.GT.U32.AND P2, PT, R201, R50, PT ;  /* 0x00000032c900720c */ /* 0x000fe20003f44070 */
[----:B------:R-:W-:-:S02]  /*52a0*/  @!P6 IMAD.IADD R52, R52, 0x1, -R201 ;  /* 0x000000013434e824 */ /* 0x000fc400078e0ac9 */
[----:B------:R-:W-:Y:S01]  /*52b0*/  @!P5 IMAD.MOV R47, RZ, RZ, -R47 ;  /* 0x000000ffff2fd224 */ /* 0x000fe200078e0a2f */
[----:B------:R-:W-:Y:S01]  /*52c0*/  ISETP.GT.U32.AND P5, PT, R201, R51, PT ;  /* 0x00000033c900720c */ /* 0x000fe20003fa4070 */
[----:B------:R-:W-:Y:S01]  /*52d0*/  IMAD.HI.U32 R3, R207, R54, RZ ;  /* 0x00000036cf037227 */ /* 0x000fe200078e00ff */
[----:B------:R-:W-:-:S03]  /*52e0*/  ISETP.GT.U32.AND P6, PT, R201, R52, PT ;  /* 0x00000034c900720c */ /* 0x000fc60003fc4070 */
[----:B------:R-:W-:Y:S02]  /*52f0*/  @!P3 IMAD.IADD R49, R49, 0x1, -R201 ;  /* 0x000000013131b824 */ /* 0x000fe400078e0ac9 */
[----:B------:R-:W-:Y:S02]  /*5300*/  IMAD.MOV R3, RZ, RZ, -R3 ;  /* 0x000000ffff037224 */ /* 0x000fe400078e0a03 */
[--C-:B------:R-:W-:Y:S01]  /*5310*/  @!P2 IMAD.IADD R50, R50, 0x1, -R201.reuse ;  /* 0x000000013232a824 */ /* 0x100fe200078e0ac9 */
[C---:B------:R-:W-:Y:S01]  /*5320*/  ISETP.GT.U32.AND P3, PT, R201.reuse, R49, PT ;  /* 0x00000031c900720c */ /* 0x040fe20003f64070 */
[C---:B------:R-:W-:Y:S01]  /*5330*/  IMAD R54, R201.reuse, R3, R54 ;  /* 0x00000003c9367224 */ /* 0x040fe200078e0236 */
[----:B------:R-:W-:Y:S01]  /*5340*/  ISETP.GT.U32.AND P2, PT, R201, R53, PT ;  /* 0x00000035c900720c */ /* 0x000fe20003f44070 */
[--C-:B------:R-:W-:Y:S02]  /*5350*/  @!P5 IMAD.IADD R51, R51, 0x1, -R201.reuse ;  /* 0x000000013333d824 */ /* 0x100fe400078e0ac9 */
[----:B------:R-:W-:Y:S01]  /*5360*/  @!P6 IMAD.IADD R52, R52, 0x1, -R201 ;  /* 0x000000013434e824 */ /* 0x000fe200078e0ac9 */
[C---:B------:R-:W-:Y:S01]  /*5370*/  ISETP.GT.U32.AND P6, PT, R201.reuse, R54, PT ;  /* 0x00000036c900720c */ /* 0x040fe20003fc4070 */
[C---:B------:R-:W-:Y:S01]  /*5380*/  VIADD R61, R0.reuse, 0x6d ;  /* 0x0000006d003d7836 */ /* 0x040fe20000000000 */
[----:B------:R-:W-:Y:S01]  /*5390*/  ISETP.GT.U32.AND P5, PT, R201, R51, PT ;  /* 0x00000033c900720c */ /* 0x000fe20003fa4070 */
[----:B------:R-:W-:-:S02]  /*53a0*/  VIADD R62, R0, 0x6e ;  /* 0x0000006e003e7836 */ /* 0x000fc40000000000 */
[----:B------:R-:W-:Y:S02]  /*53b0*/  VIADD R63, R0, 0x6f ;  /* 0x0000006f003f7836 */ /* 0x000fe40000000000 */
[--C-:B------:R-:W-:Y:S01]  /*53c0*/  @!P3 IMAD.IADD R49, R49, 0x1, -R201.reuse ;  /* 0x000000013131b824 */ /* 0x100fe200078e0ac9 */
[----:B------:R-:W-:Y:S01]  /*53d0*/  ISETP.GE.AND P3, PT, R56, RZ, PT ;  /* 0x000000ff3800720c */ /* 0x000fe20003f66270 */
[--C-:B------:R-:W-:Y:S01]  /*53e0*/  @!P2 IMAD.IADD R53, R53, 0x1, -R201.reuse ;  /* 0x000000013535a824 */ /* 0x100fe200078e0ac9 */
[----:B------:R-:W-:Y:S01]  /*53f0*/  IABS R56, R61 ;  /* 0x0000003d00387213 */ /* 0x000fe20000000000 */
[----:B------:R-:W-:Y:S01]  /*5400*/  VIADD R64, R0, 0x70 ;  /* 0x0000007000407836 */ /* 0x000fe20000000000 */
[----:B------:R-:W-:Y:S01]  /*5410*/  IABS R58, R62 ;  /* 0x0000003e003a7213 */ /* 0x000fe20000000000 */
[----:B------:R-:W-:Y:S01]  /*5420*/  @!P6 IMAD.IADD R54, R54, 0x1, -R201 ;  /* 0x000000013636e824 */ /* 0x000fe200078e0ac9 */
[----:B------:R-:W-:Y:S01]  /*5430*/  IABS R60, R63 ;  /* 0x0000003f003c7213 */ /* 0x000fe20000000000 */
[----:B------:R-:W-:Y:S01]  /*5440*/  IMAD.HI.U32 R3, R207, R56, RZ ;  /* 0x00000038cf037227 */ /* 0x000fe200078e00ff */
[----:B------:R-:W-:-:S02]  /*5450*/  ISETP.GT.U32.AND P6, PT, R201, R53, PT ;  /* 0x00000035c900720c */ /* 0x000fc40003fc4070 */
[----:B------:R-:W-:Y:S01]  /*5460*/  ISETP.GE.AND P2, PT, R59, RZ, PT ;  /* 0x000000ff3b00720c */ /* 0x000fe20003f46270 */
[----:B------:R-:W-:-:S04]  /*5470*/  IMAD.HI.U32 R4, R207, R58, RZ ;  /* 0x0000003acf047227 */ /* 0x000fc800078e00ff */
[----:B------:R-:W-:-:S04]  /*5480*/  IMAD.HI.U32 R55, R207, R60, RZ ;  /* 0x0000003ccf377227 */ /* 0x000fc800078e00ff */
[----:B------:R-:W-:Y:S01]  /*5490*/  @!P5 IMAD.IADD R51, R51, 0x1, -R201 ;  /* 0x000000013333d824 */ /* 0x000fe200078e0ac9 */
[----:B------:R-:W-:Y:S01]  /*54a0*/  ISETP.GE.AND P5, PT, R57, RZ, PT ;  /* 0x000000ff3900720c */ /* 0x000fe20003fa6270 */
[----:B------:R-:W-:Y:S02]  /*54b0*/  IMAD.MOV R3, RZ, RZ, -R3 ;  /* 0x000000ffff037224 */ /* 0x000fe400078e0a03 */
[----:B------:R-:W-:Y:S02]  /*54c0*/  IMAD.MOV R4, RZ, RZ, -R4 ;  /* 0x000000ffff047224 */ /* 0x000fe400078e0a04 */
[----:B------:R-:W-:Y:S02]  /*54d0*/  IMAD.MOV R57, RZ, RZ, -R55 ;  /* 0x000000ffff397224 */ /* 0x000fe400078e0a37 */
[C---:B------:R-:W-:Y:S02]  /*54e0*/  IMAD R55, R201.reuse, R3, R56 ;  /* 0x00000003c9377224 */ /* 0x040fe400078e0238 */
[C---:B------:R-:W-:Y:S01]  /*54f0*/  IMAD R56, R201.reuse, R4, R58 ;  /* 0x00000004c9387224 */ /* 0x040fe200078e023a */
[----:B------:R-:W-:Y:S01]  /*5500*/  IABS R58, R64 ;  /* 0x00000040003a7213 */ /* 0x000fe20000000000 */
[----:B------:R-:W-:-:S02]  /*5510*/  IMAD R57, R201, R57, R60 ;  /* 0x00000039c9397224 */ /* 0x000fc400078e023c */
[----:B------:R-:W-:Y:S01]  /*5520*/  @!P1 IMAD.MOV R51, RZ, RZ, -R51 ;  /* 0x000000ffff339224 */ /* 0x000fe200078e0a33 */
[----:B------:R-:W-:Y:S01]  /*5530*/  ISETP.GT.U32.AND P1, PT, R201, R56, PT ;  /* 0x00000038c900720c */ /* 0x000fe20003f24070 */
[----:B------:R-:W-:Y:S01]  /*5540*/  @!P6 IMAD.IADD R53, R53, 0x1, -R201 ;  /* 0x000000013535e824 */ /* 0x000fe200078e0ac9 */
[C---:B------:R-:W-:Y:S01]  /*5550*/  ISETP.GT.U32.AND P6, PT, R201.reuse, R57, PT ;  /* 0x00000039c900720c */ /* 0x040fe20003fc4070 */
[----:B------:R-:W-:Y:S01]  /*5560*/  @!P4 IMAD.MOV R49, RZ, RZ, -R49 ;  /* 0x000000ffff31c224 */ /* 0x000fe200078e0a31 */
[C---:B------:R-:W-:Y:S01]  /*5570*/  ISETP.GT.U32.AND P4, PT, R201.reuse, R55, PT ;  /* 0x00000037c900720c */ /* 0x040fe20003f84070 */
[----:B------:R-:W-:Y:S01]  /*5580*/  @!P0 IMAD.MOV R50, RZ, RZ, -R50 ;  /* 0x000000ffff328224 */ /* 0x000fe200078e0a32 */
[----:B------:R-:W-:Y:S01]  /*5590*/  ISETP.GT.U32.AND P0, PT, R201, R54, PT ;  /* 0x00000036c900720c */ /* 0x000fe20003f04070 */
[----:B------:R-:W-:-:S04]  /*55a0*/  IMAD.HI.U32 R3, R207, R58, RZ ;  /* 0x0000003acf037227 */ /* 0x000fc800078e00ff */
[----:B------:R-:W-:Y:S02]  /*55b0*/  VIADD R65, R0, 0x71 ;  /* 0x0000007100417836 */ /* 0x000fe40000000000 */
[----:B------:R-:W-:Y:S02]  /*55c0*/  IMAD.MOV R4, RZ, RZ, -R3 ;  /* 0x000000ffff047224 */ /* 0x000fe400078e0a03 */
[--C-:B------:R-:W-:Y:S01]  /*55d0*/  @!P1 IMAD.IADD R56, R56, 0x1, -R201.reuse ;  /* 0x0000000138389824 */ /* 0x100fe200078e0ac9 */
[----:B------:R-:W-:Y:S01]  /*55e0*/  IABS R60, R65 ;  /* 0x00000041003c7213 */ /* 0x000fe20000000000 */
[--C-:B------:R-:W-:Y:S02]  /*55f0*/  @!P6 IMAD.IADD R57, R57, 0x1, -R201.reuse ;  /* 0x000000013939e824 */ /* 0x100fe400078e0ac9 */
        /* <DEDUP_REMOVED lines=8> */
[----:B------:R-:W-:Y:S01]  /*5680*/  IMAD.HI.U32 R3, R207, R60, RZ ;  /* 0x0000003ccf037227 */ /* 0x000fe200078e00ff */
[----:B------:R-:W-:-:S03]  /*5690*/  ISETP.GT.U32.AND P1, PT, R201, R55, PT ;  /* 0x00000037c900720c */ /* 0x000fc60003f24070 */
[----:B------:R-:W-:Y:S01]  /*56a0*/  @!P2 IMAD.MOV R54, RZ, RZ, -R54 ;  /* 0x000000ffff36a224 */ /* 0x000fe200078e0a36 */
[----:B------:R-:W-:Y:S01]  /*56b0*/  ISETP.GT.U32.AND P2, PT, R201, R58, PT ;  /* 0x0000003ac900720c */ /* 0x000fe20003f44070 */
[----:B------:R-:W-:Y:S01]  /*56c0*/  @!P3 IMAD.MOV R52, RZ, RZ, -R52 ;  /* 0x000000ffff34b224 */ /* 0x000fe200078e0a34 */
[----:B------:R-:W-:Y:S01]  /*56d0*/  ISETP.GE.AND P3, PT, R61, RZ, PT ;  /* 0x000000ff3d00720c */ /* 0x000fe20003f66270 */
[----:B------:R-:W-:Y:S02]  /*56e0*/  IMAD.MOV R3, RZ, RZ, -R3 ;  /* 0x000000ffff037224 */ /* 0x000fe400078e0a03 */
[----:B------:R-:W-:Y:S02]  /*56f0*/  VIADD R61, R0, 0x72 ;  /* 0x00000072003d7836 */ /* 0x000fe40000000000 */
[----:B------:R-:W-:Y:S02]  /*5700*/  IMAD R59, R201, R3, R60 ;  /* 0x00000003c93b7224 */ /* 0x000fe400078e023c */
[--C-:B------:R-:W-:Y:S01]  /*5710*/  @!P6 IMAD.IADD R56, R56, 0x1, -R201.reuse ;  /* 0x000000013838e824 */ /* 0x100fe200078e0ac9 */
[----:B------:R-:W-:Y:S01]  /*5720*/  IABS R60, R61 ;  /* 0x0000003d003c7213 */ /* 0x000fe20000000000 */
[--C-:B------:R-:W-:Y:S01]  /*5730*/  @!P5 IMAD.IADD R57, R57, 0x1, -R201.reuse ;  /* 0x000000013939d824 */ /* 0x100fe200078e0ac9 */
[----:B------:R-:W-:Y:S01]  /*5740*/  ISETP.GT.U32.AND P6, PT, R201, R59, PT ;  /* 0x0000003bc900720c */ /* 0x000fe20003fc4070 */
[----:B------:R-:W-:Y:S01]  /*5750*/  VIADD R63, R0, 0x73 ;  /* 0x00000073003f7836 */ /* 0x000fe20000000000 */
[----:B------:R-:W-:Y:S01]  /*5760*/  ISETP.GE.AND P5, PT, R65, RZ, PT ;  /* 0x000000ff4100720c */ /* 0x000fe20003fa6270 */
[--C-:B------:R-:W-:Y:S01]  /*5770*/  @!P1 IMAD.IADD R55, R55, 0x1, -R201.reuse ;  /* 0x0000000137379824 */ /* 0x100fe200078e0ac9 */
[----:B------:R-:W-:Y:S01]  /*5780*/  ISETP.GE.AND P1, PT, R64, RZ, PT ;  /* 0x000000ff4000720c */ /* 0x000fe20003f26270 */
        /* <DEDUP_REMOVED lines=8> */
[----:B------:R-:W-:Y:S02]  /*5810*/  IMAD.MOV R3, RZ, RZ, -R3 ;  /* 0x000000ffff037224 */ /* 0x000fe400078e0a03 */
[----:B------:R-:W-:-:S04]  /*5820*/  IMAD.HI.U32 R4, R207, R62, RZ ;  /* 0x0000003ecf047227 */ /* 0x000fc800078e00ff */
[----:B------:R-:W-:Y:S02]  /*5830*/  IMAD R60, R201, R3, R60 ;  /* 0x00000003c93c7224 */ /* 0x000fe400078e023c */
[----:B------:R-:W-:-:S04]  /*5840*/  IMAD.HI.U32 R3, R207, R64, RZ ;  /* 0x00000040cf037227 */ /* 0x000fc800078e00ff */
[----:B------:R-:W-:Y:S02]  /*5850*/  @!P6 IMAD.IADD R59, R59, 0x1, -R201 ;  /* 0x000000013b3be824 */ /* 0x000fe400078e0ac9 */
[----:B------:R-:W-:Y:S02]  /*5860*/  IMAD.MOV R4, RZ, RZ, -R4 ;  /* 0x000000ffff047224 */ /* 0x000fe400078e0a04 */
[----:B------:R-:W-:Y:S01]  /*5870*/  @!P0 IMAD.MOV R56, RZ, RZ, -R56 ;  /* 0x000000ffff388224 */ /* 0x000fe200078e0a38 */
[C---:B------:R-:W-:Y:S01]  /*5880*/  ISETP.GT.U32.AND P0, PT, R201.reuse, R60, PT ;  /* 0x0000003cc900720c */ /* 0x040fe20003f04070 */
[----:B------:R-:W-:Y:S01]  /*5890*/  IMAD.MOV R3, RZ, RZ, -R3 ;  /* 0x000000ffff037224 */ /* 0x000fe200078e0a03 */
[C---:B------:R-:W-:Y:S01]  /*58a0*/  ISETP.GT.U32.AND P6, PT, R201.reuse, R59, PT ;  /* 0x0000003bc900720c */ /* 0x040fe20003fc4070 */
[----:B------:R-:W-:Y:S02]  /*58b0*/  IMAD R61, R201, R4, R62 ;  /* 0x00000004c93d7224 */ /* 0x000fe400078e023e */
[----:B------:R-:W-:-:S02]  /*58c0*/  @!P3 IMAD.IADD R58, R58, 0x1, -R201 ;  /* 0x000000013a3ab824 */ /* 0x000fc400078e0ac9 */
[C---:B------:R-:W-:Y:S01]  /*58d0*/  IMAD R62, R201.reuse, R3, R64 ;  /* 0x00000003c93e7224 */ /* 0x040fe200078e0240 */
[C---:B------:R-:W-:Y:S01]  /*58e0*/  ISETP.GT.U32.AND P3, PT, R201.reuse, R61, PT ;  /* 0x0000003dc900720c */ /* 0x040fe20003f64070 */
[----:B------:R-:W-:Y:S02]  /*58f0*/  @!P1 IMAD.MOV R58, RZ, RZ, -R58 ;  /* 0x000000ffff3a9224 */ /* 0x000fe400078e0a3a */
[----:B------:R-:W-:Y:S01]  /*5900*/  VIADD R4, R0, 0x75 ;  /* 0x0000007500047836 */ /* 0x000fe20000000000 */
[----:B------:R-:W-:Y:S01]  /*5910*/  ISETP.GT.U32.AND P1, PT, R201, R62, PT ;  /* 0x0000003ec900720c */ /* 0x000fe20003f24070 */
[--C-:B------:R-:W-:Y:S02]  /*5920*/  @!P0 IMAD.IADD R60, R60, 0x1, -R201.reuse ;  /* 0x000000013c3c8824 */ /* 0x100fe400078e0ac9 */
[----:B------:R-:W-:Y:S01]  /*5930*/  @!P6 IMAD.IADD R59, R59, 0x1, -R201 ;  /* 0x000000013b3be824 */ /* 0x000fe200078e0ac9 */
[----:B------:R-:W-:Y:S01]  /*5940*/  ISETP.GE.AND P6, PT, R65, RZ, PT ;  /* 0x000000ff4100720c */ /* 0x000fe20003fc6270 */
[C---:B------:R-:W-:Y:S01]  /*5950*/  VIADD R65, R0.reuse, 0x76 ;  /* 0x0000007600417836 */ /* 0x040fe20000000000 */
[----:B------:R-:W-:Y:S01]  /*5960*/  ISETP.GT.U32.AND P0, PT, R201, R60, PT ;  /* 0x0000003cc900720c */ /* 0x000fe20003f04070 */
[----:B------:R-:W-:Y:S01]  /*5970*/  VIADD R67, R0, 0x77 ;  /* 0x0000007700437836 */ /* 0x000fe20000000000 */
[----:B------:R-:W-:Y:S01]  /*5980*/  IABS R64, R4 ;  /* 0x0000000400407213 */ /* 0x000fe20000000000 */
[----:B------:R-:W-:Y:S01]  /*5990*/  @!P5 IMAD.MOV R59, RZ, RZ, -R59 ;  /* 0x000000ffff3bd224 */ /* 0x000fe200078e0a3b */
[----:B------:R-:W-:Y:S01]  /*59a0*/  IABS R66, R65 ;  /* 0x0000004100427213 */ /* 0x000fe20000000000 */
[----:B------:R-:W-:Y:S01]  /*59b0*/  @!P4 IMAD.MOV R57, RZ, RZ, -R57 ;  /* 0x000000ffff39c224 */ /* 0x000fe200078e0a39 */
[----:B------:R-:W-:Y:S01]  /*59c0*/  IABS R68, R67 ;  /* 0x0000004300447213 */ /* 0x000fe20000000000 */
[----:B------:R-:W-:Y:S01]  /*59d0*/  @!P1 IMAD.IADD R62, R62, 0x1, -R201 ;  /* 0x000000013e3e9824 */ /* 0x000fe200078e0ac9 */
[----:B------:R-:W-:Y:S01]  /*59e0*/  ISETP.GE.AND P5, PT, R4, RZ, PT ;  /* 0x000000ff0400720c */ /* 0x000fe20003fa6270 */
[----:B------:R-:W-:Y:S01]  /*59f0*/  IMAD.HI.U32 R3, R207, R64, RZ ;  /* 0x00000040cf037227 */ /* 0x000fe200078e00ff */
[----:B------:R-:W-:-:S02]  /*5a00*/  ISETP.GE.AND P4, PT, R63, RZ, PT ;  /* 0x000000ff3f00720c */ /* 0x000fc40003f86270 */
[----:B------:R-:W-:Y:S01]  /*5a10*/  ISETP.GT.U32.AND P1, PT, R201, R62, PT ;  /* 0x0000003ec900720c */ /* 0x000fe20003f24070 */
[----:B------:R-:W-:-:S04]  /*5a20*/  IMAD.HI.U32 R4, R207, R66, RZ ;  /* 0x00000042cf047227 */ /* 0x000fc800078e00ff */
[----:B------:R-:W-:-:S04]  /*5a30*/  IMAD.HI.U32 R63, R207, R68, RZ ;  /* 0x00000044cf3f7227 */ /* 0x000fc800078e00ff */
[----:B------:R-:W-:Y:S02]  /*5a40*/  IMAD.MOV R3, RZ, RZ, -R3 ;  /* 0x000000ffff037224 */ /* 0x000fe400078e0a03 */
[----:B------:R-:W-:Y:S01]  /*5a50*/  @!P0 IMAD.IADD R60, R60, 0x1, -R201 ;  /* 0x000000013c3c8824 */ /* 0x000fe200078e0ac9 */
[----:B------:R-:W-:Y:S01]  /*5a60*/  ISETP.GE.AND P0, PT, R65, RZ, PT ;  /* 0x000000ff4100720c */ /* 0x000fe20003f06270 */
[----:B------:R-:W-:Y:S02]  /*5a70*/  IMAD.MOV R4, RZ, RZ, -R4 ;  /* 0x000000ffff047224 */ /* 0x000fe400078e0a04 */
[----:B------:R-:W-:Y:S02]  /*5a80*/  IMAD.MOV R65, RZ, RZ, -R63 ;  /* 0x000000ffff417224 */ /* 0x000fe400078e0a3f */
[----:B------:R-:W-:Y:S02]  /*5a90*/  IMAD R63, R201, R3, R64 ;  /* 0x00000003c93f7224 */ /* 0x000fe400078e0240 */
[----:B------:R-:W-:-:S02]  /*5aa0*/  @!P3 IMAD.IADD R61, R61, 0x1, -R201 ;  /* 0x000000013d3db824 */ /* 0x000fc400078e0ac9 */
[C---:B------:R-:W-:Y:S02]  /*5ab0*/  IMAD R64, R201.reuse, R4, R66 ;  /* 0x00000004c9407224 */ /* 0x040fe400078e0242 */
[----:B------:R-:W-:Y:S01]  /*5ac0*/  @!P1 IMAD.IADD R62, R62, 0x1, -R201 ;  /* 0x000000013e3e9824 */ /* 0x000fe200078e0ac9 */
[C---:B------:R-:W-:Y:S01]  /*5ad0*/  ISETP.GT.U32.AND P3, PT, R201.reuse, R61, PT ;  /* 0x0000003dc900720c */ /* 0x040fe20003f64070 */
[C---:B------:R-:W-:Y:S01]  /*5ae0*/  VIADD R3, R0.reuse, 0x78 ;  /* 0x0000007800037836 */ /* 0x040fe20000000000 */
[C---:B------:R-:W-:Y:S01]  /*5af0*/  ISETP.GT.U32.AND P1, PT, R201.reuse, R64, PT ;  /* 0x00000040c900720c */ /* 0x040fe20003f24070 */
[C---:B------:R-:W-:Y:S02]  /*5b00*/  VIADD R75, R0.reuse, 0x7a ;  /* 0x0000007a004b7836 */ /* 0x040fe40000000000 */
[----:B------:R-:W-:Y:S01]  /*5b10*/  IMAD R65, R201, R65, R68 ;  /* 0x00000041c9417224 */ /* 0x000fe200078e0244 */
[----:B------:R-:W-:Y:S01]  /*5b20*/  IABS R68, R3 ;  /* 0x0000000300447213 */ /* 0x000fe20000000000 */
[C---:B------:R-:W-:Y:S01]  /*5b30*/  VIADD R73, R0.reuse, 0x79 ;  /* 0x0000007900497836 */ /* 0x040fe20000000000 */
[----:B------:R-:W-:Y:S01]  /*5b40*/  IABS R72, R75 ;  /* 0x0000004b00487213 */ /* 0x000fe20000000000 */
[----:B------:R-:W-:-:S02]  /*5b50*/  VIADD R77, R0, 0x7b ;  /* 0x0000007b004d7836 */ /* 0x000fc40000000000 */
[----:B------:R-:W-:Y:S01]  /*5b60*/  @!P2 IMAD.MOV R60, RZ, RZ, -R60 ;  /* 0x000000ffff3ca224 */ /* 0x000fe200078e0a3c */
[----:B------:R-:W-:Y:S01]  /*5b70*/  ISETP.GT.U32.AND P2, PT, R201, R63, PT ;  /* 0x0000003fc900720c */ /* 0x000fe20003f44070 */
[--C-:B------:R-:W-:Y:S01]  /*5b80*/  @!P3 IMAD.IADD R61, R61, 0x1, -R201.reuse ;  /* 0x000000013d3db824 */ /* 0x100fe200078e0ac9 */
[----:B------:R-:W-:Y:S01]  /*5b90*/  IABS R70, R73 ;  /* 0x0000004900467213 */ /* 0x000fe20000000000 */
[----:B------:R-:W-:Y:S01]  /*5ba0*/  @!P1 IMAD.IADD R64, R64, 0x1, -R201 ;  /* 0x0000000140409824 */ /* 0x000fe200078e0ac9 */
[----:B------:R-:W-:Y:S01]  /*5bb0*/  IABS R74, R77 ;  /* 0x0000004d004a7213 */ /* 0x000fe20000000000 */
[----:B------:R-:W-:Y:S01]  /*5bc0*/  @!P4 IMAD.MOV R61, RZ, RZ, -R61 ;  /* 0x000000ffff3dc224 */ /* 0x000fe200078e0a3d */
[----:B------:R-:W-:Y:S01]  /*5bd0*/  ISETP.GE.AND P4, PT, R3, RZ, PT ;  /* 0x000000ff0300720c */ /* 0x000fe20003f86270 */
[----:B------:R-:W-:Y:S01]  /*5be0*/  IMAD.HI.U32 R3, R207, R68, RZ ;  /* 0x00000044cf037227 */ /* 0x000fe200078e00ff */
[----:B------:R-:W-:Y:S02]  /*5bf0*/  ISETP.GT.U32.AND P1, PT, R201, R64, PT ;  /* 0x00000040c900720c */ /* 0x000fe40003f24070 */
[----:B------:R-:W-:Y:S01]  /*5c00*/  ISETP.GE.AND P3, PT, R67, RZ, PT ;  /* 0x000000ff4300720c */ /* 0x000fe20003f66270 */
[----:B------:R-:W-:-:S04]  /*5c10*/  IMAD.HI.U32 R66, R207, R72, RZ ;  /* 0x00000048cf427227 */ /* 0x000fc800078e00ff */
[----:B------:R-:W-:Y:S02]  /*5c20*/  IMAD.MOV R3, RZ, RZ, -R3 ;  /* 0x000000ffff037224 */ /* 0x000fe400078e0a03 */
[----:B------:R-:W-:Y:S01]  /*5c30*/  @!P6 IMAD.MOV R62, RZ, RZ, -R62 ;  /* 0x000000ffff3ee224 */ /* 0x000fe200078e0a3e */
[----:B------:R-:W-:Y:S01]  /*5c40*/  ISETP.GT.U32.AND P6, PT, R201, R65, PT ;  /* 0x00000041c900720c */ /* 0x000fe20003fc4070 */
[----:B------:R-:W-:-:S04]  /*5c50*/  IMAD.HI.U32 R4, R207, R70, RZ ;  /* 0x00000046cf047227 */ /* 0x000fc800078e00ff */
[----:B------:R-:W-:Y:S02]  /*5c60*/  IMAD.MOV R69, RZ, RZ, -R66 ;  /* 0x000000ffff457224 */ /* 0x000fe400078e0a42 */
[----:B------:R-:W-:Y:S02]  /*5c70*/  IMAD R66, R201, R3, R68 ;  /* 0x00000003c9427224 */ /* 0x000fe400078e0244 */
[----:B------:R-:W-:-:S04]  /*5c80*/  IMAD.HI.U32 R67, R207, R74, RZ ;  /* 0x0000004acf437227 */ /* 0x000fc800078e00ff */
[----:B------:R-:W-:Y:S02]  /*5c90*/  IMAD.MOV R4, RZ, RZ, -R4 ;  /* 0x000000ffff047224 */ /* 0x000fe400078e0a04 */
[----:B------:R-:W-:Y:S01]  /*5ca0*/  @!P1 IMAD.IADD R64, R64, 0x1, -R201 ;  /* 0x0000000140409824 */ /* 0x000fe200078e0ac9 */
[----:B------:R-:W-:Y:S01]  /*5cb0*/  ISETP.GT.U32.AND P1, PT, R201, R66, PT ;  /* 0x00000042c900720c */ /* 0x000fe20003f24070 */
[----:B------:R-:W-:Y:S02]  /*5cc0*/  IMAD.MOV R71, RZ, RZ, -R67 ;  /* 0x000000ffff477224 */ /* 0x000fe400078e0a43 */
[--C-:B------:R-:W-:Y:S02]  /*5cd0*/  @!P2 IMAD.IADD R63, R63, 0x1, -R201.reuse ;  /* 0x000000013f3fa824 */ /* 0x100fe400078e0ac9 */
[----:B------:R-:W-:Y:S02]  /*5ce0*/  IMAD R67, R201, R4, R70 ;  /* 0x00000004c9437224 */ /* 0x000fe400078e0246 */
[----:B------:R-:W-:Y:S01]  /*5cf0*/  @!P6 IMAD.IADD R65, R65, 0x1, -R201 ;  /* 0x000000014141e824 */ /* 0x000fe200078e0ac9 */
[C---:B------:R-:W-:Y:S01]  /*5d00*/  ISETP.GT.U32.AND P2, PT, R201.reuse, R63, PT ;  /* 0x0000003fc900720c */ /* 0x040fe20003f44070 */
[C---:B------:R-:W-:Y:S01]  /*5d10*/  VIADD R78, R0.reuse, 0x7c ;  /* 0x0000007c004e7836 */ /* 0x040fe20000000000 */
[----:B------:R-:W-:Y:S01]  /*5d20*/  ISETP.GT.U32.AND P6, PT, R201, R67, PT ;  /* 0x00000043c900720c */ /* 0x000fe20003fc4070 */
[----:B------:R-:W-:-:S02]  /*5d30*/  VIADD R79, R0, 0x7d ;  /* 0x0000007d004f7836 */ /* 0x000fc40000000000 */
[--C-:B------:R-:W-:Y:S01]  /*5d40*/  @!P1 IMAD.IADD R66, R66, 0x1, -R201.reuse ;  /* 0x0000000142429824 */ /* 0x100fe200078e0ac9 */
[C---:B------:R-:W-:Y:S01]  /*5d50*/  ISETP.GT.U32.AND P1, PT, R201.reuse, R65, PT ;  /* 0x00000041c900720c */ /* 0x040fe20003f24070 */
[C---:B------:R-:W-:Y:S01]  /*5d60*/  IMAD R68, R201.reuse, R69, R72 ;  /* 0x00000045c9447224 */ /* 0x040fe200078e0248 */
[----:B------:R-:W-:Y:S01]  /*5d70*/  IABS R70, R78 ;  /* 0x0000004e00467213 */ /* 0x000fe20000000000 */
[C---:B------:R-:W-:Y:S01]  /*5d80*/  IMAD R69, R201.reuse, R71, R74 ;  /* 0x00000047c9457224 */ /* 0x040fe200078e024a */
[----:B------:R-:W-:Y:S01]  /*5d90*/  IABS R72, R79 ;  /* 0x0000004f00487213 */ /* 0x000fe20000000000 */
[----:B------:R-:W-:Y:S01]  /*5da0*/  @!P0 IMAD.MOV R64, RZ, RZ, -R64 ;  /* 0x000000ffff408224 */ /* 0x000fe200078e0a40 */
[----:B------:R-:W-:Y:S01]  /*5db0*/  ISETP.GT.U32.AND P0, PT, R201, R68, PT ;  /* 0x00000044c900720c */ /* 0x000fe20003f04070 */
[--C-:B------:R-:W-:Y:S01]  /*5dc0*/  @!P2 IMAD.IADD R63, R63, 0x1, -R201.reuse ;  /* 0x000000013f3fa824 */ /* 0x100fe200078e0ac9 */
[----:B------:R-:W-:Y:S01]  /*5dd0*/  ISETP.GE.AND P2, PT, R73, RZ, PT ;  /* 0x000000ff4900720c */ /* 0x000fe20003f46270 */
[----:B------:R-:W-:Y:S01]  /*5de0*/  @!P6 IMAD.IADD R67, R67, 0x1, -R201 ;  /* 0x000000014343e824 */ /* 0x000fe200078e0ac9 */
[----:B------:R-:W-:Y:S01]  /*5df0*/  ISETP.GT.U32.AND P6, PT, R201, R66, PT ;  /* 0x00000042c900720c */ /* 0x000fe20003fc4070 */
[----:B------:R-:W-:-:S04]  /*5e00*/  IMAD.HI.U32 R3, R207, R70, RZ ;  /* 0x00000046cf037227 */ /* 0x000fc800078e00ff */
[----:B------:R-:W-:Y:S01]  /*5e10*/  @!P5 IMAD.MOV R63, RZ, RZ, -R63 ;  /* 0x000000ffff3fd224 */ /* 0x000fe200078e0a3f */
[----:B------:R-:W-:Y:S01]  /*5e20*/  ISETP.GT.U32.AND P5, PT, R201, R67, PT ;  /* 0x00000043c900720c */ /* 0x000fe20003fa4070 */
[----:B------:R-:W-:-:S04]  /*5e30*/  IMAD.HI.U32 R4, R207, R72, RZ ;  /* 0x00000048cf047227 */ /* 0x000fc800078e00ff */
[----:B------:R-:W-:Y:S02]  /*5e40*/  IMAD.MOV R3, RZ, RZ, -R3 ;  /* 0x000000ffff037224 */ /* 0x000fe400078e0a03 */
[--C-:B------:R-:W-:Y:S01]  /*5e50*/  @!P1 IMAD.IADD R65, R65, 0x1, -R201.reuse ;  /* 0x0000000141419824 */ /* 0x100fe200078e0ac9 */
[C---:B------:R-:W-:Y:S01]  /*5e60*/  ISETP.GT.U32.AND P1, PT, R201.reuse, R69, PT ;  /* 0x00000045c900720c */ /* 0x040fe20003f24070 */
[----:B------:R-:W-:Y:S02]  /*5e70*/  IMAD.MOV R71, RZ, RZ, -R4 ;  /* 0x000000ffff477224 */ /* 0x000fe400078e0a04 */
[C---:B------:R-:W-:Y:S02]  /*5e80*/  IMAD R70, R201.reuse, R3, R70 ;  /* 0x00000003c9467224 */ /* 0x040fe400078e0246 */
[C---:B------:R-:W-:Y:S02]  /*5e90*/  IMAD R71, R201.reuse, R71, R72 ;  /* 0x00000047c9477224 */ /* 0x040fe400078e0248 */
[----:B------:R-:W-:Y:S01]  /*5ea0*/  @!P6 IMAD.IADD R66, R66, 0x1, -R201 ;  /* 0x000000014242e824 */ /* 0x000fe200078e0ac9 */
[----:B------:R-:W-:Y:S01]  /*5eb0*/  ISETP.GT.U32.AND P6, PT, R201, R70, PT ;  /* 0x00000046c900720c */ /* 0x000fe20003fc4070 */
[----:B------:R-:W-:-:S02]  /*5ec0*/  VIADD R81, R0, 0x7f ;  /* 0x0000007f00517836 */ /* 0x000fc40000000000 */
[--C-:B------:R-:W-:Y:S01]  /*5ed0*/  @!P5 IMAD.IADD R67, R67, 0x1, -R201.reuse ;  /* 0x000000014343d824 */ /* 0x100fe200078e0ac9 */
[----:B------:R-:W-:Y:S01]  /*5ee0*/  ISETP.GT.U32.AND P5, PT, R201, R71, PT ;  /* 0x00000047c900720c */ /* 0x000fe20003fa4070 */
[----:B------:R-:W-:Y:S01]  /*5ef0*/  VIADD R80, R0, 0x7e ;  /* 0x0000007e00507836 */ /* 0x000fe20000000000 */
[----:B------:R-:W-:Y:S01]  /*5f00*/  IABS R76, R81 ;  /* 0x00000051004c7213 */ /* 0x000fe20000000000 */
[--C-:B------:R-:W-:Y:S01]  /*5f10*/  @!P1 IMAD.IADD R69, R69, 0x1, -R201.reuse ;  /* 0x0000000145459824 */ /* 0x100fe200078e0ac9 */
[----:B------:R-:W-:Y:S01]  /*5f20*/  ISETP.GE.AND P1, PT, R77, RZ, PT ;  /* 0x000000ff4d00720c */ /* 0x000fe20003f26270 */
[----:B------:R-:W-:Y:S01]  /*5f30*/  @!P0 IMAD.IADD R68, R68, 0x1, -R201 ;  /* 0x0000000144448824 */ /* 0x000fe200078e0ac9 */
[----:B------:R-:W-:Y:S01]  /*5f40*/  IABS R74, R80 ;  /* 0x00000050004a7213 */ /* 0x000fe20000000000 */
[----:B------:R-:W-:Y:S01]  /*5f50*/  @!P3 IMAD.MOV R65, RZ, RZ, -R65 ;  /* 0x000000ffff41b224 */ /* 0x000fe200078e0a41 */
[----:B------:R-:W-:Y:S01]  /*5f60*/  ISETP.GT.U32.AND P3, PT, R201, R69, PT ;  /* 0x00000045c900720c */ /* 0x000fe20003f64070 */
[----:B------:R-:W-:Y:S01]  /*5f70*/  IMAD.HI.U32 R4, R207, R76, RZ ;  /* 0x0000004ccf047227 */ /* 0x000fe200078e00ff */
[----:B------:R-:W-:-:S03]  /*5f80*/  ISETP.GE.AND P0, PT, R75, RZ, PT ;  /* 0x000000ff4b00720c */ /* 0x000fc60003f06270 */
[----:B------:R-:W-:Y:S01]  /*5f90*/  @!P6 IMAD.IADD R70, R70, 0x1, -R201 ;  /* 0x000000014646e824 */ /* 0x000fe200078e0ac9 */
[----:B------:R-:W-:Y:S01]  /*5fa0*/  ISETP.GT.U32.AND P6, PT, R201, R68, PT ;  /* 0x00000044c900720c */ /* 0x000fe20003fc4070 */
[----:B------:R-:W-:-:S04]  /*5fb0*/  IMAD.HI.U32 R3, R207, R74, RZ ;  /* 0x0000004acf037227 */ /* 0x000fc800078e00ff */
[----:B------:R-:W-:Y:S02]  /*5fc0*/  IMAD.MOV R4, RZ, RZ, -R4 ;  /* 0x000000ffff047224 */ /* 0x000fe400078e0a04 */
[----:B------:R-:W-:Y:S01]  /*5fd0*/  @!P5 IMAD.IADD R71, R71, 0x1, -R201 ;  /* 0x000000014747d824 */ /* 0x000fe200078e0ac9 */
[C---:B------:R-:W-:Y:S01]  /*5fe0*/  ISETP.GT.U32.AND P5, PT, R201.reuse, R70, PT ;  /* 0x00000046c900720c */ /* 0x040fe20003fa4070 */
[----:B------:R-:W-:Y:S02]  /*5ff0*/  IMAD.MOV R3, RZ, RZ, -R3 ;  /* 0x000000ffff037224 */ /* 0x000fe400078e0a03 */
[C---:B------:R-:W-:Y:S02]  /*6000*/  VIADD R75, R0.reuse, 0x80 ;  /* 0x00000080004b7836 */ /* 0x040fe40000000000 */
[C---:B------:R-:W-:Y:S02]  /*6010*/  IMAD R73, R201.reuse, R4, R76 ;  /* 0x00000004c9497224 */ /* 0x040fe400078e024c */
[----:B------:R-:W-:Y:S01]  /*6020*/  IMAD R72, R201, R3, R74 ;  /* 0x00000003c9487224 */ /* 0x000fe200078e024a */
[----:B------:R-:W-:Y:S01]  /*6030*/  IABS R74, R75 ;  /* 0x0000004b004a7213 */ /* 0x000fe20000000000 */
[----:B------:R-:W-:-:S02]  /*6040*/  VIADD R77, R0, 0x81 ;  /* 0x00000081004d7836 */ /* 0x000fc40000000000 */
[--C-:B------:R-:W-:Y:S01]  /*6050*/  @!P3 IMAD.IADD R69, R69, 0x1, -R201.reuse ;  /* 0x000000014545b824 */ /* 0x100fe200078e0ac9 */
[C---:B------:R-:W-:Y:S01]  /*6060*/  ISETP.GT.U32.AND P3, PT, R201.reuse, R73, PT ;  /* 0x00000049c900720c */ /* 0x040fe20003f64070 */
[----:B------:R-:W-:Y:S01]  /*6070*/  @!P4 IMAD.MOV R66, RZ, RZ, -R66 ;  /* 0x000000ffff42c224 */ /* 0x000fe200078e0a42 */
[----:B------:R-:W-:Y:S01]  /*6080*/  ISETP.GT.U32.AND P4, PT, R201, R71, PT ;  /* 0x00000047c900720c */ /* 0x000fe20003f84070 */
[----:B------:R-:W-:Y:S01]  /*6090*/  @!P6 IMAD.IADD R68, R68, 0x1, -R201 ;  /* 0x000000014444e824 */ /* 0x000fe200078e0ac9 */
[----:B------:R-:W-:Y:S01]  /*60a0*/  IABS R76, R77 ;  /* 0x0000004d004c7213 */ /* 0x000fe20000000000 */
[----:B------:R-:W-:Y:S01]  /*60b0*/  IMAD.HI.U32 R3, R207, R74, RZ ;  /* 0x0000004acf037227 */ /* 0x000fe200078e00ff */
[----:B------:R-:W-:-:S03]  /*60c0*/  ISETP.GE.AND P6, PT, R78, RZ, PT ;  /* 0x000000ff4e00720c */ /* 0x000fc60003fc6270 */
[----:B------:R-:W-:Y:S01]  /*60d0*/  @!P5 IMAD.IADD R70, R70, 0x1, -R201 ;  /* 0x000000014646d824 */ /* 0x000fe200078e0ac9 */
[----:B------:R-:W-:Y:S01]  /*60e0*/  ISETP.GE.AND P5, PT, R79, RZ, PT ;  /* 0x000000ff4f00720c */ /* 0x000fe20003fa6270 */
[----:B------:R-:W-:-:S04]  /*60f0*/  IMAD.HI.U32 R4, R207, R76, RZ ;  /* 0x0000004ccf047227 */ /* 0x000fc800078e00ff */
[----:B------:R-:W-:Y:S02]  /*6100*/  IMAD.MOV R3, RZ, RZ, -R3 ;  /* 0x000000ffff037224 */ /* 0x000fe400078e0a03 */
[----:B------:R-:W-:Y:S01]  /*6110*/  @!P2 IMAD.MOV R67, RZ, RZ, -R67 ;  /* 0x000000ffff43a224 */ /* 0x000fe200078e0a43 */
[C---:B------:R-:W-:Y:S01]  /*6120*/  ISETP.GT.U32.AND P2, PT, R201.reuse, R72, PT ;  /* 0x00000048c900720c */ /* 0x040fe20003f44070 */
[----:B------:R-:W-:Y:S02]  /*6130*/  IMAD.MOV R4, RZ, RZ, -R4 ;  /* 0x000000ffff047224 */ /* 0x000fe400078e0a04 */
[----:B------:R-:W-:Y:S02]  /*6140*/  IMAD R74, R201, R3, R74 ;  /* 0x00000003c94a7224 */ /* 0x000fe400078e024a */
[--C-:B------:R-:W-:Y:S01]  /*6150*/  @!P3 IMAD.IADD R73, R73, 0x1, -R201.reuse ;  /* 0x000000014949b824 */ /* 0x100fe200078e0ac9 */
[----:B------:R-:W-:Y:S01]  /*6160*/  ISETP.GE.AND P3, PT, R75, RZ, PT ;  /* 0x000000ff4b00720c */ /* 0x000fe20003f66270 */
[----:B------:R-:W-:Y:S01]  /*6170*/  @!P4 IMAD.IADD R71, R71, 0x1, -R201 ;  /* 0x000000014747c824 */ /* 0x000fe200078e0ac9 */
[----:B------:R-:W-:Y:S01]  /*6180*/  ISETP.GE.AND P4, PT, R80, RZ, PT ;  /* 0x000000ff5000720c */ /* 0x000fe20003f86270 */
[----:B------:R-:W-:-:S02]  /*6190*/  IMAD R75, R201, R4, R76 ;  /* 0x00000004c94b7224 */ /* 0x000fc400078e024c */
[----:B------:R-:W-:Y:S01]  /*61a0*/  @!P6 IMAD.MOV R70, RZ, RZ, -R70 ;  /* 0x000000ffff46e224 */ /* 0x000fe200078e0a46 */
[C---:B------:R-:W-:Y:S01]  /*61b0*/  ISETP.GT.U32.AND P6, PT, R201.reuse, R74, PT ;  /* 0x0000004ac900720c */ /* 0x040fe20003fc4070 */
[----:B------:R-:W-:Y:S01]  /*61c0*/  @!P1 IMAD.MOV R69, RZ, RZ, -R69 ;  /* 0x000000ffff459224 */ /* 0x000fe200078e0a45 */
[C---:B------:R-:W-:Y:S01]  /*61d0*/  ISETP.GT.U32.AND P1, PT, R201.reuse, R73, PT ;  /* 0x00000049c900720c */ /* 0x040fe20003f24070 */
[----:B------:R-:W-:Y:S01]  /*61e0*/  @!P5 IMAD.MOV R71, RZ, RZ, -R71 ;  /* 0x000000ffff47d224 */ /* 0x000fe200078e0a47 */
[----:B------:R-:W-:Y:S01]  /*61f0*/  ISETP.GT.U32.AND P5, PT, R201, R75, PT ;  /* 0x0000004bc900720c */ /* 0x000fe20003fa4070 */
[--C-:B------:R-:W-:Y:S01]  /*6200*/  @!P2 IMAD.IADD R72, R72, 0x1, -R201.reuse ;  /* 0x000000014848a824 */ /* 0x100fe200078e0ac9 */
[----:B------:R-:W-:Y:S01]  /*6210*/  ISETP.GE.AND P2, PT, R81, RZ, PT ;  /* 0x000000ff5100720c */ /* 0x000fe20003f46270 */
[C---:B------:R-:W-:Y:S02]  /*6220*/  VIADD R3, R0.reuse, 0x82 ;  /* 0x0000008200037836 */ /* 0x040fe40000000000 */
[----:B------:R-:W-:Y:S01]  /*6230*/  @!P0 IMAD.MOV R68, RZ, RZ, -R68 ;  /* 0x000000ffff448224 */ /* 0x000fe200078e0a44 */
[----:B------:R-:W-:Y:S01]  /*6240*/  ISETP.GT.U32.AND P0, PT, R201, R72, PT ;  /* 0x00000048c900720c */ /* 0x000fe20003f04070 */
[----:B------:R-:W-:Y:S01]  /*6250*/  VIADD R4, R0, 0x83 ;  /* 0x0000008300047836 */ /* 0x000fe20000000000 */
[----:B------:R-:W-:Y:S01]  /*6260*/  IABS R76, R3 ;  /* 0x00000003004c7213 */ /* 0x000fe20000000000 */
[----:B------:R-:W-:-:S02]  /*6270*/  @!P6 IMAD.IADD R74, R74, 0x1, -R201 ;  /* 0x000000014a4ae824 */ /* 0x000fc400078e0ac9 */
[--C-:B------:R-:W-:Y:S01]  /*6280*/  @!P1 IMAD.IADD R73, R73, 0x1, -R201.reuse ;  /* 0x0000000149499824 */ /* 0x100fe200078e0ac9 */
[----:B------:R-:W-:Y:S01]  /*6290*/  ISETP.GE.AND P1, PT, R3, RZ, PT ;  /* 0x000000ff0300720c */ /* 0x000fe20003f26270 */
[----:B------:R-:W-:Y:S01]  /*62a0*/  @!P5 IMAD.IADD R75, R75, 0x1, -R201 ;  /* 0x000000014b4bd824 */ /* 0x000fe200078e0ac9 */
[----:B------:R-:W-:Y:S01]  /*62b0*/  ISETP.GT.U32.AND P5, PT, R201, R74, PT ;  /* 0x0000004ac900720c */ /* 0x000fe20003fa4070 */
[----:B------:R-:W-:Y:S01]  /*62c0*/  IMAD.HI.U32 R3, R207, R76, RZ ;  /* 0x0000004ccf037227 */ /* 0x000fe200078e00ff */
[----:B------:R-:W-:Y:S02]  /*62d0*/  IABS R78, R4 ;  /* 0x00000004004e7213 */ /* 0x000fe40000000000 */
[----:B------:R-:W-:Y:S01]  /*62e0*/  ISETP.GE.AND P6, PT, R4, RZ, PT ;  /* 0x000000ff0400720c */ /* 0x000fe20003fc6270 */
[----:B------:R-:W-:Y:S02]  /*62f0*/  IMAD.MOV R3, RZ, RZ, -R3 ;  /* 0x000000ffff037224 */ /* 0x000fe400078e0a03 */
[----:B------:R-:W-:Y:S01]  /*6300*/  @!P0 IMAD.IADD R72, R72, 0x1, -R201 ;  /* 0x0000000148488824 */ /* 0x000fe200078e0ac9 */
[----:B------:R-:W-:Y:S01]  /*6310*/  ISETP.GE.AND P0, PT, R77, RZ, PT ;  /* 0x000000ff4d00720c */ /* 0x000fe20003f06270 */
[----:B------:R-:W-:-:S04]  /*6320*/  IMAD.HI.U32 R4, R207, R78, RZ ;  /* 0x0000004ecf047227 */ /* 0x000fc800078e00ff */
[C---:B------:R-:W-:Y:S02]  /*6330*/  IMAD R76, R201.reuse, R3, R76 ;  /* 0x00000003c94c7224 */ /* 0x040fe400078e024c */
[----:B------:R-:W-:Y:S01]  /*6340*/  @!P4 IMAD.MOV R72, RZ, RZ, -R72 ;  /* 0x000000ffff48c224 */ /* 0x000fe200078e0a48 */
[C---:B------:R-:W-:Y:S01]  /*6350*/  ISETP.GT.U32.AND P4, PT, R201.reuse, R75, PT ;  /* 0x0000004bc900720c */ /* 0x040fe20003f84070 */
[----:B------:R-:W-:Y:S02]  /*6360*/  VIADD R77, R0, 0x84 ;  /* 0x00000084004d7836 */ /* 0x000fe40000000000 */
[----:B------:R-:W-:Y:S02]  /*6370*/  IMAD.MOV R4, RZ, RZ, -R4 ;  /* 0x000000ffff047224 */ /* 0x000fe400078e0a04 */
[----:B------:R-:W-:Y:S01]  /*6380*/  @!P5 IMAD.IADD R74, R74, 0x1, -R201 ;  /* 0x000000014a4ad824 */ /* 0x000fe200078e0ac9 */
[----:B------:R-:W-:Y:S01]  /*6390*/  ISETP.GT.U32.AND P5, PT, R201, R76, PT ;  /* 0x0000004cc900720c */ /* 0x000fe20003fa4070 */
[----:B------:R-:W-:Y:S01]  /*63a0*/  @!P2 IMAD.MOV R73, RZ, RZ, -R73 ;  /* 0x000000ffff49a224 */ /* 0x000fe200078e0a49 */
[----:B------:R-:W-:Y:S01]  /*63b0*/  ISETP.GE.AND P2, PT, R77, RZ, PT ;  /* 0x000000ff4d00720c */ /* 0x000fe20003f46270 */
[----:B------:R-:W-:Y:S01]  /*63c0*/  VIADD R3, R0, 0x85 ;  /* 0x0000008500037836 */ /* 0x000fe20000000000 */
[----:B------:R-:W-:Y:S01]  /*63d0*/  IABS R79, R77 ;  /* 0x0000004d004f7213 */ /* 0x000fe20000000000 */
[----:B------:R-:W-:-:S02]  /*63e0*/  IMAD R77, R201, R4, R78 ;  /* 0x00000004c94d7224 */ /* 0x000fc400078e024e */
[----:B------:R-:W-:Y:S01]  /*63f0*/  @!P3 IMAD.MOV R74, RZ, RZ, -R74 ;  /* 0x000000ffff4ab224 */ /* 0x000fe200078e0a4a */
[----:B------:R-:W-:Y:S01]  /*6400*/  IABS R80, R3 ;  /* 0x0000000300507213 */ /* 0x000fe20000000000 */
[----:B------:R-:W-:Y:S01]  /*6410*/  IMAD.MOV.U32 R78, RZ, RZ, R79 ;  /* 0x000000ffff4e7224 */ /* 0x000fe200078e004f */
[----:B------:R-:W-:Y:S01]  /*6420*/  ISETP.GT.U32.AND P3, PT, R201, R77, PT ;  /* 0x0000004dc900720c */ /* 0x000fe20003f64070 */
[----:B------:R-:W-:Y:S01]  /*6430*/  @!P4 IMAD.IADD R75, R75, 0x1, -R201 ;  /* 0x000000014b4bc824 */ /* 0x000fe200078e0ac9 */
[----:B------:R-:W-:Y:S01]  /*6440*/  ISETP.GE.AND P4, PT, R3, RZ, PT ;  /* 0x000000ff0300720c */ /* 0x000fe20003f86270 */
[----:B------:R-:W-:-:S04]  /*6450*/  IMAD.HI.U32 R3, R207, R78, RZ ;  /* 0x0000004ecf037227 */ /* 0x000fc800078e00ff */
[----:B------:R-:W-:Y:S02]  /*6460*/  @!P5 IMAD.IADD R76, R76, 0x1, -R201 ;  /* 0x000000014c4cd824 */ /* 0x000fe400078e0ac9 */
[----:B------:R-:W-:Y:S02]  /*6470*/  VIADD R79, R0, 0x86 ;  /* 0x00000086004f7836 */ /* 0x000fe40000000000 */
[----:B------:R-:W-:Y:S01]  /*6480*/  IMAD.MOV R4, RZ, RZ, -R3 ;  /* 0x000000ffff047224 */ /* 0x000fe200078e0a03 */
[----:B------:R-:W-:Y:S01]  /*6490*/  ISETP.GT.U32.AND P5, PT, R201, R76, PT ;  /* 0x0000004cc900720c */ /* 0x000fe20003fa4070 */
[----:B------:R-:W-:Y:S01]  /*64a0*/  IMAD.HI.U32 R3, R207, R80, RZ ;  /* 0x00000050cf037227 */ /* 0x000fe200078e00ff */
[----:B------:R-:W-:-:S03]  /*64b0*/  IABS R82, R79 ;  /* 0x0000004f00527213 */ /* 0x000fc60000000000 */
[----:B------:R-:W-:Y:S02]  /*64c0*/  @!P3 IMAD.IADD R77, R77, 0x1, -R201 ;  /* 0x000000014d4db824 */ /* 0x000fe400078e0ac9 */
[----:B------:R-:W-:Y:S02]  /*64d0*/  IMAD.MOV R3, RZ, RZ, -R3 ;  /* 0x000000ffff037224 */ /* 0x000fe400078e0a03 */
[----:B------:R-:W-:Y:S01]  /*64e0*/  VIADD R83, R0, 0x87 ;  /* 0x0000008700537836 */ /* 0x000fe20000000000 */
[----:B------:R-:W-:Y:S01]  /*64f0*/  ISETP.GT.U32.AND P3, PT, R201, R77, PT ;  /* 0x0000004dc900720c */ /* 0x000fe20003f64070 */
[----:B------:R-:W-:Y:S01]  /*6500*/  @!P0 IMAD.MOV R75, RZ, RZ, -R75 ;  /* 0x000000ffff4b8224 */ /* 0x000fe200078e0a4b */
[----:B------:R-:W-:Y:S01]  /*6510*/  ISETP.GE.AND P0, PT, R79, RZ, PT ;  /* 0x000000ff4f00720c */ /* 0x000fe20003f06270 */
[C---:B------:R-:W-:Y:S01]  /*6520*/  IMAD R79, R201.reuse, R3, R80 ;  /* 0x00000003c94f7224 */ /* 0x040fe200078e0250 */
[----:B------:R-:W-:Y:S01]  /*6530*/  IABS R84, R83 ;  /* 0x0000005300547213 */ /* 0x000fe20000000000 */
[----:B------:R-:W-:-:S02]  /*6540*/  IMAD R78, R201, R4, R78 ;  /* 0x00000004c94e7224 */ /* 0x000fc400078e024e */
[----:B------:R-:W-:-:S04]  /*6550*/  IMAD.HI.U32 R3, R207, R82, RZ ;  /* 0x00000052cf037227 */ /* 0x000fc800078e00ff */
[----:B------:R-:W-:Y:S01]  /*6560*/  @!P5 IMAD.IADD R76, R76, 0x1, -R201 ;  /* 0x000000014c4cd824 */ /* 0x000fe200078e0ac9 */
[----:B------:R-:W-:Y:S01]  /*6570*/  ISETP.GT.U32.AND P5, PT, R201, R78, PT ;  /* 0x0000004ec900720c */ /* 0x000fe20003fa4070 */
[----:B------:R-:W-:Y:S02]  /*6580*/  IMAD.MOV R3, RZ, RZ, -R3 ;  /* 0x000000ffff037224 */ /* 0x000fe400078e0a03 */
[----:B------:R-:W-:-:S04]  /*6590*/  IMAD.HI.U32 R4, R207, R84, RZ ;  /* 0x00000054cf047227 */ /* 0x000fc800078e00ff */
[C---:B------:R-:W-:Y:S02]  /*65a0*/  IMAD R80, R201.reuse, R3, R82 ;  /* 0x00000003c9507224 */ /* 0x040fe400078e0252 */
[----:B------:R-:W-:Y:S01]  /*65b0*/  @!P1 IMAD.MOV R76, RZ, RZ, -R76 ;  /* 0x000000ffff4c9224 */ /* 0x000fe200078e0a4c */
[----:B------:R-:W-:Y:S01]  /*65c0*/  ISETP.GT.U32.AND P1, PT, R201, R79, PT ;  /* 0x0000004fc900720c */ /* 0x000fe20003f24070 */
[----:B------:R-:W-:Y:S02]  /*65d0*/  IMAD.MOV R4, RZ, RZ, -R4 ;  /* 0x000000ffff047224 */ /* 0x000fe400078e0a04 */
[----:B------:R-:W-:Y:S01]  /*65e0*/  @!P3 IMAD.IADD R77, R77, 0x1, -R201 ;  /* 0x000000014d4db824 */ /* 0x000fe200078e0ac9 */
[C---:B------:R-:W-:Y:S01]  /*65f0*/  ISETP.GT.U32.AND P3, PT, R201.reuse, R80, PT ;  /* 0x00000050c900720c */ /* 0x040fe20003f64070 */
[----:B------:R-:W-:Y:S02]  /*6600*/  IMAD R81, R201, R4, R84 ;  /* 0x00000004c9517224 */ /* 0x000fe400078e0254 */
[----:B------:R-:W-:-:S02]  /*6610*/  VIADD R85, R0, 0x88 ;  /* 0x0000008800557836 */ /* 0x000fc40000000000 */
[--C-:B------:R-:W-:Y:S01]  /*6620*/  @!P5 IMAD.IADD R78, R78, 0x1, -R201.reuse ;  /* 0x000000014e4ed824 */ /* 0x100fe200078e0ac9 */
[----:B------:R-:W-:Y:S01]  /*6630*/  ISETP.GT.U32.AND P5, PT, R201, R81, PT ;  /* 0x00000051c900720c */ /* 0x000fe20003fa4070 */
[C---:B------:R-:W-:Y:S01]  /*6640*/  VIADD R87, R0.reuse, 0x89 ;  /* 0x0000008900577836 */ /* 0x040fe20000000000 */
[----:B------:R-:W-:Y:S01]  /*6650*/  IABS R86, R85 ;  /* 0x0000005500567213 */ /* 0x000fe20000000000 */
[----:B------:R-:W-:Y:S01]  /*6660*/  @!P1 IMAD.IADD R79, R79, 0x1, -R201 ;  /* 0x000000014f4f9824 */ /* 0x000fe200078e0ac9 */
[----:B------:R-:W-:Y:S01]  /*6670*/  ISETP.GT.U32.AND P1, PT, R201, R78, PT ;  /* 0x0000004ec900720c */ /* 0x000fe20003f24070 */
[----:B------:R-:W-:Y:S01]  /*6680*/  VIADD R89, R0, 0x8a ;  /* 0x0000008a00597836 */ /* 0x000fe20000000000 */
[----:B------:R-:W-:Y:S01]  /*6690*/  IABS R4, R87 ;  /* 0x0000005700047213 */ /* 0x000fe20000000000 */
[----:B------:R-:W-:-:S03]  /*66a0*/  IMAD.HI.U32 R3, R207, R86, RZ ;  /* 0x00000056cf037227 */ /* 0x000fc600078e00ff */
[----:B------:R-:W-:Y:S01]  /*66b0*/  IABS R84, R89 ;  /* 0x0000005900547213 */ /* 0x000fe20000000000 */
[----:B------:R-:W-:Y:S01]  /*66c0*/  @!P3 IMAD.IADD R80, R80, 0x1, -R201 ;  /* 0x000000015050b824 */ /* 0x000fe200078e0ac9 */
[----:B------:R-:W-:Y:S01]  /*66d0*/  ISETP.GT.U32.AND P3, PT, R201, R79, PT ;  /* 0x0000004fc900720c */ /* 0x000fe20003f64070 */
[----:B------:R-:W-:Y:S02]  /*66e0*/  IMAD.MOV R3, RZ, RZ, -R3 ;  /* 0x000000ffff037224 */ /* 0x000fe400078e0a03 */
[----:B------:R-:W-:Y:S01]  /*66f0*/  @!P5 IMAD.IADD R81, R81, 0x1, -R201 ;  /* 0x000000015151d824 */ /* 0x000fe200078e0ac9 */
[C---:B------:R-:W-:Y:S01]  /*6700*/  ISETP.GT.U32.AND P5, PT, R201.reuse, R80, PT ;  /* 0x00000050c900720c */ /* 0x040fe20003fa4070 */
[----:B------:R-:W-:Y:S02]  /*6710*/  IMAD R82, R201, R3, R86 ;  /* 0x00000003c9527224 */ /* 0x000fe400078e0256 */
[----:B------:R-:W-:-:S04]  /*6720*/  IMAD.HI.U32 R3, R207, R4, RZ ;  /* 0x00000004cf037227 */ /* 0x000fc800078e00ff */
[----:B------:R-:W-:Y:S02]  /*6730*/  IMAD.MOV R3, RZ, RZ, -R3 ;  /* 0x000000ffff037224 */ /* 0x000fe400078e0a03 */
[--C-:B------:R-:W-:Y:S01]  /*6740*/  @!P3 IMAD.IADD R79, R79, 0x1, -R201.reuse ;  /* 0x000000014f4fb824 */ /* 0x100fe200078e0ac9 */
[----:B------:R-:W-:Y:S01]  /*6750*/  ISETP.GE.AND P3, PT, R83, RZ, PT ;  /* 0x000000ff5300720c */ /* 0x000fe20003f66270 */
[C---:B------:R-:W-:Y:S02]  /*6760*/  IMAD R83, R201.reuse, R3, R4 ;  /* 0x00000003c9537224 */ /* 0x040fe400078e0204 */
[----:B------:R-:W-:Y:S02]  /*6770*/  @!P5 IMAD.IADD R80, R80, 0x1, -R201 ;  /* 0x000000015050d824 */ /* 0x000fe400078e0ac9 */
[C---:B------:R-:W-:Y:S01]  /*6780*/  VIADD R90, R0.reuse, 0x8b ;  /* 0x0000008b005a7836 */ /* 0x040fe20000000000 */
[----:B------:R-:W-:Y:S01]  /*6790*/  ISETP.GT.U32.AND P5, PT, R201, R83, PT ;  /* 0x00000053c900720c */ /* 0x000fe20003fa4070 */
[----:B------:R-:W-:-:S02]  /*67a0*/  VIADD R91, R0, 0x8c ;  /* 0x0000008c005b7836 */ /* 0x000fc40000000000 */
[----:B------:R-:W-:Y:S01]  /*67b0*/  @!P6 IMAD.MOV R77, RZ, RZ, -R77 ;  /* 0x000000ffff4de224 */ /* 0x000fe200078e0a4d */
[----:B------:R-:W-:Y:S01]  /*67c0*/  ISETP.GT.U32.AND P6, PT, R201, R81, PT ;  /* 0x00000051c900720c */ /* 0x000fe20003fc4070 */
[----:B------:R-:W-:Y:S01]  /*67d0*/  IMAD.HI.U32 R3, R207, R84, RZ ;  /* 0x00000054cf037227 */ /* 0x000fe200078e00ff */
[----:B------:R-:W-:Y:S02]  /*67e0*/  IABS R86, R90 ;  /* 0x0000005a00567213 */ /* 0x000fe40000000000 */
[----:B------:R-:W-:Y:S01]  /*67f0*/  IABS R88, R91 ;  /* 0x0000005b00587213 */ /* 0x000fe20000000000 */
[----:B------:R-:W-:Y:S02]  /*6800*/  IMAD.MOV R3, RZ, RZ, -R3 ;  /* 0x000000ffff037224 */ /* 0x000fe400078e0a03 */
[--C-:B------:R-:W-:Y:S01]  /*6810*/  @!P1 IMAD.IADD R78, R78, 0x1, -R201.reuse ;  /* 0x000000014e4e9824 */ /* 0x100fe200078e0ac9 */
[----:B------:R-:W-:Y:S01]  /*6820*/  ISETP.GT.U32.AND P1, PT, R201, R82, PT ;  /* 0x00000052c900720c */ /* 0x000fe20003f24070 */
[----:B------:R-:W-:-:S02]  /*6830*/  @!P5 IMAD.IADD R83, R83, 0x1, -R201 ;  /* 0x000000015353d824 */ /* 0x000fc400078e0ac9 */
[----:B------:R-:W-:-:S03]  /*6840*/  IMAD.HI.U32 R4, R207, R86, RZ ;  /* 0x00000056cf047227 */ /* 0x000fc600078e00ff */
[C---:B------:R-:W-:Y:S01]  /*6850*/  ISETP.GT.U32.AND P5, PT, R201.reuse, R83, PT ;  /* 0x00000053c900720c */ /* 0x040fe20003fa4070 */
[----:B------:R-:W-:Y:S02]  /*6860*/  IMAD R84, R201, R3, R84 ;  /* 0x00000003c9547224 */ /* 0x000fe400078e0254 */
[----:B------:R-:W-:-:S04]  /*6870*/  IMAD.HI.U32 R3, R207, R88, RZ ;  /* 0x00000058cf037227 */ /* 0x000fc800078e00ff */
[----:B------:R-:W-:Y:S02]  /*6880*/  IMAD.MOV R4, RZ, RZ, -R4 ;  /* 0x000000ffff047224 */ /* 0x000fe400078e0a04 */
[----:B------:R-:W-:Y:S02]  /*6890*/  IMAD.MOV R3, RZ, RZ, -R3 ;  /* 0x000000ffff037224 */ /* 0x000fe400078e0a03 */
[--C-:B------:R-:W-:Y:S01]  /*68a0*/  @!P6 IMAD.IADD R81, R81, 0x1, -R201.reuse ;  /* 0x000000015151e824 */ /* 0x100fe200078e0ac9 */
[----:B------:R-:W-:Y:S01]  /*68b0*/  ISETP.GE.AND P6, PT, R85, RZ, PT ;  /* 0x000000ff5500720c */ /* 0x000fe20003fc6270 */
[C---:B------:R-:W-:Y:S02]  /*68c0*/  IMAD R85, R201.reuse, R4, R86 ;  /* 0x00000004c9557224 */ /* 0x040fe400078e0256 */
[----:B------:R-:W-:Y:S02]  /*68d0*/  IMAD R86, R201, R3, R88 ;  /* 0x00000003c9567224 */ /* 0x000fe400078e0258 */
[--C-:B------:R-:W-:Y:S01]  /*68e0*/  @!P1 IMAD.IADD R82, R82, 0x1, -R201.reuse ;  /* 0x0000000152529824 */ /* 0x100fe200078e0ac9 */
[----:B------:R-:W-:Y:S01]  /*68f0*/  ISETP.GE.AND P1, PT, R87, RZ, PT ;  /* 0x000000ff5700720c */ /* 0x000fe20003f26270 */
[----:B------:R-:W-:Y:S01]  /*6900*/  @!P5 IMAD.IADD R83, R83, 0x1, -R201 ;  /* 0x000000015353d824 */ /* 0x000fe200078e0ac9 */
[C---:B------:R-:W-:Y:S01]  /*6910*/  ISETP.GT.U32.AND P5, PT, R201.reuse, R86, PT ;  /* 0x00000056c900720c */ /* 0x040fe20003fa4070 */
[----:B------:R-:W-:Y:S01]  /*6920*/  @!P2 IMAD.MOV R78, RZ, RZ, -R78 ;  /* 0x000000ffff4ea224 */ /* 0x000fe200078e0a4e */
[C---:B------:R-:W-:Y:S01]  /*6930*/  ISETP.GT.U32.AND P2, PT, R201.reuse, R82, PT ;  /* 0x00000052c900720c */ /* 0x040fe20003f44070 */
[----:B------:R-:W-:Y:S01]  /*6940*/  @!P4 IMAD.MOV R79, RZ, RZ, -R79 ;  /* 0x000000ffff4fc224 */ /* 0x000fe200078e0a4f */
[----:B------:R-:W-:Y:S01]  /*6950*/  ISETP.GT.U32.AND P4, PT, R201, R84, PT ;  /* 0x00000054c900720c */ /* 0x000fe20003f84070 */
[----:B------:R-:W-:-:S02]  /*6960*/  VIADD R93, R0, 0x8d ;  /* 0x0000008d005d7836 */ /* 0x000fc40000000000 */
[----:B------:R-:W-:Y:S01]  /*6970*/  @!P0 IMAD.MOV R80, RZ, RZ, -R80 ;  /* 0x000000ffff508224 */ /* 0x000fe200078e0a50 */
[----:B------:R-:W-:Y:S01]  /*6980*/  ISETP.GE.AND P0, PT, R89, RZ, PT ;  /* 0x000000ff5900720c */ /* 0x000fe20003f06270 */
[----:B------:R-:W-:Y:S01]  /*6990*/  @!P3 IMAD.MOV R81, RZ, RZ, -R81 ;  /* 0x000000ffff51b224 */ /* 0x000fe200078e0a51 */
[----:B------:R-:W-:Y:S01]  /*69a0*/  ISETP.GT.U32.AND P3, PT, R201, R85, PT ;  /* 0x00000055c900720c */ /* 0x000fe20003f64070 */
[----:B------:R-:W-:Y:S01]  /*69b0*/  VIADD R89, R0, 0x8e ;  /* 0x0000008e00597836 */ /* 0x000fe20000000000 */
[----:B------:R-:W-:Y:S01]  /*69c0*/  IABS R4, R93 ;  /* 0x0000005d00047213 */ /* 0x000fe20000000000 */
[--C-:B------:R-:W-:Y:S02]  /*69d0*/  @!P5 IMAD.IADD R86, R86, 0x1, -R201.reuse ;  /* 0x000000015656d824 */ /* 0x100fe400078e0ac9 */
[----:B------:R-:W-:Y:S01]  /*69e0*/  @!P2 IMAD.IADD R82, R82, 0x1, -R201 ;  /* 0x000000015252a824 */ /* 0x000fe200078e0ac9 */
[----:B------:R-:W-:Y:S01]  /*69f0*/  IABS R88, R89 ;  /* 0x0000005900587213 */ /* 0x000fe20000000000 */
[----:B------:R-:W-:Y:S01]  /*6a00*/  IMAD.HI.U32 R3, R207, R4, RZ ;  /* 0x00000004cf037227 */ /* 0x000fe200078e00ff */
[----:B------:R-:W-:-:S02]  /*6a10*/  ISETP.GT.U32.AND P5, PT, R201, R86, PT ;  /* 0x00000056c900720c */ /* 0x000fc40003fa4070 */
[----:B------:R-:W-:Y:S01]  /*6a20*/  ISETP.GE.AND P2, PT, R90, RZ, PT ;  /* 0x000000ff5a00720c */ /* 0x000fe20003f46270 */
[----:B------:R-:W-:Y:S01]  /*6a30*/  @!P4 IMAD.IADD R84, R84, 0x1, -R201 ;  /* 0x000000015454c824 */ /* 0x000fe200078e0ac9 */
[----:B------:R-:W-:Y:S01]  /*6a40*/  ISETP.GE.AND P4, PT, R91, RZ, PT ;  /* 0x000000ff5b00720c */ /* 0x000fe20003f86270 */
[----:B------:R-:W-:Y:S02]  /*6a50*/  IMAD.MOV R87, RZ, RZ, -R3 ;  /* 0x000000ffff577224 */ /* 0x000fe400078e0a03 */
[----:B------:R-:W-:-:S04]  /*6a60*/  IMAD.HI.U32 R3, R207, R88, RZ ;  /* 0x00000058cf037227 */ /* 0x000fc800078e00ff */
[----:B------:R-:W-:Y:S01]  /*6a70*/  @!P6 IMAD.MOV R82, RZ, RZ, -R82 ;  /* 0x000000ffff52e224 */ /* 0x000fe200078e0a52 */
[----:B------:R-:W-:Y:S01]  /*6a80*/  ISETP.GT.U32.AND P6, PT, R201, R84, PT ;  /* 0x00000054c900720c */ /* 0x000fe20003fc4070 */
[----:B------:R-:W-:Y:S02]  /*6a90*/  @!P3 IMAD.IADD R85, R85, 0x1, -R201 ;  /* 0x000000015555b824 */ /* 0x000fe400078e0ac9 */
[----:B------:R-:W-:Y:S02]  /*6aa0*/  IMAD.MOV R3, RZ, RZ, -R3 ;  /* 0x000000ffff037224 */ /* 0x000fe400078e0a03 */
[C---:B------:R-:W-:Y:S01]  /*6ab0*/  IMAD R87, R201.reuse, R87, R4 ;  /* 0x00000057c9577224 */ /* 0x040fe200078e0204 */
[C---:B------:R-:W-:Y:S01]  /*6ac0*/  ISETP.GT.U32.AND P3, PT, R201.reuse, R85, PT ;  /* 0x00000055c900720c */ /* 0x040fe20003f64070 */
[----:B------:R-:W-:Y:S02]  /*6ad0*/  IMAD R88, R201, R3, R88 ;  /* 0x00000003c9587224 */ /* 0x000fe400078e0258 */
[----:B------:R-:W-:-:S02]  /*6ae0*/  @!P5 IMAD.IADD R86, R86, 0x1, -R201 ;  /* 0x000000015656d824 */ /* 0x000fc400078e0ac9 */
[----:B------:R-:W-:Y:S01]  /*6af0*/  VIADD R91, R0, 0x8f ;  /* 0x0000008f005b7836 */ /* 0x000fe20000000000 */
[C---:B------:R-:W-:Y:S01]  /*6b00*/  ISETP.GT.U32.AND P5, PT, R201.reuse, R88, PT ;  /* 0x00000058c900720c */ /* 0x040fe20003fa4070 */
[--C-:B------:R-:W-:Y:S01]  /*6b10*/  @!P6 IMAD.IADD R84, R84, 0x1, -R201.reuse ;  /* 0x000000015454e824 */ /* 0x100fe200078e0ac9 */
[----:B------:R-:W-:Y:S01]  /*6b20*/  ISETP.GT.U32.AND P6, PT, R201, R87, PT ;  /* 0x00000057c900720c */ /* 0x000fe20003fc4070 */
[C---:B------:R-:W-:Y:S01]  /*6b30*/  VIADD R95, R0.reuse, 0x90 ;  /* 0x00000090005f7836 */ /* 0x040fe20000000000 */
[----:B------:R-:W-:Y:S01]  /*6b40*/  IABS R90, R91 ;  /* 0x0000005b005a7213 */ /* 0x000fe20000000000 */
[----:B------:R-:W-:Y:S02]  /*6b50*/  @!P0 IMAD.MOV R84, RZ, RZ, -R84 ;  /* 0x000000ffff548224 */ /* 0x000fe400078e0a54 */
        /* <DEDUP_REMOVED lines=9> */
[----:B------:R-:W-:Y:S01]  /*6bf0*/  ISETP.GE.AND P6, PT, R89, RZ, PT ;  /* 0x000000ff5900720c */ /* 0x000fe20003fc6270 */
[C---:B------:R-:W-:Y:S01]  /*6c00*/  IMAD R89, R201.reuse, R3, R90 ;  /* 0x00000003c9597224 */ /* 0x040fe200078e025a */
[----:B------:R-:W-:Y:S01]  /*6c10*/  ISETP.GT.U32.AND P0, PT, R201, R88, PT ;  /* 0x00000058c900720c */ /* 0x000fe20003f04070 */
[----:B------:R-:W-:-:S03]  /*6c20*/  IMAD.HI.U32 R3, R207, R94, RZ ;  /* 0x0000005ecf037227 */ /* 0x000fc600078e00ff */
[----:B------:R-:W-:Y:S01]  /*6c30*/  ISETP.GT.U32.AND P5, PT, R201, R89, PT ;  /* 0x00000059c900720c */ /* 0x000fe20003fa4070 */
[----:B------:R-:W-:Y:S02]  /*6c40*/  IMAD.MOV R3, RZ, RZ, -R3 ;  /* 0x000000ffff037224 */ /* 0x000fe400078e0a03 */
[----:B------:R-:W-:-:S04]  /*6c50*/  IMAD.HI.U32 R4, R207, R92, RZ ;  /* 0x0000005ccf047227 */ /* 0x000fc800078e00ff */
[----:B------:R-:W-:Y:S01]  /*6c60*/  @!P1 IMAD.MOV R83, RZ, RZ, -R83 ;  /* 0x000000ffff539224 */ /* 0x000fe200078e0a53 */
[----:B------:R-:W-:Y:S01]  /*6c70*/  ISETP.GT.U32.AND P1, PT, R201, R87, PT ;  /* 0x00000057c900720c */ /* 0x000fe20003f24070 */
[----:B------:R-:W-:Y:S01]  /*6c80*/  @!P2 IMAD.MOV R85, RZ, RZ, -R85 ;  /* 0x000000ffff55a224 */ /* 0x000fe200078e0a55 */
[----:B------:R-:W-:Y:S01]  /*6c90*/  ISETP.GE.AND P2, PT, R91, RZ, PT ;  /* 0x000000ff5b00720c */ /* 0x000fe20003f46270 */
[C---:B------:R-:W-:Y:S02]  /*6ca0*/  IMAD R91, R201.reuse, R3, R94 ;  /* 0x00000003c95b7224 */ /* 0x040fe400078e025e */
[----:B------:R-:W-:Y:S02]  /*6cb0*/  IMAD.MOV R4, RZ, RZ, -R4 ;  /* 0x000000ffff047224 */ /* 0x000fe400078e0a04 */
[----:B------:R-:W-:Y:S01]  /*6cc0*/  @!P0 IMAD.IADD R88, R88, 0x1, -R201 ;  /* 0x0000000158588824 */ /* 0x000fe200078e0ac9 */
[----:B------:R-:W-:Y:S01]  /*6cd0*/  ISETP.GT.U32.AND P0, PT, R201, R91, PT ;  /* 0x0000005bc900720c */ /* 0x000fe20003f04070 */
[----:B------:R-:W-:-:S02]  /*6ce0*/  VIADD R96, R0, 0x92 ;  /* 0x0000009200607836 */ /* 0x000fc40000000000 */
[----:B------:R-:W-:Y:S02]  /*6cf0*/  IMAD R90, R201, R4, R92 ;  /* 0x00000004c95a7224 */ /* 0x000fe400078e025c */
[----:B------:R-:W-:Y:S01]  /*6d00*/  @!P4 IMAD.MOV R86, RZ, RZ, -R86 ;  /* 0x000000ffff56c224 */ /* 0x000fe200078e0a56 */
[----:B------:R-:W-:Y:S01]  /*6d10*/  IABS R92, R96 ;  /* 0x00000060005c7213 */ /* 0x000fe20000000000 */
[--C-:B------:R-:W-:Y:S01]  /*6d20*/  @!P1 IMAD.IADD R87, R87, 0x1, -R201.reuse ;  /* 0x0000000157579824 */ /* 0x100fe200078e0ac9 */
[----:B------:R-:W-:Y:S01]  /*6d30*/  ISETP.GT.U32.AND P4, PT, R201, R90, PT ;  /* 0x0000005ac900720c */ /* 0x000fe20003f84070 */
[----:B------:R-:W-:Y:S01]  /*6d40*/  @!P5 IMAD.IADD R89, R89, 0x1, -R201 ;  /* 0x000000015959d824 */ /* 0x000fe200078e0ac9 */
[----:B------:R-:W-:Y:S01]  /*6d50*/  ISETP.GE.AND P1, PT, R95, RZ, PT ;  /* 0x000000ff5f00720c */ /* 0x000fe20003f26270 */
[----:B------:R-:W-:Y:S01]  /*6d60*/  VIADD R95, R0, 0x93 ;  /* 0x00000093005f7836 */ /* 0x000fe20000000000 */
[----:B------:R-:W-:Y:S01]  /*6d70*/  ISETP.GE.AND P5, PT, R93, RZ, PT ;  /* 0x000000ff5d00720c */ /* 0x000fe20003fa6270 */
[----:B------:R-:W-:-:S03]  /*6d80*/  IMAD.HI.U32 R3, R207, R92, RZ ;  /* 0x0000005ccf037227 */ /* 0x000fc600078e00ff */
[----:B------:R-:W-:Y:S01]  /*6d90*/  IABS R4, R95 ;  /* 0x0000005f00047213 */ /* 0x000fe20000000000 */
[----:B------:R-:W-:Y:S02]  /*6da0*/  @!P0 IMAD.IADD R91, R91, 0x1, -R201 ;  /* 0x000000015b5b8824 */ /* 0x000fe400078e0ac9 */
[----:B------:R-:W-:Y:S02]  /*6db0*/  IMAD.MOV R3, RZ, RZ, -R3 ;  /* 0x000000ffff037224 */ /* 0x000fe400078e0a03 */
[----:B------:R-:W-:Y:S01]  /*6dc0*/  @!P4 IMAD.IADD R90, R90, 0x1, -R201 ;  /* 0x000000015a5ac824 */ /* 0x000fe200078e0ac9 */
[C---:B------:R-:W-:Y:S01]  /*6dd0*/  ISETP.GT.U32.AND P0, PT, R201.reuse, R91, PT ;  /* 0x0000005bc900720c */ /* 0x040fe20003f04070 */
[C---:B------:R-:W-:Y:S01]  /*6de0*/  IMAD R92, R201.reuse, R3, R92 ;  /* 0x00000003c95c7224 */ /* 0x040fe200078e025c */
[----:B------:R-:W-:Y:S01]  /*6df0*/  ISETP.GT.U32.AND P4, PT, R201, R89, PT ;  /* 0x00000059c900720c */ /* 0x000fe20003f84070 */
[----:B------:R-:W-:-:S04]  /*6e00*/  IMAD.HI.U32 R3, R207, R4, RZ ;  /* 0x00000004cf037227 */ /* 0x000fc800078e00ff */
[----:B------:R-:W-:Y:S02]  /*6e10*/  IMAD.MOV R3, RZ, RZ, -R3 ;  /* 0x000000ffff037224 */ /* 0x000fe400078e0a03 */
[----:B------:R-:W-:Y:S01]  /*6e20*/  @!P3 IMAD.MOV R87, RZ, RZ, -R87 ;  /* 0x000000ffff57b224 */ /* 0x000fe200078e0a57 */
[C---:B------:R-:W-:Y:S01]  /*6e30*/  ISETP.GT.U32.AND P3, PT, R201.reuse, R90, PT ;  /* 0x0000005ac900720c */ /* 0x040fe20003f64070 */
[----:B------:R-:W-:Y:S02]  /*6e40*/  IMAD R93, R201, R3, R4 ;  /* 0x00000003c95d7224 */ /* 0x000fe400078e0204 */
[--C-:B------:R-:W-:Y:S02]  /*6e50*/  @!P0 IMAD.IADD R91, R91, 0x1, -R201.reuse ;  /* 0x000000015b5b8824 */ /* 0x100fe400078e0ac9 */
[C---:B------:R-:W-:Y:S01]  /*6e60*/  VIADD R97, R0.reuse, 0x94 ;  /* 0x0000009400617836 */ /* 0x040fe20000000000 */
[----:B------:R-:W-:Y:S01]  /*6e70*/  ISETP.GT.U32.AND P0, PT, R201, R93, PT ;  /* 0x0000005dc900720c */ /* 0x000fe20003f04070 */
[--C-:B------:R-:W-:Y:S01]  /*6e80*/  @!P4 IMAD.IADD R89, R89, 0x1, -R201.reuse ;  /* 0x000000015959c824 */ /* 0x100fe200078e0ac9 */
[----:B------:R-:W-:Y:S01]  /*6e90*/  ISETP.GT.U32.AND P4, PT, R201, R92, PT ;  /* 0x0000005cc900720c */ /* 0x000fe20003f84070 */
[----:B------:R-:W-:Y:S01]  /*6ea0*/  @!P6 IMAD.MOV R88, RZ, RZ, -R88 ;  /* 0x000000ffff58e224 */ /* 0x000fe200078e0a58 */
[----:B------:R-:W-:Y:S01]  /*6eb0*/  IABS R94, R97 ;  /* 0x00000061005e7213 */ /* 0x000fe20000000000 */
[----:B------:R-:W-:Y:S01]  /*6ec0*/  VIADD R99, R0, 0x96 ;  /* 0x0000009600637836 */ /* 0x000fe20000000000 */
        /* <DEDUP_REMOVED lines=11> */
[----:B------:R-:W-:Y:S02]  /*6f80*/  IMAD R94, R201, R3, R94 ;  /* 0x00000003c95e7224 */ /* 0x000fe400078e025e */
[----:B------:R-:W-:Y:S01]  /*6f90*/  IMAD.HI.U32 R3, R207, R96, RZ ;  /* 0x00000060cf037227 */ /* 0x000fe200078e00ff */
[----:B------:R-:W-:-:S03]  /*6fa0*/  ISETP.GT.U32.AND P4, PT, R201, R92, PT ;  /* 0x0000005cc900720c */ /* 0x000fc60003f84070 */
[----:B------:R-:W-:Y:S02]  /*6fb0*/  IMAD.MOV R3, RZ, RZ, -R3 ;  /* 0x000000ffff037224 */ /* 0x000fe400078e0a03 */
[----:B------:R-:W-:-:S04]  /*6fc0*/  IMAD.HI.U32 R4, R207, R98, RZ ;  /* 0x00000062cf047227 */ /* 0x000fc800078e00ff */
[----:B------:R-:W-:Y:S01]  /*6fd0*/  @!P5 IMAD.MOV R91, RZ, RZ, -R91 ;  /* 0x000000ffff5bd224 */ /* 0x000fe200078e0a5b */
[----:B------:R-:W-:Y:S01]  /*6fe0*/  ISETP.GE.AND P5, PT, R95, RZ, PT ;  /* 0x000000ff5f00720c */ /* 0x000fe20003fa6270 */
[----:B------:R-:W-:Y:S01]  /*6ff0*/  @!P1 IMAD.MOV R90, RZ, RZ, -R90 ;  /* 0x000000ffff5a9224 */ /* 0x000fe200078e0a5a */
[C---:B------:R-:W-:Y:S01]  /*7000*/  ISETP.GT.U32.AND P1, PT, R201.reuse, R94, PT ;  /* 0x0000005ec900720c */ /* 0x040fe20003f24070 */
[----:B------:R-:W-:Y:S02]  /*7010*/  IMAD R95, R201, R3, R96 ;  /* 0x00000003c95f7224 */ /* 0x000fe400078e0260 */
[----:B------:R-:W-:Y:S02]  /*7020*/  IMAD.MOV R4, RZ, RZ, -R4 ;  /* 0x000000ffff047224 */ /* 0x000fe400078e0a04 */
[--C-:B------:R-:W-:Y:S01]  /*7030*/  @!P0 IMAD.IADD R93, R93, 0x1, -R201.reuse ;  /* 0x000000015d5d8824 */ /* 0x100fe200078e0ac9 */
[----:B------:R-:W-:Y:S01]  /*7040*/  ISETP.GT.U32.AND P0, PT, R201, R95, PT ;  /* 0x0000005fc900720c */ /* 0x000fe20003f04070 */
[----:B------:R-:W-:Y:S01]  /*7050*/  @!P4 IMAD.IADD R92, R92, 0x1, -R201 ;  /* 0x000000015c5cc824 */ /* 0x000fe200078e0ac9 */
[----:B------:R-:W-:Y:S01]  /*7060*/  ISETP.GE.AND P4, PT, R99, RZ, PT ;  /* 0x000000ff6300720c */ /* 0x000fe20003f86270 */
[----:B------:R-:W-:-:S02]  /*7070*/  IMAD R96, R201, R4, R98 ;  /* 0x00000004c9607224 */ /* 0x000fc400078e0262 */
[----:B------:R-:W-:Y:S02]  /*7080*/  @!P6 IMAD.MOV R92, RZ, RZ, -R92 ;  /* 0x000000ffff5ce224 */ /* 0x000fe400078e0a5c */
[----:B------:R-:W-:Y:S01]  /*7090*/  @!P2 IMAD.MOV R89, RZ, RZ, -R89 ;  /* 0x000000ffff59a224 */ /* 0x000fe200078e0a59 */
[----:B------:R-:W-:Y:S01]  /*70a0*/  ISETP.GT.U32.AND P6, PT, R201, R96, PT ;  /* 0x00000060c900720c */ /* 0x000fe20003fc4070 */
[--C-:B------:R-:W-:Y:S01]  /*70b0*/  @!P1 IMAD.IADD R94, R94, 0x1, -R201.reuse ;  /* 0x000000015e5e9824 */ /* 0x100fe200078e0ac9 */
[----:B------:R-:W-:Y:S01]  /*70c0*/  ISETP.GE.AND P2, PT, R97, RZ, PT ;  /* 0x000000ff6100720c */ /* 0x000fe20003f46270 */
[C---:B------:R-:W-:Y:S02]  /*70d0*/  VIADD R97, R0.reuse, 0x97 ;  /* 0x0000009700617836 */ /* 0x040fe40000000000 */
[C---:B------:R-:W-:Y:S01]  /*70e0*/  VIADD R4, R0.reuse, 0x98 ;  /* 0x0000009800047836 */ /* 0x040fe20000000000 */
[----:B------:R-:W-:Y:S01]  /*70f0*/  ISETP.GT.U32.AND P1, PT, R201, R94, PT ;  /* 0x0000005ec900720c */ /* 0x000fe20003f24070 */
[----:B------:R-:W-:Y:S01]  /*7100*/  @!P0 IMAD.IADD R95, R95, 0x1, -R201 ;  /* 0x000000015f5f8824 */ /* 0x000fe200078e0ac9 */
[----:B------:R-:W-:Y:S01]  /*7110*/  IABS R98, R97 ;  /* 0x0000006100627213 */ /* 0x000fe20000000000 */
[----:B------:R-:W-:Y:S01]  /*7120*/  VIADD R99, R0, 0x99 ;  /* 0x0000009900637836 */ /* 0x000fe20000000000 */
[----:B------:R-:W-:Y:S01]  /*7130*/  IABS R100, R4 ;  /* 0x0000000400647213 */ /* 0x000fe20000000000 */
[----:B------:R-:W-:Y:S01]  /*7140*/  @!P3 IMAD.MOV R93, RZ, RZ, -R93 ;  /* 0x000000ffff5db224 */ /* 0x000fe200078e0a5d */
[----:B------:R-:W-:Y:S01]  /*7150*/  ISETP.GT.U32.AND P0, PT, R201, R95, PT ;  /* 0x0000005fc900720c */ /* 0x000fe20003f04070 */
[----:B------:R-:W-:Y:S01]  /*7160*/  IMAD.HI.U32 R3, R207, R98, RZ ;  /* 0x00000062cf037227 */ /* 0x000fe200078e00ff */
[----:B------:R-:W-:-:S02]  /*7170*/  ISETP.GE.AND P3, PT, R97, RZ, PT ;  /* 0x000000ff6100720c */ /* 0x000fc40003f66270 */
[----:B------:R-:W-:Y:S01]  /*7180*/  IABS R102, R99 ;  /* 0x0000006300667213 */ /* 0x000fe20000000000 */
[----:B------:R-:W-:Y:S02]  /*7190*/  @!P6 IMAD.IADD R96, R96, 0x1, -R201 ;  /* 0x000000016060e824 */ /* 0x000fe400078e0ac9 */
[----:B------:R-:W-:Y:S02]  /*71a0*/  IMAD.MOV R97, RZ, RZ, -R3 ;  /* 0x000000ffff617224 */ /* 0x000fe400078e0a03 */
[----:B------:R-:W-:Y:S01]  /*71b0*/  IMAD.HI.U32 R3, R207, R100, RZ ;  /* 0x00000064cf037227 */ /* 0x000fe200078e00ff */
[----:B------:R-:W-:-:S03]  /*71c0*/  ISETP.GT.U32.AND P6, PT, R201, R96, PT ;  /* 0x00000060c900720c */ /* 0x000fc60003fc4070 */
[----:B------:R-:W-:Y:S01]  /*71d0*/  @!P1 IMAD.IADD R94, R94, 0x1, -R201 ;  /* 0x000000015e5e9824 */ /* 0x000fe200078e0ac9 */
[----:B------:R-:W-:Y:S01]  /*71e0*/  ISETP.GE.AND P1, PT, R4, RZ, PT ;  /* 0x000000ff0400720c */ /* 0x000fe20003f26270 */
[----:B------:R-:W-:Y:S02]  /*71f0*/  IMAD.MOV R3, RZ, RZ, -R3 ;  /* 0x000000ffff037224 */ /* 0x000fe400078e0a03 */
[----:B------:R-:W-:-:S04]  /*7200*/  IMAD.HI.U32 R4, R207, R102, RZ ;  /* 0x00000066cf047227 */ /* 0x000fc800078e00ff */
[----:B------:R-:W-:Y:S02]  /*7210*/  IMAD R97, R201, R97, R98 ;  /* 0x00000061c9617224 */ /* 0x000fe400078e0262 */
[----:B------:R-:W-:Y:S02]  /*7220*/  @!P0 IMAD.IADD R95, R95, 0x1, -R201 ;  /* 0x000000015f5f8824 */ /* 0x000fe400078e0ac9 */
[C---:B------:R-:W-:Y:S01]  /*7230*/  IMAD R98, R201.reuse, R3, R100 ;  /* 0x00000003c9627224 */ /* 0x040fe200078e0264 */
[----:B------:R-:W-:Y:S01]  /*7240*/  ISETP.GT.U32.AND P0, PT, R201, R97, PT ;  /* 0x00000061c900720c */ /* 0x000fe20003f04070 */
[----:B------:R-:W-:Y:S02]  /*7250*/  IMAD.MOV R4, RZ, RZ, -R4 ;  /* 0x000000ffff047224 */ /* 0x000fe400078e0a04 */
[----:B------:R-:W-:Y:S01]  /*7260*/  @!P2 IMAD.MOV R94, RZ, RZ, -R94 ;  /* 0x000000ffff5ea224 */ /* 0x000fe200078e0a5e */
[----:B------:R-:W-:Y:S01]  /*7270*/  ISETP.GE.AND P2, PT, R99, RZ, PT ;  /* 0x000000ff6300720c */ /* 0x000fe20003f46270 */
[----:B------:R-:W-:Y:S01]  /*7280*/  @!P5 IMAD.MOV R95, RZ, RZ, -R95 ;  /* 0x000000ffff5fd224 */ /* 0x000fe200078e0a5f */
[C---:B------:R-:W-:Y:S01]  /*7290*/  ISETP.GT.U32.AND P5, PT, R201.reuse, R98, PT ;  /* 0x00000062c900720c */ /* 0x040fe20003fa4070 */
[----:B------:R-:W-:-:S02]  /*72a0*/  IMAD R99, R201, R4, R102 ;  /* 0x00000004c9637224 */ /* 0x000fc400078e0266 */
[--C-:B------:R-:W-:Y:S02]  /*72b0*/  @!P6 IMAD.IADD R96, R96, 0x1, -R201.reuse ;  /* 0x000000016060e824 */ /* 0x100fe400078e0ac9 */
[C---:B------:R-:W-:Y:S02]  /*72c0*/  VIADD R3, R0.reuse, 0x9a ;  /* 0x0000009a00037836 */ /* 0x040fe40000000000 */
[----:B------:R-:W-:Y:S01]  /*72d0*/  @!P4 IMAD.MOV R96, RZ, RZ, -R96 ;  /* 0x000000ffff60c224 */ /* 0x000fe200078e0a60 */
[----:B------:R-:W-:Y:S01]  /*72e0*/  ISETP.GT.U32.AND P4, PT, R201, R99, PT ;  /* 0x00000063c900720c */ /* 0x000fe20003f84070 */
[----:B------:R-:W-:Y:S01]  /*72f0*/  VIADD R103, R0, 0x9b ;  /* 0x0000009b00677836 */ /* 0x000fe20000000000 */
[----:B------:R-:W-:Y:S01]  /*7300*/  IABS R100, R3 ;  /* 0x0000000300647213 */ /* 0x000fe20000000000 */
[--C-:B------:R-:W-:Y:S01]  /*7310*/  @!P0 IMAD.IADD R97, R97, 0x1, -R201.reuse ;  /* 0x0000000161618824 */ /* 0x100fe200078e0ac9 */
[----:B------:R-:W-:Y:S01]  /*7320*/  ISETP.GE.AND P6, PT, R3, RZ, PT ;  /* 0x000000ff0300720c */ /* 0x000fe20003fc6270 */
[----:B------:R-:W-:Y:S01]  /*7330*/  @!P5 IMAD.IADD R98, R98, 0x1, -R201 ;  /* 0x000000016262d824 */ /* 0x000fe200078e0ac9 */
[----:B------:R-:W-:Y:S01]  /*7340*/  IABS R102, R103 ;  /* 0x0000006700667213 */ /* 0x000fe20000000000 */
[----:B------:R-:W-:Y:S01]  /*7350*/  VIADD R107, R0, 0x9d ;  /* 0x0000009d006b7836 */ /* 0x000fe20000000000 */
[----:B------:R-:W-:Y:S01]  /*7360*/  ISETP.GT.U32.AND P0, PT, R201, R97, PT ;  /* 0x00000061c900720c */ /* 0x000fe20003f04070 */
[----:B------:R-:W-:Y:S01]  /*7370*/  IMAD.HI.U32 R3, R207, R100, RZ ;  /* 0x00000064cf037227 */ /* 0x000fe200078e00ff */
[----:B------:R-:W-:-:S02]  /*7380*/  ISETP.GT.U32.AND P5, PT, R201, R98, PT ;  /* 0x00000062c900720c */ /* 0x000fc40003fa4070 */
[----:B------:R-:W-:Y:S01]  /*7390*/  IABS R106, R107 ;  /* 0x0000006b006a7213 */ /* 0x000fe20000000000 */
[----:B------:R-:W-:Y:S02]  /*73a0*/  @!P4 IMAD.IADD R99, R99, 0x1, -R201 ;  /* 0x000000016363c824 */ /* 0x000fe400078e0ac9 */
[----:B------:R-:W-:-:S03]  /*73b0*/  IMAD.HI.U32 R4, R207, R102, RZ ;  /* 0x00000066cf047227 */ /* 0x000fc600078e00ff */
[C---:B------:R-:W-:Y:S01]  /*73c0*/  ISETP.GT.U32.AND P4, PT, R201.reuse, R99, PT ;  /* 0x00000063c900720c */ /* 0x040fe20003f84070 */
[----:B------:R-:W-:Y:S02]  /*73d0*/  IMAD.MOV R101, RZ, RZ, -R3 ;  /* 0x000000ffff657224 */ /* 0x000fe400078e0a03 */
[----:B------:R-:W-:Y:S02]  /*73e0*/  IMAD.MOV R4, RZ, RZ, -R4 ;  /* 0x000000ffff047224 */ /* 0x000fe400078e0a04 */
[C---:B------:R-:W-:Y:S02]  /*73f0*/  IMAD R100, R201.reuse, R101, R100 ;  /* 0x00000065c9647224 */ /* 0x040fe400078e0264 */
[----:B------:R-:W-:Y:S02]  /*7400*/  VIADD R105, R0, 0x9c ;  /* 0x0000009c00697836 */ /* 0x000fe40000000000 */
[----:B------:R-:W-:Y:S02]  /*7410*/  IMAD R101, R201, R4, R102 ;  /* 0x00000004c9657224 */ /* 0x000fe400078e0266 */
[----:B------:R-:W-:Y:S01]  /*7420*/  IMAD.HI.U32 R4, R207, R106, RZ ;  /* 0x0000006acf047227 */ /* 0x000fe200078e00ff */
[----:B------:R-:W-:-:S03]  /*7430*/  IABS R104, R105 ;  /* 0x0000006900687213 */ /* 0x000fc60000000000 */
[--C-:B------:R-:W-:Y:S01]  /*7440*/  @!P5 IMAD.IADD R98, R98, 0x1, -R201.reuse ;  /* 0x000000016262d824 */ /* 0x100fe200078e0ac9 */
[----:B------:R-:W-:Y:S01]  /*7450*/  ISETP.GT.U32.AND P5, PT, R201, R100, PT ;  /* 0x00000064c900720c */ /* 0x000fe20003fa4070 */
[----:B------:R-:W-:Y:S02]  /*7460*/  IMAD.MOV R4, RZ, RZ, -R4 ;  /* 0x000000ffff047224 */ /* 0x000fe400078e0a04 */
[--C-:B------:R-:W-:Y:S01]  /*7470*/  @!P0 IMAD.IADD R97, R97, 0x1, -R201.reuse ;  /* 0x0000000161618824 */ /* 0x100fe200078e0ac9 */
[----:B------:R-:W-:Y:S01]  /*7480*/  ISETP.GE.AND P0, PT, R103, RZ, PT ;  /* 0x000000ff6700720c */ /* 0x000fe20003f06270 */
[----:B------:R-:W-:Y:S02]  /*7490*/  IMAD R103, R201, R4, R106 ;  /* 0x00000004c9677224 */ /* 0x000fe400078e026a */
[----:B------:R-:W-:Y:S02]  /*74a0*/  @!P4 IMAD.IADD R99, R99, 0x1, -R201 ;  /* 0x000000016363c824 */ /* 0x000fe400078e0ac9 */
[----:B------:R-:W-:-:S04]  /*74b0*/  IMAD.HI.U32 R3, R207, R104, RZ ;  /* 0x00000068cf037227 */ /* 0x000fc800078e00ff */
[----:B------:R-:W-:Y:S01]  /*74c0*/  @!P1 IMAD.MOV R98, RZ, RZ, -R98 ;  /* 0x000000ffff629224 */ /* 0x000fe200078e0a62 */
[----:B------:R-:W-:Y:S01]  /*74d0*/  ISETP.GE.AND P1, PT, R105, RZ, PT ;  /* 0x000000ff6900720c */ /* 0x000fe20003f26270 */
[----:B------:R-:W-:Y:S01]  /*74e0*/  @!P2 IMAD.MOV R99, RZ, RZ, -R99 ;  /* 0x000000ffff63a224 */ /* 0x000fe200078e0a63 */
[C---:B------:R-:W-:Y:S01]  /*74f0*/  ISETP.GT.U32.AND P2, PT, R201.reuse, R103, PT ;  /* 0x00000067c900720c */ /* 0x040fe20003f44070 */
[----:B------:R-:W-:Y:S02]  /*7500*/  IMAD.MOV R3, RZ, RZ, -R3 ;  /* 0x000000ffff037224 */ /* 0x000fe400078e0a03 */
[----:B------:R-:W-:Y:S02]  /*7510*/  VIADD R105, R0, 0x9e ;  /* 0x0000009e00697836 */ /* 0x000fe40000000000 */
[----:B------:R-:W-:Y:S01]  /*7520*/  @!P3 IMAD.MOV R97, RZ, RZ, -R97 ;  /* 0x000000ffff61b224 */ /* 0x000fe200078e0a61 */
[----:B------:R-:W-:Y:S01]  /*7530*/  ISETP.GT.U32.AND P3, PT, R201, R101, PT ;  /* 0x00000065c900720c */ /* 0x000fe20003f64070 */
[----:B------:R-:W-:-:S02]  /*7540*/  @!P5 IMAD.IADD R100, R100, 0x1, -R201 ;  /* 0x000000016464d824 */ /* 0x000fc400078e0ac9 */
[C---:B------:R-:W-:Y:S01]  /*7550*/  IMAD R102, R201.reuse, R3, R104 ;  /* 0x00000003c9667224 */ /* 0x040fe200078e0268 */
[----:B------:R-:W-:Y:S01]  /*7560*/  IABS R104, R105 ;  /* 0x0000006900687213 */ /* 0x000fe20000000000 */
[----:B------:R-:W-:Y:S01]  /*7570*/  VIADD R109, R0, 0x9f ;  /* 0x0000009f006d7836 */ /* 0x000fe20000000000 */
[----:B------:R-:W-:Y:S01]  /*7580*/  ISETP.GT.U32.AND P5, PT, R201, R100, PT ;  /* 0x00000064c900720c */ /* 0x000fe20003fa4070 */
[----:B------:R-:W-:Y:S01]  /*7590*/  @!P2 IMAD.IADD R103, R103, 0x1, -R201 ;  /* 0x000000016767a824 */ /* 0x000fe200078e0ac9 */
[----:B------:R-:W-:Y:S01]  /*75a0*/  ISETP.GT.U32.AND P4, PT, R201, R102, PT ;  /* 0x00000066c900720c */ /* 0x000fe20003f84070 */
[----:B------:R-:W-:Y:S01]  /*75b0*/  IMAD.HI.U32 R3, R207, R104, RZ ;  /* 0x00000068cf037227 */ /* 0x000fe200078e00ff */
[----:B------:R-:W-:Y:S02]  /*75c0*/  IABS R106, R109 ;  /* 0x0000006d006a7213 */ /* 0x000fe40000000000 */
[----:B------:R-:W-:Y:S01]  /*75d0*/  ISETP.GT.U32.AND P2, PT, R201, R103, PT ;  /* 0x00000067c900720c */ /* 0x000fe20003f44070 */
[----:B------:R-:W-:-:S02]  /*75e0*/  IMAD.MOV R3, RZ, RZ, -R3 ;  /* 0x000000ffff037224 */ /* 0x000fc400078e0a03 */
[----:B------:R-:W-:Y:S02]  /*75f0*/  @!P3 IMAD.IADD R101, R101, 0x1, -R201 ;  /* 0x000000016565b824 */ /* 0x000fe400078e0ac9 */
[----:B------:R-:W-:Y:S02]  /*7600*/  IMAD R104, R201, R3, R104 ;  /* 0x00000003c9687224 */ /* 0x000fe400078e0268 */
[----:B------:R-:W-:Y:S01]  /*7610*/  IMAD.HI.U32 R3, R207, R106, RZ ;  /* 0x0000006acf037227 */ /* 0x000fe200078e00ff */
[----:B------:R-:W-:-:S03]  /*7620*/  ISETP.GT.U32.AND P3, PT, R201, R101, PT ;  /* 0x00000065c900720c */ /* 0x000fc60003f64070 */
[----:B------:R-:W-:Y:S01]  /*7630*/  @!P5 IMAD.IADD R100, R100, 0x1, -R201 ;  /* 0x000000016464d824 */ /* 0x000fe200078e0ac9 */
[----:B------:R-:W-:Y:S01]  /*7640*/  ISETP.GE.AND P5, PT, R107, RZ, PT ;  /* 0x000000ff6b00720c */ /* 0x000fe20003fa6270 */
[----:B------:R-:W-:Y:S02]  /*7650*/  IMAD.MOV R3, RZ, RZ, -R3 ;  /* 0x000000ffff037224 */ /* 0x000fe400078e0a03 */
[----:B------:R-:W-:Y:S01]  /*7660*/  @!P6 IMAD.MOV R100, RZ, RZ, -R100 ;  /* 0x000000ffff64e224 */ /* 0x000fe200078e0a64 */
[----:B------:R-:W-:Y:S01]  /*7670*/  ISETP.GE.AND P6, PT, R105, RZ, PT ;  /* 0x000000ff6900720c */ /* 0x000fe20003fc6270 */
[----:B------:R-:W-:Y:S02]  /*7680*/  VIADD R110, R0, 0xa0 ;  /* 0x000000a0006e7836 */ /* 0x000fe40000000000 */
[--C-:B------:R-:W-:Y:S02]  /*7690*/  @!P4 IMAD.IADD R102, R102, 0x1, -R201.reuse ;  /* 0x000000016666c824 */ /* 0x100fe400078e0ac9 */
[----:B------:R-:W-:Y:S01]  /*76a0*/  IMAD R105, R201, R3, R106 ;  /* 0x00000003c9697224 */ /* 0x000fe200078e026a */
[----:B------:R-:W-:Y:S01]  /*76b0*/  IABS R108, R110 ;  /* 0x0000006e006c7213 */ /* 0x000fe20000000000 */
[--C-:B------:R-:W-:Y:S01]  /*76c0*/  @!P2 IMAD.IADD R103, R103, 0x1, -R201.reuse ;  /* 0x000000016767a824 */ /* 0x100fe200078e0ac9 */
        /* <DEDUP_REMOVED lines=11> */
[----:B------:R-:W-:Y:S01]  /*7780*/  ISETP.GE.AND P4, PT, R110, RZ, PT ;  /* 0x000000ff6e00720c */ /* 0x000fe20003f86270 */
[----:B------:R-:W-:-:S02]  /*7790*/  @!P3 IMAD.IADD R104, R104, 0x1, -R201 ;  /* 0x000000016868b824 */ /* 0x000fc400078e0ac9 */
[----:B------:R-:W-:Y:S01]  /*77a0*/  VIADD R4, R0, 0xa2 ;  /* 0x000000a200047836 */ /* 0x000fe20000000000 */
[----:B------:R-:W-:Y:S01]  /*77b0*/  ISETP.GT.U32.AND P2, PT, R201, R105, PT ;  /* 0x00000069c900720c */ /* 0x000fe20003f44070 */
[----:B------:R-:W-:Y:S01]  /*77c0*/  @!P1 IMAD.MOV R102, RZ, RZ, -R102 ;  /* 0x000000ffff669224 */ /* 0x000fe200078e0a66 */
[----:B------:R-:W-:Y:S01]  /*77d0*/  ISETP.GE.AND P1, PT, R3, RZ, PT ;  /* 0x000000ff0300720c */ /* 0x000fe20003f26270 */
[----:B------:R-:W-:Y:S01]  /*77e0*/  IMAD.HI.U32 R3, R207, R108, RZ ;  /* 0x0000006ccf037227 */ /* 0x000fe200078e00ff */
[----:B------:R-:W-:Y:S02]  /*77f0*/  ISETP.GT.U32.AND P3, PT, R201, R104, PT ;  /* 0x00000068c900720c */ /* 0x000fe40003f64070 */
[----:B------:R-:W-:Y:S01]  /*7800*/  IABS R110, R4 ;  /* 0x00000004006e7213 */ /* 0x000fe20000000000 */
[----:B------:R-:W-:Y:S02]  /*7810*/  IMAD.MOV R3, RZ, RZ, -R3 ;  /* 0x000000ffff037224 */ /* 0x000fe400078e0a03 */
[----:B------:R-:W-:Y:S01]  /*7820*/  @!P5 IMAD.MOV R103, RZ, RZ, -R103 ;  /* 0x000000ffff67d224 */ /* 0x000fe200078e0a67 */
[----:B------:R-:W-:Y:S01]  /*7830*/  ISETP.GE.AND P5, PT, R4, RZ, PT ;  /* 0x000000ff0400720c */ /* 0x000fe20003fa6270 */
[----:B------:R-:W-:-:S04]  /*7840*/  IMAD.HI.U32 R4, R207, R110, RZ ;  /* 0x0000006ecf047227 */ /* 0x000fc800078e00ff */
[----:B------:R-:W-:Y:S02]  /*7850*/  IMAD R107, R201, R3, R108 ;  /* 0x00000003c96b7224 */ /* 0x000fe400078e026c */
[----:B------:R-:W-:Y:S02]  /*7860*/  IMAD.MOV R4, RZ, RZ, -R4 ;  /* 0x000000ffff047224 */ /* 0x000fe400078e0a04 */
[--C-:B------:R-:W-:Y:S01]  /*7870*/  @!P2 IMAD.IADD R105, R105, 0x1, -R201.reuse ;  /* 0x000000016969a824 */ /* 0x100fe200078e0ac9 */
[C---:B------:R-:W-:Y:S01]  /*7880*/  ISETP.GT.U32.AND P2, PT, R201.reuse, R107, PT ;  /* 0x0000006bc900720c */ /* 0x040fe20003f44070 */
[----:B------:R-:W-:Y:S01]  /*7890*/  @!P3 IMAD.IADD R104, R104, 0x1, -R201 ;  /* 0x000000016868b824 */ /* 0x000fe200078e0ac9 */
[C---:B------:R-:W-:Y:S01]  /*78a0*/  ISETP.GT.U32.AND P3, PT, R201.reuse, R106, PT ;  /* 0x0000006ac900720c */ /* 0x040fe20003f64070 */
[----:B------:R-:W-:Y:S02]  /*78b0*/  IMAD R108, R201, R4, R110 ;  /* 0x00000004c96c7224 */ /* 0x000fe400078e026e */
[----:B------:R-:W-:Y:S01]  /*78c0*/  @!P0 IMAD.MOV R101, RZ, RZ, -R101 ;  /* 0x000000ffff658224 */ /* 0x000fe200078e0a65 */
[----:B------:R-:W-:Y:S01]  /*78d0*/  ISETP.GE.AND P0, PT, R109, RZ, PT ;  /* 0x000000ff6d00720c */ /* 0x000fe20003f06270 */
[----:B------:R-:W-:Y:S01]  /*78e0*/  @!P6 IMAD.MOV R104, RZ, RZ, -R104 ;  /* 0x000000ffff68e224 */ /* 0x000fe200078e0a68 */
[----:B------:R-:W-:Y:S01]  /*78f0*/  ISETP.GT.U32.AND P6, PT, R201, R108, PT ;  /* 0x0000006cc900720c */ /* 0x000fe20003fc4070 */
[----:B------:R-:W-:-:S02]  /*7900*/  VIADD R109, R0, 0xa3 ;  /* 0x000000a3006d7836 */ /* 0x000fc40000000000 */
[----:B------:R-:W-:Y:S02]  /*7910*/  VIADD R111, R0, 0xa4 ;  /* 0x000000a4006f7836 */ /* 0x000fe40000000000 */
[--C-:B------:R-:W-:Y:S01]  /*7920*/  @!P2 IMAD.IADD R107, R107, 0x1, -R201.reuse ;  /* 0x000000016b6ba824 */ /* 0x100fe200078e0ac9 */
[----:B------:R-:W-:Y:S01]  /*7930*/  IABS R112, R109 ;  /* 0x0000006d00707213 */ /* 0x000fe20000000000 */
[----:B------:R-:W-:Y:S01]  /*7940*/  @!P3 IMAD.IADD R106, R106, 0x1, -R201 ;  /* 0x000000016a6ab824 */ /* 0x000fe200078e0ac9 */
[----:B------:R-:W-:Y:S01]  /*7950*/  IABS R114, R111 ;  /* 0x0000006f00727213 */ /* 0x000fe20000000000 */
[----:B------:R-:W-:Y:S01]  /*7960*/  VIADD R117, R0, 0xa5 ;  /* 0x000000a500757836 */ /* 0x000fe20000000000 */
[----:B------:R-:W-:Y:S01]  /*7970*/  ISETP.GT.U32.AND P2, PT, R201, R107, PT ;  /* 0x0000006bc900720c */ /* 0x000fe20003f44070 */
[----:B------:R-:W-:Y:S01]  /*7980*/  IMAD.HI.U32 R3, R207, R112, RZ ;  /* 0x00000070cf037227 */ /* 0x000fe200078e00ff */
[----:B------:R-:W-:-:S03]  /*7990*/  ISETP.GT.U32.AND P3, PT, R201, R106, PT ;  /* 0x0000006ac900720c */ /* 0x000fc60003f64070 */
[----:B------:R-:W-:Y:S02]  /*79a0*/  @!P6 IMAD.IADD R108, R108, 0x1, -R201 ;  /* 0x000000016c6ce824 */ /* 0x000fe400078e0ac9 */
[----:B------:R-:W-:Y:S02]  /*79b0*/  IMAD.MOV R3, RZ, RZ, -R3 ;  /* 0x000000ffff037224 */ /* 0x000fe400078e0a03 */
[----:B------:R-:W-:Y:S01]  /*79c0*/  @!P0 IMAD.MOV R105, RZ, RZ, -R105 ;  /* 0x000000ffff698224 */ /* 0x000fe200078e0a69 */
[----:B------:R-:W-:Y:S01]  /*79d0*/  ISETP.GE.AND P0, PT, R109, RZ, PT ;  /* 0x000000ff6d00720c */ /* 0x000fe20003f06270 */
[----:B------:R-:W-:Y:S01]  /*79e0*/  IMAD.HI.U32 R4, R207, R114, RZ ;  /* 0x00000072cf047227 */ /* 0x000fe200078e00ff */
[----:B------:R-:W-:-:S03]  /*79f0*/  ISETP.GT.U32.AND P6, PT, R201, R108, PT ;  /* 0x0000006cc900720c */ /* 0x000fc60003fc4070 */
[----:B------:R-:W-:Y:S01]  /*7a00*/  IMAD R109, R201, R3, R112 ;  /* 0x00000003c96d7224 */ /* 0x000fe200078e0270 */
[----:B------:R-:W-:Y:S01]  /*7a10*/  IABS R112, R117 ;  /* 0x0000007500707213 */ /* 0x000fe20000000000 */
[----:B------:R-:W-:Y:S02]  /*7a20*/  IMAD.MOV R4, RZ, RZ, -R4 ;  /* 0x000000ffff047224 */ /* 0x000fe400078e0a04 */
[----:B------:R-:W-:Y:S02]  /*7a30*/  VIADD R119, R0, 0xa6 ;  /* 0x000000a600777836 */ /* 0x000fe40000000000 */
[----:B------:R-:W-:Y:S01]  /*7a40*/  @!P2 IMAD.IADD R107, R107, 0x1, -R201 ;  /* 0x000000016b6ba824 */ /* 0x000fe200078e0ac9 */
[----:B------:R-:W-:Y:S01]  /*7a50*/  ISETP.GT.U32.AND P2, PT, R201, R109, PT ;  /* 0x0000006dc900720c */ /* 0x000fe20003f44070 */
[----:B------:R-:W-:-:S04]  /*7a60*/  IMAD.HI.U32 R3, R207, R112, RZ ;  /* 0x00000070cf037227 */ /* 0x000fc800078e00ff */
[----:B------:R-:W-:Y:S01]  /*7a70*/  @!P3 IMAD.IADD R106, R106, 0x1, -R201 ;  /* 0x000000016a6ab824 */ /* 0x000fe200078e0ac9 */
[----:B------:R-:W-:Y:S01]  /*7a80*/  ISETP.GE.AND P3, PT, R111, RZ, PT ;  /* 0x000000ff6f00720c */ /* 0x000fe20003f66270 */
[C---:B------:R-:W-:Y:S01]  /*7a90*/  IMAD R110, R201.reuse, R4, R114 ;  /* 0x00000004c96e7224 */ /* 0x040fe200078e0272 */
[----:B------:R-:W-:Y:S01]  /*7aa0*/  IABS R114, R119 ;  /* 0x0000007700727213 */ /* 0x000fe20000000000 */
[----:B------:R-:W-:Y:S02]  /*7ab0*/  IMAD.MOV R111, RZ, RZ, -R3 ;  /* 0x000000ffff6f7224 */ /* 0x000fe400078e0a03 */
[----:B------:R-:W-:Y:S01]  /*7ac0*/  @!P6 IMAD.IADD R108, R108, 0x1, -R201 ;  /* 0x000000016c6ce824 */ /* 0x000fe200078e0ac9 */
[----:B------:R-:W-:Y:S01]  /*7ad0*/  ISETP.GT.U32.AND P6, PT, R201, R110, PT ;  /* 0x0000006ec900720c */ /* 0x000fe20003fc4070 */
[----:B------:R-:W-:-:S04]  /*7ae0*/  IMAD.HI.U32 R3, R207, R114, RZ ;  /* 0x00000072cf037227 */ /* 0x000fc800078e00ff */
[----:B------:R-:W-:Y:S02]  /*7af0*/  IMAD R111, R201, R111, R112 ;  /* 0x0000006fc96f7224 */ /* 0x000fe400078e0270 */
[C---:B------:R-:W-:Y:S02]  /*7b00*/  VIADD R121, R0.reuse, 0xa7 ;  /* 0x000000a700797836 */ /* 0x040fe40000000000 */
[----:B------:R-:W-:Y:S02]  /*7b10*/  IMAD.MOV R112, RZ, RZ, -R3 ;  /* 0x000000ffff707224 */ /* 0x000fe400078e0a03 */
[----:B------:R-:W-:Y:S01]  /*7b20*/  @!P2 IMAD.IADD R109, R109, 0x1, -R201 ;  /* 0x000000016d6da824 */ /* 0x000fe200078e0ac9 */
[C---:B------:R-:W-:Y:S01]  /*7b30*/  ISETP.GT.U32.AND P2, PT, R201.reuse, R111, PT ;  /* 0x0000006fc900720c */ /* 0x040fe20003f44070 */
[----:B------:R-:W-:Y:S01]  /*7b40*/  VIADD R122, R0, 0xa8 ;  /* 0x000000a8007a7836 */ /* 0x000fe20000000000 */
[----:B------:R-:W-:Y:S01]  /*7b50*/  IABS R116, R121 ;  /* 0x0000007900747213 */ /* 0x000fe20000000000 */
[----:B------:R-:W-:-:S02]  /*7b60*/  IMAD R112, R201, R112, R114 ;  /* 0x00000070c9707224 */ /* 0x000fc400078e0272 */
[----:B------:R-:W-:Y:S01]  /*7b70*/  @!P6 IMAD.IADD R110, R110, 0x1, -R201 ;  /* 0x000000016e6ee824 */ /* 0x000fe200078e0ac9 */
[----:B------:R-:W-:Y:S01]  /*7b80*/  IABS R118, R122 ;  /* 0x0000007a00767213 */ /* 0x000fe20000000000 */
[----:B------:R-:W-:Y:S01]  /*7b90*/  VIADD R123, R0, 0xa9 ;  /* 0x000000a9007b7836 */ /* 0x000fe20000000000 */
[----:B------:R-:W-:Y:S01]  /*7ba0*/  ISETP.GT.U32.AND P6, PT, R201, R112, PT ;  /* 0x00000070c900720c */ /* 0x000fe20003fc4070 */
[----:B------:R-:W-:-:S03]  /*7bb0*/  IMAD.HI.U32 R4, R207, R116, RZ ;  /* 0x00000074cf047227 */ /* 0x000fc600078e00ff */
[----:B------:R-:W-:Y:S01]  /*7bc0*/  IABS R120, R123 ;  /* 0x0000007b00787213 */ /* 0x000fe20000000000 */
[----:B------:R-:W-:-:S04]  /*7bd0*/  IMAD.HI.U32 R113, R207, R118, RZ ;  /* 0x00000076cf717227 */ /* 0x000fc800078e00ff */
[----:B------:R-:W-:Y:S02]  /*7be0*/  IMAD.MOV R4, RZ, RZ, -R4 ;  /* 0x000000ffff047224 */ /* 0x000fe400078e0a04 */
[----:B------:R-:W-:Y:S01]  /*7bf0*/  @!P2 IMAD.IADD R111, R111, 0x1, -R201 ;  /* 0x000000016f6fa824 */ /* 0x000fe200078e0ac9 */
[C---:B------:R-:W-:Y:S01]  /*7c00*/  ISETP.GT.U32.AND P2, PT, R201.reuse, R109, PT ;  /* 0x0000006dc900720c */ /* 0x040fe20003f44070 */
[----:B------:R-:W-:Y:S02]  /*7c10*/  IMAD.MOV R114, RZ, RZ, -R113 ;  /* 0x000000ffff727224 */ /* 0x000fe400078e0a71 */
[C---:B------:R-:W-:Y:S02]  /*7c20*/  IMAD R113, R201.reuse, R4, R116 ;  /* 0x00000004c9717224 */ /* 0x040fe400078e0274 */
[----:B------:R-:W-:Y:S01]  /*7c30*/  @!P1 IMAD.MOV R107, RZ, RZ, -R107 ;  /* 0x000000ffff6b9224 */ /* 0x000fe200078e0a6b */
[----:B------:R-:W-:Y:S01]  /*7c40*/  ISETP.GT.U32.AND P1, PT, R201, R111, PT ;  /* 0x0000006fc900720c */ /* 0x000fe20003f24070 */
[----:B------:R-:W-:-:S04]  /*7c50*/  IMAD.HI.U32 R3, R207, R120, RZ ;  /* 0x00000078cf037227 */ /* 0x000fc800078e00ff */
[----:B------:R-:W-:Y:S01]  /*7c60*/  @!P4 IMAD.MOV R106, RZ, RZ, -R106 ;  /* 0x000000ffff6ac224 */ /* 0x000fe200078e0a6a */
[C---:B------:R-:W-:Y:S01]  /*7c70*/  ISETP.GT.U32.AND P4, PT, R201.reuse, R110, PT ;  /* 0x0000006ec900720c */ /* 0x040fe20003f84070 */
[----:B------:R-:W-:Y:S02]  /*7c80*/  @!P6 IMAD.IADD R112, R112, 0x1, -R201 ;  /* 0x000000017070e824 */ /* 0x000fe400078e0ac9 */
[----:B------:R-:W-:Y:S01]  /*7c90*/  @!P5 IMAD.MOV R108, RZ, RZ, -R108 ;  /* 0x000000ffff6cd224 */ /* 0x000fe200078e0a6c */
[C---:B------:R-:W-:Y:S01]  /*7ca0*/  ISETP.GT.U32.AND P5, PT, R201.reuse, R113, PT ;  /* 0x00000071c900720c */ /* 0x040fe20003fa4070 */
[----:B------:R-:W-:Y:S01]  /*7cb0*/  IMAD.MOV R3, RZ, RZ, -R3 ;  /* 0x000000ffff037224 */ /* 0x000fe200078e0a03 */
[----:B------:R-:W-:Y:S01]  /*7cc0*/  ISETP.GT.U32.AND P6, PT, R201, R112, PT ;  /* 0x00000070c900720c */ /* 0x000fe20003fc4070 */
[C---:B------:R-:W-:Y:S02]  /*7cd0*/  VIADD R125, R0.reuse, 0xab ;  /* 0x000000ab007d7836 */ /* 0x040fe40000000000 */
[----:B------:R-:W-:-:S02]  /*7ce0*/  VIADD R124, R0, 0xaa ;  /* 0x000000aa007c7836 */ /* 0x000fc40000000000 */
[C---:B------:R-:W-:Y:S02]  /*7cf0*/  IMAD R115, R201.reuse, R3, R120 ;  /* 0x00000003c9737224 */ /* 0x040fe400078e0278 */
[----:B------:R-:W-:Y:S01]  /*7d00*/  IMAD R114, R201, R114, R118 ;  /* 0x00000072c9727224 */ /* 0x000fe200078e0276 */
[----:B------:R-:W-:Y:S01]  /*7d10*/  IABS R118, R125 ;  /* 0x0000007d00767213 */ /* 0x000fe20000000000 */
[--C-:B------:R-:W-:Y:S01]  /*7d20*/  @!P1 IMAD.IADD R111, R111, 0x1, -R201.reuse ;  /* 0x000000016f6f9824 */ /* 0x100fe200078e0ac9 */
[----:B------:R-:W-:Y:S01]  /*7d30*/  IABS R116, R124 ;  /* 0x0000007c00747213 */ /* 0x000fe20000000000 */
[--C-:B------:R-:W-:Y:S01]  /*7d40*/  @!P2 IMAD.IADD R109, R109, 0x1, -R201.reuse ;  /* 0x000000016d6da824 */ /* 0x100fe200078e0ac9 */
[----:B------:R-:W-:Y:S01]  /*7d50*/  ISETP.GT.U32.AND P1, PT, R201, R115, PT ;  /* 0x00000073c900720c */ /* 0x000fe20003f24070 */
[--C-:B------:R-:W-:Y:S01]  /*7d60*/  @!P4 IMAD.IADD R110, R110, 0x1, -R201.reuse ;  /* 0x000000016e6ec824 */ /* 0x100fe200078e0ac9 */
[----:B------:R-:W-:Y:S01]  /*7d70*/  ISETP.GE.AND P4, PT, R117, RZ, PT ;  /* 0x000000ff7500720c */ /* 0x000fe20003f86270 */
[----:B------:R-:W-:Y:S01]  /*7d80*/  @!P5 IMAD.IADD R113, R113, 0x1, -R201 ;  /* 0x000000017171d824 */ /* 0x000fe200078e0ac9 */
[----:B------:R-:W-:Y:S01]  /*7d90*/  ISETP.GT.U32.AND P2, PT, R201, R114, PT ;  /* 0x00000072c900720c */ /* 0x000fe20003f44070 */
[----:B------:R-:W-:Y:S01]  /*7da0*/  IMAD.HI.U32 R4, R207, R118, RZ ;  /* 0x00000076cf047227 */ /* 0x000fe200078e00ff */
[----:B------:R-:W-:-:S03]  /*7db0*/  ISETP.GE.AND P5, PT, R121, RZ, PT ;  /* 0x000000ff7900720c */ /* 0x000fc60003fa6270 */
[----:B------:R-:W-:-:S04]  /*7dc0*/  IMAD.HI.U32 R3, R207, R116, RZ ;  /* 0x00000074cf037227 */ /* 0x000fc800078e00ff */
[----:B------:R-:W-:Y:S01]  /*7dd0*/  @!P6 IMAD.IADD R112, R112, 0x1, -R201 ;  /* 0x000000017070e824 */ /* 0x000fe200078e0ac9 */
[----:B------:R-:W-:Y:S01]  /*7de0*/  ISETP.GE.AND P6, PT, R119, RZ, PT ;  /* 0x000000ff7700720c */ /* 0x000fe20003fc6270 */
[----:B------:R-:W-:Y:S01]  /*7df0*/  @!P0 IMAD.MOV R109, RZ, RZ, -R109 ;  /* 0x000000ffff6d8224 */ /* 0x000fe200078e0a6d */
[C---:B------:R-:W-:Y:S01]  /*7e00*/  ISETP.GT.U32.AND P0, PT, R201.reuse, R113, PT ;  /* 0x00000071c900720c */ /* 0x040fe20003f04070 */
[----:B------:R-:W-:Y:S02]  /*7e10*/  IMAD.MOV R4, RZ, RZ, -R4 ;  /* 0x000000ffff047224 */ /* 0x000fe400078e0a04 */
[----:B------:R-:W-:Y:S02]  /*7e20*/  IMAD.MOV R3, RZ, RZ, -R3 ;  /* 0x000000ffff037224 */ /* 0x000fe400078e0a03 */
[C---:B------:R-:W-:Y:S02]  /*7e30*/  IMAD R117, R201.reuse, R4, R118 ;  /* 0x00000004c9757224 */ /* 0x040fe400078e0276 */
[----:B------:R-:W-:-:S02]  /*7e40*/  IMAD R116, R201, R3, R116 ;  /* 0x00000003c9747224 */ /* 0x000fc400078e0274 */
[----:B------:R-:W-:Y:S02]  /*7e50*/  VIADD R4, R0, 0xac ;  /* 0x000000ac00047836 */ /* 0x000fe40000000000 */
[----:B------:R-:W-:Y:S02]  /*7e60*/  @!P1 IMAD.IADD R115, R115, 0x1, -R201 ;  /* 0x0000000173739824 */ /* 0x000fe400078e0ac9 */
[----:B------:R-:W-:Y:S01]  /*7e70*/  @!P4 IMAD.MOV R111, RZ, RZ, -R111 ;  /* 0x000000ffff6fc224 */ /* 0x000fe200078e0a6f */
[C---:B------:R-:W-:Y:S01]  /*7e80*/  ISETP.GT.U32.AND P4, PT, R201.reuse, R116, PT ;  /* 0x00000074c900720c */ /* 0x040fe20003f84070 */
[--C-:B------:R-:W-:Y:S01]  /*7e90*/  @!P2 IMAD.IADD R114, R114, 0x1, -R201.reuse ;  /* 0x000000017272a824 */ /* 0x100fe200078e0ac9 */
[----:B------:R-:W-:Y:S01]  /*7ea0*/  ISETP.GT.U32.AND P1, PT, R201, R115, PT ;  /* 0x00000073c900720c */ /* 0x000fe20003f24070 */
[----:B------:R-:W-:Y:S01]  /*7eb0*/  @!P6 IMAD.MOV R112, RZ, RZ, -R112 ;  /* 0x000000ffff70e224 */ /* 0x000fe200078e0a70 */
        /* <DEDUP_REMOVED lines=8> */
[----:B------:R-:W-:Y:S02]  /*7f40*/  IMAD.MOV R3, RZ, RZ, -R3 ;  /* 0x000000ffff037224 */ /* 0x000fe400078e0a03 */
[----:B------:R-:W-:Y:S02]  /*7f50*/  VIADD R119, R0, 0xad ;  /* 0x000000ad00777836 */ /* 0x000fe40000000000 */
[--C-:B------:R-:W-:Y:S01]  /*7f60*/  @!P1 IMAD.IADD R115, R115, 0x1, -R201.reuse ;  /* 0x0000000173739824 */ /* 0x100fe200078e0ac9 */
[----:B------:R-:W-:Y:S01]  /*7f70*/  ISETP.GE.AND P1, PT, R125, RZ, PT ;  /* 0x000000ff7d00720c */ /* 0x000fe20003f26270 */
[--C-:B------:R-:W-:Y:S01]  /*7f80*/  @!P4 IMAD.IADD R116, R116, 0x1, -R201.reuse ;  /* 0x000000017474c824 */ /* 0x100fe200078e0ac9 */
[----:B------:R-:W-:Y:S01]  /*7f90*/  IABS R120, R119 ;  /* 0x0000007700787213 */ /* 0x000fe20000000000 */
[----:B------:R-:W-:Y:S01]  /*7fa0*/  IMAD R118, R201, R3, R118 ;  /* 0x00000003c9767224 */ /* 0x000fe200078e0276 */
[----:B------:R-:W-:Y:S01]  /*7fb0*/  ISETP.GE.AND P4, PT, R4, RZ, PT ;  /* 0x000000ff0400720c */ /* 0x000fe20003f86270 */
[----:B------:R-:W-:Y:S01]  /*7fc0*/  @!P0 IMAD.IADD R117, R117, 0x1, -R201 ;  /* 0x0000000175758824 */ /* 0x000fe200078e0ac9 */
[C---:B------:R-:W-:Y:S01]  /*7fd0*/  ISETP.GT.U32.AND P0, PT, R201.reuse, R116, PT ;  /* 0x00000074c900720c */ /* 0x040fe20003f04070 */
[----:B------:R-:W-:Y:S01]  /*7fe0*/  @!P6 IMAD.MOV R115, RZ, RZ, -R115 ;  /* 0x000000ffff73e224 */ /* 0x000fe200078e0a73 */
[----:B------:R-:W-:Y:S01]  /*7ff0*/  ISETP.GT.U32.AND P6, PT, R201, R118, PT ;  /* 0x00000076c900720c */ /* 0x000fe20003fc4070 */
[----:B------:R-:W-:Y:S01]  /*8000*/  @!P3 IMAD.IADD R114, R114, 0x1, -R201 ;  /* 0x000000017272b824 */ /* 0x000fe200078e0ac9 */
[----:B------:R-:W-:Y:S01]  /*8010*/  ISETP.GE.AND P3, PT, R124, RZ, PT ;  /* 0x000000ff7c00720c */ /* 0x000fe20003f66270 */
[----:B------:R-:W-:-:S04]  /*8020*/  IMAD.HI.U32 R4, R207, R120, RZ ;  /* 0x00000078cf047227 */ /* 0x000fc800078e00ff */
[----:B------:R-:W-:Y:S01]  /*8030*/  @!P5 IMAD.MOV R113, RZ, RZ, -R113 ;  /* 0x000000ffff71d224 */ /* 0x000fe200078e0a71 */
[----:B------:R-:W-:Y:S01]  /*8040*/  ISETP.GT.U32.AND P5, PT, R201, R117, PT ;  /* 0x00000075c900720c */ /* 0x000fe20003fa4070 */
[----:B------:R-:W-:Y:S02]  /*8050*/  IMAD.MOV R4, RZ, RZ, -R4 ;  /* 0x000000ffff047224 */ /* 0x000fe400078e0a04 */
[----:B------:R-:W-:Y:S02]  /*8060*/  VIADD R3, R0, 0xae ;  /* 0x000000ae00037836 */ /* 0x000fe40000000000 */
[----:B------:R-:W-:Y:S01]  /*8070*/  @!P2 IMAD.MOV R114, RZ, RZ, -R114 ;  /* 0x000000ffff72a224 */ /* 0x000fe200078e0a72 */
[----:B------:R-:W-:Y:S01]  /*8080*/  ISETP.GE.AND P2, PT, R119, RZ, PT ;  /* 0x000000ff7700720c */ /* 0x000fe20003f46270 */
[----:B------:R-:W-:Y:S01]  /*8090*/  IMAD R119, R201, R4, R120 ;  /* 0x00000004c9777224 */ /* 0x000fe200078e0278 */
[----:B------:R-:W-:Y:S01]  /*80a0*/  IABS R120, R3 ;  /* 0x0000000300787213 */ /* 0x000fe20000000000 */
[--C-:B------:R-:W-:Y:S01]  /*80b0*/  @!P0 IMAD.IADD R116, R116, 0x1, -R201.reuse ;  /* 0x0000000174748824 */ /* 0x100fe200078e0ac9 */
[----:B------:R-:W-:Y:S01]  /*80c0*/  ISETP.GE.AND P0, PT, R3, RZ, PT ;  /* 0x000000ff0300720c */ /* 0x000fe20003f06270 */
[----:B------:R-:W-:-:S02]  /*80d0*/  @!P6 IMAD.IADD R118, R118, 0x1, -R201 ;  /* 0x000000017676e824 */ /* 0x000fc400078e0ac9 */
[----:B------:R-:W-:Y:S02]  /*80e0*/  @!P3 IMAD.MOV R116, RZ, RZ, -R116 ;  /* 0x000000ffff74b224 */ /* 0x000fe400078e0a74 */
[----:B------:R-:W-:Y:S01]  /*80f0*/  IMAD.HI.U32 R3, R207, R120, RZ ;  /* 0x00000078cf037227 */ /* 0x000fe200078e00ff */
[----:B------:R-:W-:-:S03]  /*8100*/  ISETP.GT.U32.AND P3, PT, R201, R118, PT ;  /* 0x00000076c900720c */ /* 0x000fc60003f64070 */
[----:B------:R-:W-:Y:S01]  /*8110*/  @!P5 IMAD.IADD R117, R117, 0x1, -R201 ;  /* 0x000000017575d824 */ /* 0x000fe200078e0ac9 */
[C---:B------:R-:W-:Y:S01]  /*8120*/  ISETP.GT.U32.AND P5, PT, R201.reuse, R119, PT ;  /* 0x00000077c900720c */ /* 0x040fe20003fa4070 */
[----:B------:R-:W-:Y:S02]  /*8130*/  IMAD.MOV R3, RZ, RZ, -R3 ;  /* 0x000000ffff037224 */ /* 0x000fe400078e0a03 */
[C---:B------:R-:W-:Y:S02]  /*8140*/  VIADD R4, R0.reuse, 0xaf ;  /* 0x000000af00047836 */ /* 0x040fe40000000000 */
[C---:B------:R-:W-:Y:S02]  /*8150*/  IMAD R120, R201.reuse, R3, R120 ;  /* 0x00000003c9787224 */ /* 0x040fe400078e0278 */
[----:B------:R-:W-:Y:S01]  /*8160*/  VIADD R123, R0, 0xb0 ;  /* 0x000000b0007b7836 */ /* 0x000fe20000000000 */
[----:B------:R-:W-:Y:S01]  /*8170*/  IABS R122, R4 ;  /* 0x00000004007a7213 */ /* 0x000fe20000000000 */
[----:B------:R-:W-:Y:S01]  /*8180*/  @!P3 IMAD.IADD R118, R118, 0x1, -R201 ;  /* 0x000000017676b824 */ /* 0x000fe200078e0ac9 */
[----:B------:R-:W-:Y:S01]  /*8190*/  ISETP.GT.U32.AND P3, PT, R201, R120, PT ;  /* 0x00000078c900720c */ /* 0x000fe20003f64070 */
        /* <DEDUP_REMOVED lines=8> */
[----:B------:R-:W-:Y:S02]  /*8220*/  IMAD.MOV R4, RZ, RZ, -R4 ;  /* 0x000000ffff047224 */ /* 0x000fe400078e0a04 */
[----:B------:R-:W-:Y:S02]  /*8230*/  VIADD R123, R0, 0xb1 ;  /* 0x000000b1007b7836 */ /* 0x000fe40000000000 */
[----:B------:R-:W-:Y:S02]  /*8240*/  IMAD.MOV R3, RZ, RZ, -R121 ;  /* 0x000000ffff037224 */ /* 0x000fe400078e0a79 */
[C---:B------:R-:W-:Y:S01]  /*8250*/  IMAD R121, R201.reuse, R4, R122 ;  /* 0x00000004c9797224 */ /* 0x040fe200078e027a */
[----:B------:R-:W-:Y:S01]  /*8260*/  IABS R4, R123 ;  /* 0x0000007b00047213 */ /* 0x000fe20000000000 */
[----:B------:R-:W-:Y:S02]  /*8270*/  @!P3 IMAD.IADD R120, R120, 0x1, -R201 ;  /* 0x000000017878b824 */ /* 0x000fe400078e0ac9 */
[----:B------:R-:W-:-:S02]  /*8280*/  IMAD R122, R201, R3, R124 ;  /* 0x00000003c97a7224 */ /* 0x000fc400078e027c */
[----:B------:R-:W-:Y:S01]  /*8290*/  @!P4 IMAD.MOV R118, RZ, RZ, -R118 ;  /* 0x000000ffff76c224 */ /* 0x000fe200078e0a76 */
[----:B------:R-:W-:Y:S01]  /*82a0*/  ISETP.GT.U32.AND P3, PT, R201, R120, PT ;  /* 0x00000078c900720c */ /* 0x000fe20003f64070 */
[----:B------:R-:W-:Y:S01]  /*82b0*/  IMAD.HI.U32 R3, R207, R4, RZ ;  /* 0x00000004cf037227 */ /* 0x000fe200078e00ff */
[----:B------:R-:W-:-:S03]  /*82c0*/  ISETP.GT.U32.AND P4, PT, R201, R122, PT ;  /* 0x0000007ac900720c */ /* 0x000fc60003f84070 */
[----:B------:R-:W-:Y:S01]  /*82d0*/  @!P5 IMAD.IADD R119, R119, 0x1, -R201 ;  /* 0x000000017777d824 */ /* 0x000fe200078e0ac9 */
[----:B------:R-:W-:Y:S01]  /*82e0*/  ISETP.GT.U32.AND P5, PT, R201, R121, PT ;  /* 0x00000079c900720c */ /* 0x000fe20003fa4070 */
[----:B------:R-:W-:Y:S02]  /*82f0*/  IMAD.MOV R3, RZ, RZ, -R3 ;  /* 0x000000ffff037224 */ /* 0x000fe400078e0a03 */
[----:B------:R-:W-:Y:S01]  /*8300*/  @!P2 IMAD.MOV R119, RZ, RZ, -R119 ;  /* 0x000000ffff77a224 */ /* 0x000fe200078e0a77 */
[----:B------:R-:W-:Y:S01]  /*8310*/  ISETP.GE.AND P2, PT, R123, RZ, PT ;  /* 0x000000ff7b00720c */ /* 0x000fe20003f46270 */
[C---:B------:R-:W-:Y:S02]  /*8320*/  VIADD R127, R0.reuse, 0xb2 ;  /* 0x000000b2007f7836 */ /* 0x040fe40000000000 */
[----:B------:R-:W-:Y:S02]  /*8330*/  IMAD R123, R201, R3, R4 ;  /* 0x00000003c97b7224 */ /* 0x000fe400078e0204 */
[C---:B------:R-:W-:Y:S01]  /*8340*/  VIADD R129, R0.reuse, 0xb3 ;  /* 0x000000b300817836 */ /* 0x040fe20000000000 */
[----:B------:R-:W-:Y:S01]  /*8350*/  IABS R124, R127 ;  /* 0x0000007f007c7213 */ /* 0x000fe20000000000 */
[----:B------:R-:W-:-:S02]  /*8360*/  VIADD R130, R0, 0xb4 ;  /* 0x000000b400827836 */ /* 0x000fc40000000000 */
[--C-:B------:R-:W-:Y:S01]  /*8370*/  @!P3 IMAD.IADD R120, R120, 0x1, -R201.reuse ;  /* 0x000000017878b824 */ /* 0x100fe200078e0ac9 */
[----:B------:R-:W-:Y:S01]  /*8380*/  ISETP.GT.U32.AND P3, PT, R201, R123, PT ;  /* 0x0000007bc900720c */ /* 0x000fe20003f64070 */
[----:B------:R-:W-:Y:S01]  /*8390*/  @!P4 IMAD.IADD R122, R122, 0x1, -R201 ;  /* 0x000000017a7ac824 */ /* 0x000fe200078e0ac9 */
[----:B------:R-:W-:Y:S01]  /*83a0*/  IABS R126, R129 ;  /* 0x00000081007e7213 */ /* 0x000fe20000000000 */
[----:B------:R-:W-:Y:S01]  /*83b0*/  IMAD.HI.U32 R3, R207, R124, RZ ;  /* 0x0000007ccf037227 */ /* 0x000fe200078e00ff */
[----:B------:R-:W-:Y:S02]  /*83c0*/  IABS R128, R130 ;  /* 0x0000008200807213 */ /* 0x000fe40000000000 */
[----:B------:R-:W-:Y:S01]  /*83d0*/  ISETP.GT.U32.AND P4, PT, R201, R122, PT ;  /* 0x0000007ac900720c */ /* 0x000fe20003f84070 */
[----:B------:R-:W-:-:S04]  /*83e0*/  IMAD.HI.U32 R4, R207, R126, RZ ;  /* 0x0000007ecf047227 */ /* 0x000fc800078e00ff */
[----:B------:R-:W-:Y:S02]  /*83f0*/  @!P5 IMAD.IADD R121, R121, 0x1, -R201 ;  /* 0x000000017979d824 */ /* 0x000fe400078e0ac9 */
[----:B------:R-:W-:Y:S02]  /*8400*/  IMAD.MOV R3, RZ, RZ, -R3 ;  /* 0x000000ffff037224 */ /* 0x000fe400078e0a03 */
[----:B------:R-:W-:Y:S01]  /*8410*/  IMAD.HI.U32 R125, R207, R128, RZ ;  /* 0x00000080cf7d7227 */ /* 0x000fe200078e00ff */
[----:B------:R-:W-:-:S03]  /*8420*/  ISETP.GT.U32.AND P5, PT, R201, R121, PT ;  /* 0x00000079c900720c */ /* 0x000fc60003fa4070 */
[----:B------:R-:W-:Y:S02]  /*8430*/  IMAD.MOV R4, RZ, RZ, -R4 ;  /* 0x000000ffff047224 */ /* 0x000fe400078e0a04 */
[----:B------:R-:W-:Y:S02]  /*8440*/  IMAD R124, R201, R3, R124 ;  /* 0x00000003c97c7224 */ /* 0x000fe400078e027c */
[----:B------:R-:W-:Y:S02]  /*8450*/  IMAD.MOV R3, RZ, RZ, -R125 ;  /* 0x000000ffff037224 */ /* 0x000fe400078e0a7d */
[--C-:B------:R-:W-:Y:S02]  /*8460*/  @!P3 IMAD.IADD R123, R123, 0x1, -R201.reuse ;  /* 0x000000017b7bb824 */ /* 0x100fe400078e0ac9 */
[C---:B------:R-:W-:Y:S02]  /*8470*/  IMAD R125, R201.reuse, R4, R126 ;  /* 0x00000004c97d7224 */ /* 0x040fe400078e027e */
[--C-:B------:R-:W-:Y:S01]  /*8480*/  @!P4 IMAD.IADD R122, R122, 0x1, -R201.reuse ;  /* 0x000000017a7ac824 */ /* 0x100fe200078e0ac9 */
[C---:B------:R-:W-:Y:S01]  /*8490*/  ISETP.GT.U32.AND P3, PT, R201.reuse, R123, PT ;  /* 0x0000007bc900720c */ /* 0x040fe20003f64070 */
[C---:B------:R-:W-:Y:S01]  /*84a0*/  VIADD R126, R0.reuse, 0xb5 ;  /* 0x000000b5007e7836 */ /* 0x040fe20000000000 */
[C---:B------:R-:W-:Y:S01]  /*84b0*/  ISETP.GT.U32.AND P4, PT, R201.reuse, R125, PT ;  /* 0x0000007dc900720c */ /* 0x040fe20003f84070 */
[----:B------:R-:W-:Y:S01]  /*84c0*/  @!P0 IMAD.MOV R120, RZ, RZ, -R120 ;  /* 0x000000ffff788224 */ /* 0x000fe200078e0a78 */
[----:B------:R-:W-:Y:S01]  /*84d0*/  ISETP.GT.U32.AND P0, PT, R201, R124, PT ;  /* 0x0000007cc900720c */ /* 0x000fe20003f04070 */
[----:B------:R-:W-:Y:S01]  /*84e0*/  @!P5 IMAD.IADD R121, R121, 0x1, -R201 ;  /* 0x000000017979d824 */ /* 0x000fe200078e0ac9 */
[----:B------:R-:W-:Y:S01]  /*84f0*/  IABS R4, R126 ;  /* 0x0000007e00047213 */ /* 0x000fe20000000000 */
[----:B------:R-:W-:Y:S01]  /*8500*/  IMAD R128, R201, R3, R128 ;  /* 0x00000003c9807224 */ /* 0x000fe200078e0280 */
[----:B------:R-:W-:Y:S01]  /*8510*/  ISETP.GE.AND P5, PT, R127, RZ, PT ;  /* 0x000000ff7f00720c */ /* 0x000fe20003fa6270 */
[----:B------:R-:W-:-:S02]  /*8520*/  VIADD R127, R0, 0xb6 ;  /* 0x000000b6007f7836 */ /* 0x000fc40000000000 */
[----:B------:R-:W-:-:S04]  /*8530*/  IMAD.HI.U32 R3, R207, R4, RZ ;  /* 0x00000004cf037227 */ /* 0x000fc800078e00ff */
[--C-:B------:R-:W-:Y:S01]  /*8540*/  @!P3 IMAD.IADD R123, R123, 0x1, -R201.reuse ;  /* 0x000000017b7bb824 */ /* 0x100fe200078e0ac9 */
[----:B------:R-:W-:Y:S01]  /*8550*/  ISETP.GE.AND P3, PT, R130, RZ, PT ;  /* 0x000000ff8200720c */ /* 0x000fe20003f66270 */
[----:B------:R-:W-:Y:S01]  /*8560*/  @!P4 IMAD.IADD R125, R125, 0x1, -R201 ;  /* 0x000000017d7dc824 */ /* 0x000fe200078e0ac9 */
[----:B------:R-:W-:Y:S01]  /*8570*/  IABS R130, R127 ;  /* 0x0000007f00827213 */ /* 0x000fe20000000000 */
[----:B------:R-:W-:Y:S02]  /*8580*/  IMAD.MOV R3, RZ, RZ, -R3 ;  /* 0x000000ffff037224 */ /* 0x000fe400078e0a03 */
[----:B------:R-:W-:Y:S01]  /*8590*/  @!P6 IMAD.MOV R121, RZ, RZ, -R121 ;  /* 0x000000ffff79e224 */ /* 0x000fe200078e0a79 */
[----:B------:R-:W-:Y:S01]  /*85a0*/  ISETP.GE.AND P6, PT, R129, RZ, PT ;  /* 0x000000ff8100720c */ /* 0x000fe20003fc6270 */
[----:B------:R-:W-:Y:S01]  /*85b0*/  @!P0 IMAD.IADD R124, R124, 0x1, -R201 ;  /* 0x000000017c7c8824 */ /* 0x000fe200078e0ac9 */
[----:B------:R-:W-:Y:S01]  /*85c0*/  ISETP.GE.AND P0, PT, R126, RZ, PT ;  /* 0x000000ff7e00720c */ /* 0x000fe20003f06270 */
[----:B------:R-:W-:Y:S01]  /*85d0*/  @!P2 IMAD.MOV R123, RZ, RZ, -R123 ;  /* 0x000000ffff7ba224 */ /* 0x000fe200078e0a7b */
[C---:B------:R-:W-:Y:S01]  /*85e0*/  ISETP.GT.U32.AND P2, PT, R201.reuse, R125, PT ;  /* 0x0000007dc900720c */ /* 0x040fe20003f44070 */
[C---:B------:R-:W-:Y:S01]  /*85f0*/  IMAD R129, R201.reuse, R3, R4 ;  /* 0x00000003c9817224 */ /* 0x040fe200078e0204 */
[----:B------:R-:W-:Y:S01]  /*8600*/  ISETP.GT.U32.AND P4, PT, R201, R124, PT ;  /* 0x0000007cc900720c */ /* 0x000fe20003f84070 */
[----:B------:R-:W-:-:S04]  /*8610*/  IMAD.HI.U32 R3, R207, R130, RZ ;  /* 0x00000082cf037227 */ /* 0x000fc800078e00ff */
[----:B------:R-:W-:Y:S01]  /*8620*/  @!P1 IMAD.MOV R122, RZ, RZ, -R122 ;  /* 0x000000ffff7a9224 */ /* 0x000fe200078e0a7a */
[C---:B------:R-:W-:Y:S01]  /*8630*/  ISETP.GT.U32.AND P1, PT, R201.reuse, R128, PT ;  /* 0x00000080c900720c */ /* 0x040fe20003f24070 */
[----:B------:R-:W-:Y:S02]  /*8640*/  IMAD.MOV R3, RZ, RZ, -R3 ;  /* 0x000000ffff037224 */ /* 0x000fe400078e0a03 */
[----:B------:R-:W-:Y:S02]  /*8650*/  VIADD R126, R0, 0xb7 ;  /* 0x000000b7007e7836 */ /* 0x000fe40000000000 */
[----:B------:R-:W-:Y:S02]  /*8660*/  IMAD R130, R201, R3, R130 ;  /* 0x00000003c9827224 */ /* 0x000fe400078e0282 */
[--C-:B------:R-:W-:Y:S01]  /*8670*/  @!P2 IMAD.IADD R125, R125, 0x1, -R201.reuse ;  /* 0x000000017d7da824 */ /* 0x100fe200078e0ac9 */
[----:B------:R-:W-:Y:S01]  /*8680*/  IABS R132, R126 ;  /* 0x0000007e00847213 */ /* 0x000fe20000000000 */
[--C-:B------:R-:W-:Y:S01]  /*8690*/  @!P4 IMAD.IADD R124, R124, 0x1, -R201.reuse ;  /* 0x000000017c7cc824 */ /* 0x100fe200078e0ac9 */
[C---:B------:R-:W-:Y:S01]  /*86a0*/  ISETP.GT.U32.AND P2, PT, R201.reuse, R130, PT ;  /* 0x00000082c900720c */ /* 0x040fe20003f44070 */
[----:B------:R-:W-:Y:S01]  /*86b0*/  VIADD R135, R0, 0xb8 ;  /* 0x000000b800877836 */ /* 0x000fe20000000000 */
[----:B------:R-:W-:Y:S01]  /*86c0*/  ISETP.GT.U32.AND P4, PT, R201, R129, PT ;  /* 0x00000081c900720c */ /* 0x000fe20003f84070 */
[----:B------:R-:W-:-:S02]  /*86d0*/  @!P1 IMAD.IADD R128, R128, 0x1, -R201 ;  /* 0x0000000180809824 */ /* 0x000fc400078e0ac9 */
[----:B------:R-:W-:Y:S01]  /*86e0*/  VIADD R137, R0, 0xb9 ;  /* 0x000000b900897836 */ /* 0x000fe20000000000 */
[----:B------:R-:W-:Y:S01]  /*86f0*/  IABS R134, R135 ;  /* 0x0000008700867213 */ /* 0x000fe20000000000 */
[----:B------:R-:W-:Y:S01]  /*8700*/  IMAD.HI.U32 R3, R207, R132, RZ ;  /* 0x00000084cf037227 */ /* 0x000fe200078e00ff */
[----:B------:R-:W-:Y:S02]  /*8710*/  ISETP.GT.U32.AND P1, PT, R201, R128, PT ;  /* 0x00000080c900720c */ /* 0x000fe40003f24070 */
[----:B------:R-:W-:Y:S01]  /*8720*/  IABS R136, R137 ;  /* 0x0000008900887213 */ /* 0x000fe20000000000 */
[----:B------:R-:W-:-:S04]  /*8730*/  IMAD.HI.U32 R4, R207, R134, RZ ;  /* 0x00000086cf047227 */ /* 0x000fc800078e00ff */
[--C-:B------:R-:W-:Y:S02]  /*8740*/  @!P2 IMAD.IADD R130, R130, 0x1, -R201.reuse ;  /* 0x000000018282a824 */ /* 0x100fe400078e0ac9 */
[----:B------:R-:W-:Y:S01]  /*8750*/  @!P4 IMAD.IADD R129, R129, 0x1, -R201 ;  /* 0x000000018181c824 */ /* 0x000fe200078e0ac9 */
[----:B------:R-:W-:Y:S01]  /*8760*/  ISETP.GE.AND P4, PT, R126, RZ, PT ;  /* 0x000000ff7e00720c */ /* 0x000fe20003f86270 */
[----:B------:R-:W-:Y:S01]  /*8770*/  IMAD.MOV R3, RZ, RZ, -R3 ;  /* 0x000000ffff037224 */ /* 0x000fe200078e0a03 */
[----:B------:R-:W-:Y:S01]  /*8780*/  ISETP.GT.U32.AND P2, PT, R201, R130, PT ;  /* 0x00000082c900720c */ /* 0x000fe20003f44070 */
[----:B------:R-:W-:-:S04]  /*8790*/  IMAD.HI.U32 R126, R207, R136, RZ ;  /* 0x00000088cf7e7227 */ /* 0x000fc800078e00ff */
[----:B------:R-:W-:Y:S02]  /*87a0*/  IMAD.MOV R4, RZ, RZ, -R4 ;  /* 0x000000ffff047224 */ /* 0x000fe400078e0a04 */
[----:B------:R-:W-:Y:S02]  /*87b0*/  IMAD R131, R201, R3, R132 ;  /* 0x00000003c9837224 */ /* 0x000fe400078e0284 */
[----:B------:R-:W-:Y:S01]  /*87c0*/  @!P1 IMAD.IADD R128, R128, 0x1, -R201 ;  /* 0x0000000180809824 */ /* 0x000fe200078e0ac9 */
[----:B------:R-:W-:Y:S01]  /*87d0*/  ISETP.GE.AND P1, PT, R127, RZ, PT ;  /* 0x000000ff7f00720c */ /* 0x000fe20003f26270 */
[----:B------:R-:W-:Y:S02]  /*87e0*/  IMAD.MOV R126, RZ, RZ, -R126 ;  /* 0x000000ffff7e7224 */ /* 0x000fe400078e0a7e */
[C---:B------:R-:W-:Y:S02]  /*87f0*/  IMAD R132, R201.reuse, R4, R134 ;  /* 0x00000004c9847224 */ /* 0x040fe400078e0286 */
[----:B------:R-:W-:-:S02]  /*8800*/  IMAD R133, R201, R126, R136 ;  /* 0x0000007ec9857224 */ /* 0x000fc400078e0288 */
[----:B------:R-:W-:Y:S01]  /*8810*/  @!P3 IMAD.MOV R128, RZ, RZ, -R128 ;  /* 0x000000ffff80b224 */ /* 0x000fe200078e0a80 */
[C---:B------:R-:W-:Y:S01]  /*8820*/  ISETP.GT.U32.AND P3, PT, R201.reuse, R132, PT ;  /* 0x00000084c900720c */ /* 0x040fe20003f64070 */
[----:B------:R-:W-:Y:S01]  /*8830*/  @!P2 IMAD.IADD R130, R130, 0x1, -R201 ;  /* 0x000000018282a824 */ /* 0x000fe200078e0ac9 */
[C---:B------:R-:W-:Y:S01]  /*8840*/  ISETP.GT.U32.AND P2, PT, R201.reuse, R133, PT ;  /* 0x00000085c900720c */ /* 0x040fe20003f44070 */
[C---:B------:R-:W-:Y:S02]  /*8850*/  VIADD R127, R0.reuse, 0xba ;  /* 0x000000ba007f7836 */ /* 0x040fe40000000000 */
[----:B------:R-:W-:Y:S01]  /*8860*/  @!P6 IMAD.MOV R125, RZ, RZ, -R125 ;  /* 0x000000ffff7de224 */ /* 0x000fe200078e0a7d */
[C---:B------:R-:W-:Y:S01]  /*8870*/  ISETP.GT.U32.AND P6, PT, R201.reuse, R131, PT ;  /* 0x00000083c900720c */ /* 0x040fe20003fc4070 */
[C---:B------:R-:W-:Y:S01]  /*8880*/  VIADD R139, R0.reuse, 0xbb ;  /* 0x000000bb008b7836 */ /* 0x040fe20000000000 */
[----:B------:R-:W-:Y:S01]  /*8890*/  IABS R134, R127 ;  /* 0x0000007f00867213 */ /* 0x000fe20000000000 */
[----:B------:R-:W-:Y:S01]  /*88a0*/  @!P5 IMAD.MOV R124, RZ, RZ, -R124 ;  /* 0x000000ffff7cd224 */ /* 0x000fe200078e0a7c */
[----:B------:R-:W-:Y:S01]  /*88b0*/  ISETP.GT.U32.AND P5, PT, R201, R129, PT ;  /* 0x00000081c900720c */ /* 0x000fe20003fa4070 */
[----:B------:R-:W-:Y:S01]  /*88c0*/  VIADD R140, R0, 0xbc ;  /* 0x000000bc008c7836 */ /* 0x000fe20000000000 */
[----:B------:R-:W-:Y:S01]  /*88d0*/  IABS R126, R139 ;  /* 0x0000008b007e7213 */ /* 0x000fe20000000000 */
[----:B------:R-:W-:-:S02]  /*88e0*/  @!P3 IMAD.IADD R132, R132, 0x1, -R201 ;  /* 0x000000018484b824 */ /* 0x000fc400078e0ac9 */
[----:B------:R-:W-:Y:S01]  /*88f0*/  IMAD.HI.U32 R3, R207, R134, RZ ;  /* 0x00000086cf037227 */ /* 0x000fe200078e00ff */
[----:B------:R-:W-:-:S03]  /*8900*/  IABS R136, R140 ;  /* 0x0000008c00887213 */ /* 0x000fc60000000000 */
[----:B------:R-:W-:Y:S01]  /*8910*/  @!P2 IMAD.IADD R133, R133, 0x1, -R201 ;  /* 0x000000018585a824 */ /* 0x000fe200078e0ac9 */
[----:B------:R-:W-:Y:S01]  /*8920*/  ISETP.GT.U32.AND P2, PT, R201, R132, PT ;  /* 0x00000084c900720c */ /* 0x000fe20003f44070 */
[----:B------:R-:W-:Y:S02]  /*8930*/  IMAD.MOV R4, RZ, RZ, -R3 ;  /* 0x000000ffff047224 */ /* 0x000fe400078e0a03 */
[----:B------:R-:W-:-:S04]  /*8940*/  IMAD.HI.U32 R3, R207, R126, RZ ;  /* 0x0000007ecf037227 */ /* 0x000fc800078e00ff */
[----:B------:R-:W-:Y:S01]  /*8950*/  @!P6 IMAD.IADD R131, R131, 0x1, -R201 ;  /* 0x000000018383e824 */ /* 0x000fe200078e0ac9 */
[----:B------:R-:W-:Y:S01]  /*8960*/  ISETP.GE.AND P6, PT, R137, RZ, PT ;  /* 0x000000ff8900720c */ /* 0x000fe20003fc6270 */
[----:B------:R-:W-:Y:S02]  /*8970*/  IMAD.MOV R3, RZ, RZ, -R3 ;  /* 0x000000ffff037224 */ /* 0x000fe400078e0a03 */
[--C-:B------:R-:W-:Y:S01]  /*8980*/  @!P5 IMAD.IADD R129, R129, 0x1, -R201.reuse ;  /* 0x000000018181d824 */ /* 0x100fe200078e0ac9 */
[----:B------:R-:W-:Y:S01]  /*8990*/  ISETP.GE.AND P5, PT, R135, RZ, PT ;  /* 0x000000ff8700720c */ /* 0x000fe20003fa6270 */
[C---:B------:R-:W-:Y:S01]  /*89a0*/  IMAD R135, R201.reuse, R3, R126 ;  /* 0x00000003c9877224 */ /* 0x040fe200078e027e */
[C---:B------:R-:W-:Y:S01]  /*89b0*/  ISETP.GT.U32.AND P3, PT, R201.reuse, R131, PT ;  /* 0x00000083c900720c */ /* 0x040fe20003f64070 */
[----:B------:R-:W-:Y:S02]  /*89c0*/  @!P2 IMAD.IADD R132, R132, 0x1, -R201 ;  /* 0x000000018484a824 */ /* 0x000fe400078e0ac9 */
[C---:B------:R-:W-:Y:S01]  /*89d0*/  IMAD R134, R201.reuse, R4, R134 ;  /* 0x00000004c9867224 */ /* 0x040fe200078e0286 */
[----:B------:R-:W-:Y:S01]  /*89e0*/  ISETP.GT.U32.AND P2, PT, R201, R135, PT ;  /* 0x00000087c900720c */ /* 0x000fe20003f44070 */
[----:B------:R-:W-:-:S02]  /*89f0*/  VIADD R141, R0, 0xbd ;  /* 0x000000bd008d7836 */ /* 0x000fc40000000000 */
[----:B------:R-:W-:-:S03]  /*8a00*/  IMAD.HI.U32 R3, R207, R136, RZ ;  /* 0x00000088cf037227 */ /* 0x000fc600078e00ff */
[----:B------:R-:W-:Y:S01]  /*8a10*/  IABS R126, R141 ;  /* 0x0000008d007e7213 */ /* 0x000fe20000000000 */
[----:B------:R-:W-:Y:S01]  /*8a20*/  @!P0 IMAD.MOV R129, RZ, RZ, -R129 ;  /* 0x000000ffff818224 */ /* 0x000fe200078e0a81 */
[----:B------:R-:W-:Y:S01]  /*8a30*/  ISETP.GT.U32.AND P0, PT, R201, R133, PT ;  /* 0x00000085c900720c */ /* 0x000fe20003f04070 */
[----:B------:R-:W-:Y:S01]  /*8a40*/  @!P3 IMAD.IADD R131, R131, 0x1, -R201 ;  /* 0x000000018383b824 */ /* 0x000fe200078e0ac9 */
[----:B------:R-:W-:Y:S01]  /*8a50*/  ISETP.GT.U32.AND P3, PT, R201, R134, PT ;  /* 0x00000086c900720c */ /* 0x000fe20003f64070 */
[----:B------:R-:W-:Y:S02]  /*8a60*/  IMAD.MOV R4, RZ, RZ, -R3 ;  /* 0x000000ffff047224 */ /* 0x000fe400078e0a03 */
[----:B------:R-:W-:Y:S02]  /*8a70*/  @!P2 IMAD.IADD R135, R135, 0x1, -R201 ;  /* 0x000000018787a824 */ /* 0x000fe400078e0ac9 */
[----:B------:R-:W-:-:S03]  /*8a80*/  IMAD.HI.U32 R3, R207, R126, RZ ;  /* 0x0000007ecf037227 */ /* 0x000fc600078e00ff */
[----:B------:R-:W-:Y:S01]  /*8a90*/  ISETP.GT.U32.AND P2, PT, R201, R135, PT ;  /* 0x00000087c900720c */ /* 0x000fe20003f44070 */
[----:B------:R-:W-:Y:S02]  /*8aa0*/  IMAD.MOV R137, RZ, RZ, -R3 ;  /* 0x000000ffff897224 */ /* 0x000fe400078e0a03 */
[----:B------:R-:W-:Y:S02]  /*8ab0*/  VIADD R142, R0, 0xbe ;  /* 0x000000be008e7836 */ /* 0x000fe40000000000 */
[--C-:B------:R-:W-:Y:S01]  /*8ac0*/  @!P3 IMAD.IADD R134, R134, 0x1, -R201.reuse ;  /* 0x000000018686b824 */ /* 0x100fe200078e0ac9 */
[----:B------:R-:W-:Y:S01]  /*8ad0*/  ISETP.GE.AND P3, PT, R139, RZ, PT ;  /* 0x000000ff8b00720c */ /* 0x000fe20003f66270 */
[----:B------:R-:W-:Y:S01]  /*8ae0*/  @!P1 IMAD.MOV R130, RZ, RZ, -R130 ;  /* 0x000000ffff829224 */ /* 0x000fe200078e0a82 */
[----:B------:R-:W-:Y:S01]  /*8af0*/  IABS R138, R142 ;  /* 0x0000008e008a7213 */ /* 0x000fe20000000000 */
[C---:B------:R-:W-:Y:S01]  /*8b00*/  IMAD R137, R201.reuse, R137, R126 ;  /* 0x00000089c9897224 */ /* 0x040fe200078e027e */
[----:B------:R-:W-:Y:S01]  /*8b10*/  ISETP.GT.U32.AND P1, PT, R201, R134, PT ;  /* 0x00000086c900720c */ /* 0x000fe20003f24070 */
[----:B------:R-:W-:Y:S01]  /*8b20*/  @!P0 IMAD.IADD R133, R133, 0x1, -R201 ;  /* 0x0000000185858824 */ /* 0x000fe200078e0ac9 */
[----:B------:R-:W-:Y:S01]  /*8b30*/  ISETP.GE.AND P0, PT, R127, RZ, PT ;  /* 0x000000ff7f00720c */ /* 0x000fe20003f06270 */
[----:B------:R-:W-:-:S02]  /*8b40*/  IMAD R136, R201, R4, R136 ;  /* 0x00000004c9887224 */ /* 0x000fc400078e0288 */
[----:B------:R-:W-:Y:S01]  /*8b50*/  @!P2 IMAD.IADD R135, R135, 0x1, -R201 ;  /* 0x000000018787a824 */ /* 0x000fe200078e0ac9 */
[C---:B------:R-:W-:Y:S01]  /*8b60*/  ISETP.GT.U32.AND P2, PT, R201.reuse, R137, PT ;  /* 0x00000089c900720c */ /* 0x040fe20003f44070 */
[----:B------:R-:W-:Y:S01]  /*8b70*/  @!P4 IMAD.MOV R131, RZ, RZ, -R131 ;  /* 0x000000ffff83c224 */ /* 0x000fe200078e0a83 */
[----:B------:R-:W-:Y:S01]  /*8b80*/  ISETP.GT.U32.AND P4, PT, R201, R136, PT ;  /* 0x00000088c900720c */ /* 0x000fe20003f84070 */
[----:B------:R-:W-:-:S04]  /*8b90*/  IMAD.HI.U32 R3, R207, R138, RZ ;  /* 0x0000008acf037227 */ /* 0x000fc800078e00ff */
[----:B------:R-:W-:Y:S02]  /*8ba0*/  VIADD R126, R0, 0xbf ;  /* 0x000000bf007e7836 */ /* 0x000fe40000000000 */
[----:B------:R-:W-:Y:S01]  /*8bb0*/  @!P1 IMAD.IADD R134, R134, 0x1, -R201 ;  /* 0x0000000186869824 */ /* 0x000fe200078e0ac9 */
[----:B------:R-:W-:Y:S01]  /*8bc0*/  ISETP.GE.AND P1, PT, R142, RZ, PT ;  /* 0x000000ff8e00720c */ /* 0x000fe20003f26270 */
[----:B------:R-:W-:Y:S01]  /*8bd0*/  IMAD.MOV R3, RZ, RZ, -R3 ;  /* 0x000000ffff037224 */ /* 0x000fe200078e0a03 */
[----:B------:R-:W-:Y:S01]  /*8be0*/  IABS R4, R126 ;  /* 0x0000007e00047213 */ /* 0x000fe20000000000 */
[----:B------:R-:W-:Y:S01]  /*8bf0*/  @!P0 IMAD.MOV R134, RZ, RZ, -R134 ;  /* 0x000000ffff868224 */ /* 0x000fe200078e0a86 */
[----:B------:R-:W-:Y:S01]  /*8c00*/  ISETP.GE.AND P0, PT, R126, RZ, PT ;  /* 0x000000ff7e00720c */ /* 0x000fe20003f06270 */
[----:B------:R-:W-:Y:S02]  /*8c10*/  IMAD R138, R201, R3, R138 ;  /* 0x00000003c98a7224 */ /* 0x000fe400078e028a */
[----:B------:R-:W-:-:S02]  /*8c20*/  VIADD R126, R0, 0xc0 ;  /* 0x000000c0007e7836 */ /* 0x000fc40000000000 */
[----:B------:R-:W-:Y:S02]  /*8c30*/  @!P2 IMAD.IADD R137, R137, 0x1, -R201 ;  /* 0x000000018989a824 */ /* 0x000fe400078e0ac9 */
[----:B------:R-:W-:-:S03]  /*8c40*/  IMAD.HI.U32 R3, R207, R4, RZ ;  /* 0x00000004cf037227 */ /* 0x000fc600078e00ff */
[C---:B------:R-:W-:Y:S01]  /*8c50*/  ISETP.GT.U32.AND P2, PT, R201.reuse, R137, PT ;  /* 0x00000089c900720c */ /* 0x040fe20003f44070 */
[----:B------:R-:W-:Y:S01]  /*8c60*/  @!P3 IMAD.MOV R135, RZ, RZ, -R135 ;  /* 0x000000ffff87b224 */ /* 0x000fe200078e0a87 */
[C---:B------:R-:W-:Y:S01]  /*8c70*/  ISETP.GT.U32.AND P3, PT, R201.reuse, R138, PT ;  /* 0x0000008ac900720c */ /* 0x040fe20003f64070 */
[----:B------:R-:W-:Y:S01]  /*8c80*/  @!P5 IMAD.MOV R132, RZ, RZ, -R132 ;  /* 0x000000ffff84d224 */ /* 0x000fe200078e0a84 */
[----:B------:R-:W-:Y:S01]  /*8c90*/  ISETP.GE.AND P5, PT, R140, RZ, PT ;  /* 0x000000ff8c00720c */ /* 0x000fe20003fa6270 */
[----:B------:R-:W-:Y:S01]  /*8ca0*/  @!P4 IMAD.IADD R136, R136, 0x1, -R201 ;  /* 0x000000018888c824 */ /* 0x000fe200078e0ac9 */
[----:B------:R-:W-:Y:S01]  /*8cb0*/  IABS R140, R126 ;  /* 0x0000007e008c7213 */ /* 0x000fe20000000000 */
[----:B------:R-:W-:Y:S02]  /*8cc0*/  IMAD.MOV R3, RZ, RZ, -R3 ;  /* 0x000000ffff037224 */ /* 0x000fe400078e0a03 */
[----:B------:R-:W-:Y:S01]  /*8cd0*/  @!P6 IMAD.MOV R133, RZ, RZ, -R133 ;  /* 0x000000ffff85e224 */ /* 0x000fe200078e0a85 */
[C---:B------:R-:W-:Y:S01]  /*8ce0*/  ISETP.GT.U32.AND P4, PT, R201.reuse, R136, PT ;  /* 0x00000088c900720c */ /* 0x040fe20003f84070 */
[----:B------:R-:W-:Y:S01]  /*8cf0*/  IMAD R139, R201, R3, R4 ;  /* 0x00000003c98b7224 */ /* 0x000fe200078e0204 */
[----:B------:R-:W-:Y:S01]  /*8d00*/  ISETP.GE.AND P6, PT, R141, RZ, PT ;  /* 0x000000ff8d00720c */ /* 0x000fe20003fc6270 */
[----:B------:R-:W-:-:S04]  /*8d10*/  IMAD.HI.U32 R3, R207, R140, RZ ;  /* 0x0000008ccf037227 */ /* 0x000fc800078e00ff */
[----:B------:R-:W-:Y:S02]  /*8d20*/  IMAD.MOV R4, RZ, RZ, -R3 ;  /* 0x000000ffff047224 */ /* 0x000fe400078e0a03 */
[--C-:B------:R-:W-:Y:S02]  /*8d30*/  @!P3 IMAD.IADD R138, R138, 0x1, -R201.reuse ;  /* 0x000000018a8ab824 */ /* 0x100fe400078e0ac9 */
[----:B------:R-:W-:Y:S02]  /*8d40*/  VIADD R127, R0, 0xc1 ;  /* 0x000000c1007f7836 */ /* 0x000fe40000000000 */
[--C-:B------:R-:W-:Y:S01]  /*8d50*/  @!P2 IMAD.IADD R137, R137, 0x1, -R201.reuse ;  /* 0x000000018989a824 */ /* 0x100fe200078e0ac9 */
[C---:B------:R-:W-:Y:S01]  /*8d60*/  ISETP.GT.U32.AND P3, PT, R201.reuse, R138, PT ;  /* 0x0000008ac900720c */ /* 0x040fe20003f64070 */
[----:B------:R-:W-:Y:S01]  /*8d70*/  IMAD R140, R201, R4, R140 ;  /* 0x00000004c98c7224 */ /* 0x000fe200078e028c */
[----:B------:R-:W-:Y:S01]  /*8d80*/  ISETP.GE.AND P2, PT, R127, RZ, PT ;  /* 0x000000ff7f00720c */ /* 0x000fe20003f46270 */
[----:B------:R-:W-:Y:S01]  /*8d90*/  @!P4 IMAD.IADD R136, R136, 0x1, -R201 ;  /* 0x000000018888c824 */ /* 0x000fe200078e0ac9 */
[----:B------:R-:W-:Y:S01]  /*8da0*/  ISETP.GE.AND P4, PT, R126, RZ, PT ;  /* 0x000000ff7e00720c */ /* 0x000fe20003f86270 */
[----:B------:R-:W-:Y:S01]  /*8db0*/  @!P6 IMAD.MOV R137, RZ, RZ, -R137 ;  /* 0x000000ffff89e224 */ /* 0x000fe200078e0a89 */
[----:B------:R-:W-:Y:S01]  /*8dc0*/  IABS R126, R127 ;  /* 0x0000007f007e7213 */ /* 0x000fe20000000000 */
[----:B------:R-:W-:Y:S01]  /*8dd0*/  VIADD R141, R0, 0xc2 ;  /* 0x000000c2008d7836 */ /* 0x000fe20000000000 */
[C---:B------:R-:W-:Y:S01]  /*8de0*/  ISETP.GT.U32.AND P6, PT, R201.reuse, R140, PT ;  /* 0x0000008cc900720c */ /* 0x040fe20003fc4070 */
[----:B------:R-:W-:Y:S01]  /*8df0*/  @!P5 IMAD.MOV R136, RZ, RZ, -R136 ;  /* 0x000000ffff88d224 */ /* 0x000fe200078e0a88 */
[----:B------:R-:W-:Y:S01]  /*8e00*/  ISETP.GT.U32.AND P5, PT, R201, R139, PT ;  /* 0x0000008bc900720c */ /* 0x000fe20003fa4070 */
[----:B------:R-:W-:Y:S01]  /*8e10*/  IMAD.HI.U32 R3, R207, R126, RZ ;  /* 0x0000007ecf037227 */ /* 0x000fe200078e00ff */
[----:B------:R-:W-:-:S03]  /*8e20*/  IABS R142, R141 ;  /* 0x0000008d008e7213 */ /* 0x000fc60000000000 */
[----:B------:R-:W-:Y:S02]  /*8e30*/  VIADD R127, R0, 0xc3 ;  /* 0x000000c3007f7836 */ /* 0x000fe40000000000 */
[----:B------:R-:W-:Y:S02]  /*8e40*/  IMAD.MOV R3, RZ, RZ, -R3 ;  /* 0x000000ffff037224 */ /* 0x000fe400078e0a03 */
[--C-:B------:R-:W-:Y:S01]  /*8e50*/  @!P3 IMAD.IADD R138, R138, 0x1, -R201.reuse ;  /* 0x000000018a8ab824 */ /* 0x100fe200078e0ac9 */
[----:B------:R-:W-:Y:S01]  /*8e60*/  ISETP.GE.AND P3, PT, R141, RZ, PT ;  /* 0x000000ff8d00720c */ /* 0x000fe20003f66270 */
[----:B------:R-:W-:Y:S01]  /*8e70*/  IMAD R141, R201, R3, R126 ;  /* 0x00000003c98d7224 */ /* 0x000fe200078e027e */
[----:B------:R-:W-:Y:S01]  /*8e80*/  IABS R126, R127 ;  /* 0x0000007f007e7213 */ /* 0x000fe20000000000 */
[----:B------:R-:W-:Y:S02]  /*8e90*/  @!P6 IMAD.IADD R140, R140, 0x1, -R201 ;  /* 0x000000018c8ce824 */ /* 0x000fe400078e0ac9 */
[----:B------:R-:W-:-:S03]  /*8ea0*/  IMAD.HI.U32 R3, R207, R142, RZ ;  /* 0x0000008ecf037227 */ /* 0x000fc600078e00ff */
[----:B------:R-:W-:Y:S01]  /*8eb0*/  ISETP.GT.U32.AND P6, PT, R201, R140, PT ;  /* 0x0000008cc900720c */ /* 0x000fe20003fc4070 */
[----:B------:R-:W-:Y:S02]  /*8ec0*/  IMAD.MOV R4, RZ, RZ, -R3 ;  /* 0x000000ffff047224 */ /* 0x000fe400078e0a03 */
[----:B------:R-:W-:-:S04]  /*8ed0*/  IMAD.HI.U32 R3, R207, R126, RZ ;  /* 0x0000007ecf037227 */ /* 0x000fc800078e00ff */
[----:B------:R-:W-:Y:S02]  /*8ee0*/  @!P5 IMAD.IADD R139, R139, 0x1, -R201 ;  /* 0x000000018b8bd824 */ /* 0x000fe400078e0ac9 */
[----:B------:R-:W-:Y:S02]  /*8ef0*/  IMAD.MOV R3, RZ, RZ, -R3 ;  /* 0x000000ffff037224 */ /* 0x000fe400078e0a03 */
[----:B------:R-:W-:Y:S01]  /*8f00*/  @!P1 IMAD.MOV R138, RZ, RZ, -R138 ;  /* 0x000000ffff8a9224 */ /* 0x000fe200078e0a8a */
[C---:B------:R-:W-:Y:S01]  /*8f10*/  ISETP.GT.U32.AND P1, PT, R201.reuse, R141, PT ;  /* 0x0000008dc900720c */ /* 0x040fe20003f24070 */
[C---:B------:R-:W-:Y:S01]  /*8f20*/  IMAD R143, R201.reuse, R3, R126 ;  /* 0x00000003c98f7224 */ /* 0x040fe200078e027e */
[C---:B------:R-:W-:Y:S01]  /*8f30*/  ISETP.GT.U32.AND P5, PT, R201.reuse, R139, PT ;  /* 0x0000008bc900720c */ /* 0x040fe20003fa4070 */
[----:B------:R-:W-:Y:S02]  /*8f40*/  @!P6 IMAD.IADD R140, R140, 0x1, -R201 ;  /* 0x000000018c8ce824 */ /* 0x000fe400078e0ac9 */
[----:B------:R-:W-:Y:S01]  /*8f50*/  VIADD R145, R0, 0xc4 ;  /* 0x000000c400917836 */ /* 0x000fe20000000000 */
[C---:B------:R-:W-:Y:S01]  /*8f60*/  ISETP.GT.U32.AND P6, PT, R201.reuse, R143, PT ;  /* 0x0000008fc900720c */ /* 0x040fe20003fc4070 */
[----:B------:R-:W-:-:S02]  /*8f70*/  IMAD R142, R201, R4, R142 ;  /* 0x00000004c98e7224 */ /* 0x000fc400078e028e */
[C---:B------:R-:W-:Y:S01]  /*8f80*/  VIADD R147, R0.reuse, 0xc5 ;  /* 0x000000c500937836 */ /* 0x040fe20000000000 */
[----:B------:R-:W-:Y:S01]  /*8f90*/  IABS R144, R145 ;  /* 0x0000009100907213 */ /* 0x000fe20000000000 */
[----:B------:R-:W-:Y:S02]  /*8fa0*/  VIADD R149, R0, 0xc6 ;  /* 0x000000c600957836 */ /* 0x000fe40000000000 */
[--C-:B------:R-:W-:Y:S01]  /*8fb0*/  @!P1 IMAD.IADD R141, R141, 0x1, -R201.reuse ;  /* 0x000000018d8d9824 */ /* 0x100fe200078e0ac9 */
[----:B------:R-:W-:Y:S01]  /*8fc0*/  IABS R126, R147 ;  /* 0x00000093007e7213 */ /* 0x000fe20000000000 */
[--C-:B------:R-:W-:Y:S01]  /*8fd0*/  @!P5 IMAD.IADD R139, R139, 0x1, -R201.reuse ;  /* 0x000000018b8bd824 */ /* 0x100fe200078e0ac9 */
[----:B------:R-:W-:Y:S01]  /*8fe0*/  ISETP.GT.U32.AND P5, PT, R201, R142, PT ;  /* 0x0000008ec900720c */ /* 0x000fe20003fa4070 */
[----:B------:R-:W-:Y:S01]  /*8ff0*/  IMAD.HI.U32 R3, R207, R144, RZ ;  /* 0x00000090cf037227 */ /* 0x000fe200078e00ff */
[----:B------:R-:W-:Y:S02]  /*9000*/  ISETP.GT.U32.AND P1, PT, R201, R141, PT ;  /* 0x0000008dc900720c */ /* 0x000fe40003f24070 */
[----:B------:R-:W-:Y:S01]  /*9010*/  IABS R146, R149 ;  /* 0x0000009500927213 */ /* 0x000fe20000000000 */
[----:B------:R-:W-:Y:S01]  /*9020*/  @!P6 IMAD.IADD R143, R143, 0x1, -R201 ;  /* 0x000000018f8fe824 */ /* 0x000fe200078e0ac9 */
[----:B------:R-:W-:Y:S01]  /*9030*/  ISETP.GE.AND P6, PT, R145, RZ, PT ;  /* 0x000000ff9100720c */ /* 0x000fe20003fc6270 */
[----:B------:R-:W-:-:S02]  /*9040*/  IMAD.MOV R3, RZ, RZ, -R3 ;  /* 0x000000ffff037224 */ /* 0x000fc400078e0a03 */
[----:B------:R-:W-:Y:S01]  /*9050*/  @!P4 IMAD.MOV R140, RZ, RZ, -R140 ;  /* 0x000000ffff8cc224 */ /* 0x000fe200078e0a8c */
[C---:B------:R-:W-:Y:S01]  /*9060*/  ISETP.GT.U32.AND P4, PT, R201.reuse, R143, PT ;  /* 0x0000008fc900720c */ /* 0x040fe20003f84070 */
[----:B------:R-:W-:Y:S02]  /*9070*/  IMAD R144, R201, R3, R144 ;  /* 0x00000003c9907224 */ /* 0x000fe400078e0290 */
[----:B------:R-:W-:-:S04]  /*9080*/  IMAD.HI.U32 R3, R207, R126, RZ ;  /* 0x0000007ecf037227 */ /* 0x000fc800078e00ff */
[----:B------:R-:W-:-:S04]  /*9090*/  IMAD.HI.U32 R4, R207, R146, RZ ;  /* 0x00000092cf047227 */ /* 0x000fc800078e00ff */
[----:B------:R-:W-:Y:S01]  /*90a0*/  @!P5 IMAD.IADD R142, R142, 0x1, -R201 ;  /* 0x000000018e8ed824 */ /* 0x000fe200078e0ac9 */
[----:B------:R-:W-:Y:S01]  /*90b0*/  ISETP.GE.AND P5, PT, R127, RZ, PT ;  /* 0x000000ff7f00720c */ /* 0x000fe20003fa6270 */
[----:B------:R-:W-:Y:S02]  /*90c0*/  IMAD.MOV R3, RZ, RZ, -R3 ;  /* 0x000000ffff037224 */ /* 0x000fe400078e0a03 */
[----:B------:R-:W-:Y:S02]  /*90d0*/  IMAD.MOV R4, RZ, RZ, -R4 ;  /* 0x000000ffff047224 */ /* 0x000fe400078e0a04 */
[----:B------:R-:W-:Y:S01]  /*90e0*/  @!P1 IMAD.IADD R141, R141, 0x1, -R201 ;  /* 0x000000018d8d9824 */ /* 0x000fe200078e0ac9 */
[C---:B------:R-:W-:Y:S01]  /*90f0*/  ISETP.GT.U32.AND P1, PT, R201.reuse, R144, PT ;  /* 0x00000090c900720c */ /* 0x040fe20003f24070 */
[----:B------:R-:W-:Y:S01]  /*9100*/  @!P0 IMAD.MOV R139, RZ, RZ, -R139 ;  /* 0x000000ffff8b8224 */ /* 0x000fe200078e0a8b */
[C---:B------:R-:W-:Y:S01]  /*9110*/  ISETP.GT.U32.AND P0, PT, R201.reuse, R142, PT ;  /* 0x0000008ec900720c */ /* 0x040fe20003f04070 */
[----:B------:R-:W-:-:S02]  /*9120*/  IMAD R145, R201, R3, R126 ;  /* 0x00000003c9917224 */ /* 0x000fc400078e027e */
[----:B------:R-:W-:Y:S02]  /*9130*/  IMAD R146, R201, R4, R146 ;  /* 0x00000004c9927224 */ /* 0x000fe400078e0292 */
[----:B------:R-:W-:Y:S01]  /*9140*/  @!P4 IMAD.IADD R143, R143, 0x1, -R201 ;  /* 0x000000018f8fc824 */ /* 0x000fe200078e0ac9 */
[C---:B------:R-:W-:Y:S01]  /*9150*/  ISETP.GT.U32.AND P4, PT, R201.reuse, R145, PT ;  /* 0x00000091c900720c */ /* 0x040fe20003f84070 */
[----:B------:R-:W-:Y:S01]  /*9160*/  @!P2 IMAD.MOV R141, RZ, RZ, -R141 ;  /* 0x000000ffff8da224 */ /* 0x000fe200078e0a8d */
[----:B------:R-:W-:Y:S01]  /*9170*/  ISETP.GT.U32.AND P2, PT, R201, R146, PT ;  /* 0x00000092c900720c */ /* 0x000fe20003f44070 */
[----:B------:R-:W-:Y:S02]  /*9180*/  VIADD R127, R0, 0xc7 ;  /* 0x000000c7007f7836 */ /* 0x000fe40000000000 */
[--C-:B------:R-:W-:Y:S02]  /*9190*/  @!P1 IMAD.IADD R144, R144, 0x1, -R201.reuse ;  /* 0x0000000190909824 */ /* 0x100fe400078e0ac9 */
[--C-:B------:R-:W-:Y:S01]  /*91a0*/  @!P0 IMAD.IADD R142, R142, 0x1, -R201.reuse ;  /* 0x000000018e8e8824 */ /* 0x100fe200078e0ac9 */
[----:B------:R-:W-:Y:S01]  /*91b0*/  ISETP.GE.AND P0, PT, R147, RZ, PT ;  /* 0x000000ff9300720c */ /* 0x000fe20003f06270 */
[C---:B------:R-:W-:Y:S01]  /*91c0*/  VIADD R147, R0.reuse, 0xc8 ;  /* 0x000000c800937836 */ /* 0x040fe20000000000 */
[----:B------:R-:W-:Y:S01]  /*91d0*/  ISETP.GT.U32.AND P1, PT, R201, R144, PT ;  /* 0x00000090c900720c */ /* 0x000fe20003f24070 */
[----:B------:R-:W-:Y:S01]  /*91e0*/  VIADD R151, R0, 0xc9 ;  /* 0x000000c900977836 */ /* 0x000fe20000000000 */
[----:B------:R-:W-:Y:S01]  /*91f0*/  IABS R126, R127 ;  /* 0x0000007f007e7213 */ /* 0x000fe20000000000 */
[--C-:B------:R-:W-:Y:S01]  /*9200*/  @!P4 IMAD.IADD R145, R145, 0x1, -R201.reuse ;  /* 0x000000019191c824 */ /* 0x100fe200078e0ac9 */
[----:B------:R-:W-:Y:S01]  /*9210*/  IABS R148, R147 ;  /* 0x0000009300947213 */ /* 0x000fe20000000000 */
[----:B------:R-:W-:-:S02]  /*9220*/  @!P2 IMAD.IADD R146, R146, 0x1, -R201 ;  /* 0x000000019292a824 */ /* 0x000fc400078e0ac9 */
[----:B------:R-:W-:Y:S01]  /*9230*/  IMAD.HI.U32 R3, R207, R126, RZ ;  /* 0x0000007ecf037227 */ /* 0x000fe200078e00ff */
[C---:B------:R-:W-:Y:S02]  /*9240*/  ISETP.GT.U32.AND P4, PT, R201.reuse, R145, PT ;  /* 0x00000091c900720c */ /* 0x040fe40003f84070 */
[----:B------:R-:W-:Y:S01]  /*9250*/  ISETP.GT.U32.AND P2, PT, R201, R146, PT ;  /* 0x00000092c900720c */ /* 0x000fe20003f44070 */
[----:B------:R-:W-:-:S04]  /*9260*/  IMAD.HI.U32 R4, R207, R148, RZ ;  /* 0x00000094cf047227 */ /* 0x000fc800078e00ff */
[----:B------:R-:W-:Y:S01]  /*9270*/  @!P5 IMAD.MOV R143, RZ, RZ, -R143 ;  /* 0x000000ffff8fd224 */ /* 0x000fe200078e0a8f */
[----:B------:R-:W-:Y:S01]  /*9280*/  ISETP.GE.AND P5, PT, R127, RZ, PT ;  /* 0x000000ff7f00720c */ /* 0x000fe20003fa6270 */
[----:B------:R-:W-:Y:S01]  /*9290*/  IMAD.MOV R3, RZ, RZ, -R3 ;  /* 0x000000ffff037224 */ /* 0x000fe200078e0a03 */
[----:B------:R-:W-:Y:S01]  /*92a0*/  IABS R127, R151 ;  /* 0x00000097007f7213 */ /* 0x000fe20000000000 */
[----:B------:R-:W-:Y:S02]  /*92b0*/  IMAD.MOV R4, RZ, RZ, -R4 ;  /* 0x000000ffff047224 */ /* 0x000fe400078e0a04 */
[----:B------:R-:W-:Y:S01]  /*92c0*/  @!P1 IMAD.IADD R144, R144, 0x1, -R201 ;  /* 0x0000000190909824 */ /* 0x000fe200078e0ac9 */
[----:B------:R-:W-:Y:S01]  /*92d0*/  ISETP.GE.AND P1, PT, R147, RZ, PT ;  /* 0x000000ff9300720c */ /* 0x000fe20003f26270 */
[C---:B------:R-:W-:Y:S02]  /*92e0*/  IMAD R147, R201.reuse, R3, R126 ;  /* 0x00000003c9937224 */ /* 0x040fe400078e027e */
[----:B------:R-:W-:-:S02]  /*92f0*/  IMAD R148, R201, R4, R148 ;  /* 0x00000004c9947224 */ /* 0x000fc400078e0294 */
[----:B------:R-:W-:Y:S02]  /*9300*/  IMAD.MOV.U32 R126, RZ, RZ, R127 ;  /* 0x000000ffff7e7224 */ /* 0x000fe400078e007f */
[--C-:B------:R-:W-:Y:S01]  /*9310*/  @!P4 IMAD.IADD R145, R145, 0x1, -R201.reuse ;  /* 0x000000019191c824 */ /* 0x100fe200078e0ac9 */
[C---:B------:R-:W-:Y:S01]  /*9320*/  ISETP.GT.U32.AND P4, PT, R201.reuse, R147, PT ;  /* 0x00000093c900720c */ /* 0x040fe20003f84070 */
[----:B------:R-:W-:Y:S01]  /*9330*/  @!P2 IMAD.IADD R146, R146, 0x1, -R201 ;  /* 0x000000019292a824 */ /* 0x000fe200078e0ac9 */
[----:B------:R-:W-:Y:S01]  /*9340*/  ISETP.GT.U32.AND P2, PT, R201, R148, PT ;  /* 0x00000094c900720c */ /* 0x000fe20003f44070 */
[----:B------:R-:W-:Y:S02]  /*9350*/  VIADD R153, R0, 0xca ;  /* 0x000000ca00997836 */ /* 0x000fe40000000000 */
[----:B------:R-:W-:-:S03]  /*9360*/  IMAD.HI.U32 R3, R207, R126, RZ ;  /* 0x0000007ecf037227 */ /* 0x000fc600078e00ff */
[----:B------:R-:W-:Y:S01]  /*9370*/  IABS R150, R153 ;  /* 0x0000009900967213 */ /* 0x000fe20000000000 */
[----:B------:R-:W-:Y:S02]  /*9380*/  IMAD.MOV R3, RZ, RZ, -R3 ;  /* 0x000000ffff037224 */ /* 0x000fe400078e0a03 */
[C---:B------:R-:W-:Y:S02]  /*9390*/  VIADD R155, R0.reuse, 0xcc ;  /* 0x000000cc009b7836 */ /* 0x040fe40000000000 */
[----:B------:R-:W-:Y:S01]  /*93a0*/  @!P3 IMAD.MOV R142, RZ, RZ, -R142 ;  /* 0x000000ffff8eb224 */ /* 0x000fe200078e0a8e */
[----:B------:R-:W-:Y:S01]  /*93b0*/  ISETP.GE.AND P3, PT, R149, RZ, PT ;  /* 0x000000ff9500720c */ /* 0x000fe20003f66270 */
[----:B------:R-:W-:Y:S01]  /*93c0*/  VIADD R154, R0, 0xcb ;  /* 0x000000cb009a7836 */ /* 0x000fe20000000000 */
[----:B------:R-:W-:Y:S01]  /*93d0*/  IABS R4, R155 ;  /* 0x0000009b00047213 */ /* 0x000fe20000000000 */
[----:B------:R-:W-:Y:S02]  /*93e0*/  IMAD R149, R201, R3, R126 ;  /* 0x00000003c9957224 */ /* 0x000fe400078e027e */
[----:B------:R-:W-:Y:S01]  /*93f0*/  IMAD.HI.U32 R3, R207, R150, RZ ;  /* 0x00000096cf037227 */ /* 0x000fe200078e00ff */
[----:B------:R-:W-:-:S03]  /*9400*/  IABS R152, R154 ;  /* 0x0000009a00987213 */ /* 0x000fc60000000000 */
[--C-:B------:R-:W-:Y:S01]  /*9410*/  @!P4 IMAD.IADD R147, R147, 0x1, -R201.reuse ;  /* 0x000000019393c824 */ /* 0x100fe200078e0ac9 */
[----:B------:R-:W-:Y:S01]  /*9420*/  ISETP.GT.U32.AND P4, PT, R201, R149, PT ;  /* 0x00000095c900720c */ /* 0x000fe20003f84070 */
[----:B------:R-:W-:Y:S01]  /*9430*/  @!P2 IMAD.IADD R148, R148, 0x1, -R201 ;  /* 0x000000019494a824 */ /* 0x000fe200078e0ac9 */
[----:B------:R-:W-:Y:S01]  /*9440*/  ISETP.GE.AND P2, PT, R151, RZ, PT ;  /* 0x000000ff9700720c */ /* 0x000fe20003f46270 */
[----:B------:R-:W-:Y:S02]  /*9450*/  IMAD.MOV R3, RZ, RZ, -R3 ;  /* 0x000000ffff037224 */ /* 0x000fe400078e0a03 */
[----:B------:R-:W-:Y:S02]  /*9460*/  IMAD.MOV.U32 R126, RZ, RZ, R4 ;  /* 0x000000ffff7e7224 */ /* 0x000fe400078e0004 */
[----:B------:R-:W-:Y:S01]  /*9470*/  @!P6 IMAD.MOV R144, RZ, RZ, -R144 ;  /* 0x000000ffff90e224 */ /* 0x000fe200078e0a90 */
[C---:B------:R-:W-:Y:S01]  /*9480*/  ISETP.GT.U32.AND P6, PT, R201.reuse, R147, PT ;  /* 0x00000093c900720c */ /* 0x040fe20003fc4070 */
[----:B------:R-:W-:Y:S01]  /*9490*/  @!P0 IMAD.MOV R145, RZ, RZ, -R145 ;  /* 0x000000ffff918224 */ /* 0x000fe200078e0a91 */
[----:B------:R-:W-:Y:S01]  /*94a0*/  ISETP.GT.U32.AND P0, PT, R201, R148, PT ;  /* 0x00000094c900720c */ /* 0x000fe20003f04070 */
[----:B------:R-:W-:-:S04]  /*94b0*/  IMAD.HI.U32 R4, R207, R152, RZ ;  /* 0x00000098cf047227 */ /* 0x000fc800078e00ff */
[----:B------:R-:W-:Y:S02]  /*94c0*/  IMAD R150, R201, R3, R150 ;  /* 0x00000003c9967224 */ /* 0x000fe400078e0296 */
[----:B------:R-:W-:-:S04]  /*94d0*/  IMAD.HI.U32 R3, R207, R126, RZ ;  /* 0x0000007ecf037227 */ /* 0x000fc800078e00ff */
[----:B------:R-:W-:Y:S02]  /*94e0*/  IMAD.MOV R4, RZ, RZ, -R4 ;  /* 0x000000ffff047224 */ /* 0x000fe400078e0a04 */
[----:B------:R-:W-:Y:S02]  /*94f0*/  VIADD R156, R0, 0xcd ;  /* 0x000000cd009c7836 */ /* 0x000fe40000000000 */
[----:B------:R-:W-:Y:S02]  /*9500*/  IMAD.MOV R3, RZ, RZ, -R3 ;  /* 0x000000ffff037224 */ /* 0x000fe400078e0a03 */
[----:B------:R-:W-:Y:S01]  /*9510*/  IMAD R151, R201, R4, R152 ;  /* 0x00000004c9977224 */ /* 0x000fe200078e0298 */
[----:B------:R-:W-:Y:S01]  /*9520*/  IABS R127, R156 ;  /* 0x0000009c007f7213 */ /* 0x000fe20000000000 */
[----:B------:R-:W-:Y:S02]  /*9530*/  @!P4 IMAD.IADD R149, R149, 0x1, -R201 ;  /* 0x000000019595c824 */ /* 0x000fe400078e0ac9 */
[----:B------:R-:W-:-:S02]  /*9540*/  IMAD R152, R201, R3, R126 ;  /* 0x00000003c9987224 */ /* 0x000fc400078e027e */
[--C-:B------:R-:W-:Y:S01]  /*9550*/  @!P6 IMAD.IADD R147, R147, 0x1, -R201.reuse ;  /* 0x000000019393e824 */ /* 0x100fe200078e0ac9 */
[C---:B------:R-:W-:Y:S01]  /*9560*/  ISETP.GT.U32.AND P4, PT, R201.reuse, R149, PT ;  /* 0x00000095c900720c */ /* 0x040fe20003f84070 */
[----:B------:R-:W-:Y:S01]  /*9570*/  @!P0 IMAD.IADD R148, R148, 0x1, -R201 ;  /* 0x0000000194948824 */ /* 0x000fe200078e0ac9 */
[C---:B------:R-:W-:Y:S01]  /*9580*/  ISETP.GT.U32.AND P6, PT, R201.reuse, R150, PT ;  /* 0x00000096c900720c */ /* 0x040fe20003fc4070 */
[----:B------:R-:W-:Y:S01]  /*9590*/  IMAD.MOV.U32 R4, RZ, RZ, R127 ;  /* 0x000000ffff047224 */ /* 0x000fe200078e007f */
[C---:B------:R-:W-:Y:S01]  /*95a0*/  ISETP.GT.U32.AND P0, PT, R201.reuse, R152, PT ;  /* 0x00000098c900720c */ /* 0x040fe20003f04070 */
[----:B------:R-:W-:Y:S01]  /*95b0*/  @!P3 IMAD.MOV R146, RZ, RZ, -R146 ;  /* 0x000000ffff92b224 */ /* 0x000fe200078e0a92 */
[----:B------:R-:W-:Y:S01]  /*95c0*/  ISETP.GT.U32.AND P3, PT, R201, R151, PT ;  /* 0x00000097c900720c */ /* 0x000fe20003f64070 */
[----:B------:R-:W-:-:S04]  /*95d0*/  IMAD.HI.U32 R3, R207, R4, RZ ;  /* 0x00000004cf037227 */ /* 0x000fc800078e00ff */
[----:B------:R-:W-:Y:S02]  /*95e0*/  IMAD.MOV R3, RZ, RZ, -R3 ;  /* 0x000000ffff037224 */ /* 0x000fe400078e0a03 */
[----:B------:R-:W-:Y:S02]  /*95f0*/  VIADD R127, R0, 0xce ;  /* 0x000000ce007f7836 */ /* 0x000fe40000000000 */
[----:B------:R-:W-:Y:S01]  /*9600*/  @!P5 IMAD.MOV R147, RZ, RZ, -R147 ;  /* 0x000000ffff93d224 */ /* 0x000fe200078e0a93 */
[----:B------:R-:W-:Y:S01]  /*9610*/  ISETP.GE.AND P5, PT, R153, RZ, PT ;  /* 0x000000ff9900720c */ /* 0x000fe20003fa6270 */
[--C-:B------:R-:W-:Y:S01]  /*9620*/  @!P4 IMAD.IADD R149, R149, 0x1, -R201.reuse ;  /* 0x000000019595c824 */ /* 0x100fe200078e0ac9 */
[----:B------:R-:W-:Y:S01]  /*9630*/  ISETP.GE.AND P4, PT, R154, RZ, PT ;  /* 0x000000ff9a00720c */ /* 0x000fe20003f86270 */
[--C-:B------:R-:W-:Y:S01]  /*9640*/  @!P6 IMAD.IADD R150, R150, 0x1, -R201.reuse ;  /* 0x000000019696e824 */ /* 0x100fe200078e0ac9 */
[----:B------:R-:W-:Y:S01]  /*9650*/  ISETP.GE.AND P6, PT, R155, RZ, PT ;  /* 0x000000ff9b00720c */ /* 0x000fe20003fc6270 */
[----:B------:R-:W-:Y:S01]  /*9660*/  IMAD R153, R201, R3, R4 ;  /* 0x00000003c9997224 */ /* 0x000fe200078e0204 */
[----:B------:R-:W-:Y:S01]  /*9670*/  IABS R154, R127 ;  /* 0x0000007f009a7213 */ /* 0x000fe20000000000 */
[----:B------:R-:W-:-:S02]  /*9680*/  @!P0 IMAD.IADD R152, R152, 0x1, -R201 ;  /* 0x0000000198988824 */ /* 0x000fc400078e0ac9 */
[----:B------:R-:W-:Y:S02]  /*9690*/  VIADD R155, R0, 0xcf ;  /* 0x000000cf009b7836 */ /* 0x000fe40000000000 */
[----:B------:R-:W-:Y:S01]  /*96a0*/  @!P3 IMAD.IADD R151, R151, 0x1, -R201 ;  /* 0x000000019797b824 */ /* 0x000fe200078e0ac9 */
[C---:B------:R-:W-:Y:S01]  /*96b0*/  ISETP.GT.U32.AND P3, PT, R201.reuse, R150, PT ;  /* 0x00000096c900720c */ /* 0x040fe20003f64070 */
[----:B------:R-:W-:Y:S01]  /*96c0*/  @!P1 IMAD.MOV R148, RZ, RZ, -R148 ;  /* 0x000000ffff949224 */ /* 0x000fe200078e0a94 */
[C---:B------:R-:W-:Y:S01]  /*96d0*/  ISETP.GT.U32.AND P1, PT, R201.reuse, R152, PT ;  /* 0x00000098c900720c */ /* 0x040fe20003f24070 */
[----:B------:R-:W-:Y:S01]  /*96e0*/  @!P2 IMAD.MOV R149, RZ, RZ, -R149 ;  /* 0x000000ffff95a224 */ /* 0x000fe200078e0a95 */
[----:B------:R-:W-:Y:S01]  /*96f0*/  ISETP.GT.U32.AND P2, PT, R201, R153, PT ;  /* 0x00000099c900720c */ /* 0x000fe20003f44070 */
[----:B------:R-:W-:Y:S01]  /*9700*/  IMAD.HI.U32 R3, R207, R154, RZ ;  /* 0x0000009acf037227 */ /* 0x000fe200078e00ff */
[----:B------:R-:W-:Y:S02]  /*9710*/  IABS R126, R155 ;  /* 0x0000009b007e7213 */ /* 0x000fe40000000000 */
[----:B------:R-:W-:Y:S01]  /*9720*/  ISETP.GT.U32.AND P0, PT, R201, R151, PT ;  /* 0x00000097c900720c */ /* 0x000fe20003f04070 */
[----:B------:R-:W-:-:S02]  /*9730*/  IMAD.MOV R4, RZ, RZ, -R3 ;  /* 0x000000ffff047224 */ /* 0x000fc400078e0a03 */
[----:B------:R-:W-:-:S04]  /*9740*/  IMAD.HI.U32 R3, R207, R126, RZ ;  /* 0x0000007ecf037227 */ /* 0x000fc800078e00ff */
[C---:B------:R-:W-:Y:S02]  /*9750*/  IMAD R154, R201.reuse, R4, R154 ;  /* 0x00000004c99a7224 */ /* 0x040fe400078e029a */
[----:B------:R-:W-:Y:S02]  /*9760*/  IMAD.MOV R3, RZ, RZ, -R3 ;  /* 0x000000ffff037224 */ /* 0x000fe400078e0a03 */
[--C-:B------:R-:W-:Y:S01]  /*9770*/  @!P1 IMAD.IADD R152, R152, 0x1, -R201.reuse ;  /* 0x0000000198989824 */ /* 0x100fe200078e0ac9 */
[----:B------:R-:W-:Y:S01]  /*9780*/  ISETP.GT.U32.AND P1, PT, R201, R154, PT ;  /* 0x0000009ac900720c */ /* 0x000fe20003f24070 */
[--C-:B------:R-:W-:Y:S01]  /*9790*/  @!P2 IMAD.IADD R153, R153, 0x1, -R201.reuse ;  /* 0x000000019999a824 */ /* 0x100fe200078e0ac9 */
[----:B------:R-:W-:Y:S01]  /*97a0*/  ISETP.GE.AND P2, PT, R155, RZ, PT ;  /* 0x000000ff9b00720c */ /* 0x000fe20003f46270 */
[----:B------:R-:W-:Y:S01]  /*97b0*/  @!P0 IMAD.IADD R151, R151, 0x1, -R201 ;  /* 0x0000000197978824 */ /* 0x000fe200078e0ac9 */
[----:B------:R-:W-:Y:S01]  /*97c0*/  ISETP.GE.AND P0, PT, R127, RZ, PT ;  /* 0x000000ff7f00720c */ /* 0x000fe20003f06270 */
[----:B------:R-:W-:-:S02]  /*97d0*/  IMAD R155, R201, R3, R126 ;  /* 0x00000003c99b7224 */ /* 0x000fc400078e027e */
[----:B------:R-:W-:Y:S02]  /*97e0*/  VIADD R157, R0, 0xd0 ;  /* 0x000000d0009d7836 */ /* 0x000fe40000000000 */
[----:B------:R-:W-:Y:S01]  /*97f0*/  @!P3 IMAD.IADD R150, R150, 0x1, -R201 ;  /* 0x000000019696b824 */ /* 0x000fe200078e0ac9 */
[----:B------:R-:W-:Y:S01]  /*9800*/  ISETP.GE.AND P3, PT, R156, RZ, PT ;  /* 0x000000ff9c00720c */ /* 0x000fe20003f66270 */
[----:B------:R-:W-:Y:S01]  /*9810*/  @!P4 IMAD.MOV R151, RZ, RZ, -R151 ;  /* 0x000000ffff97c224 */ /* 0x000fe200078e0a97 */
[C---:B------:R-:W-:Y:S01]  /*9820*/  ISETP.GT.U32.AND P4, PT, R201.reuse, R155, PT ;  /* 0x0000009bc900720c */ /* 0x040fe20003f84070 */
[----:B------:R-:W-:Y:S01]  /*9830*/  VIADD R127, R0, 0xd1 ;  /* 0x000000d1007f7836 */ /* 0x000fe20000000000 */
[----:B------:R-:W-:Y:S01]  /*9840*/  IABS R156, R157 ;  /* 0x0000009d009c7213 */ /* 0x000fe20000000000 */
[----:B------:R-:W-:Y:S01]  /*9850*/  @!P1 IMAD.IADD R154, R154, 0x1, -R201 ;  /* 0x000000019a9a9824 */ /* 0x000fe200078e0ac9 */
[----:B------:R-:W-:Y:S01]  /*9860*/  ISETP.GT.U32.AND P1, PT, R201, R153, PT ;  /* 0x00000099c900720c */ /* 0x000fe20003f24070 */
[----:B------:R-:W-:Y:S01]  /*9870*/  VIADD R161, R0, 0xd2 ;  /* 0x000000d200a17836 */ /* 0x000fe20000000000 */
[----:B------:R-:W-:Y:S01]  /*9880*/  IABS R126, R127 ;  /* 0x0000007f007e7213 */ /* 0x000fe20000000000 */
[----:B------:R-:W-:-:S03]  /*9890*/  IMAD.HI.U32 R3, R207, R156, RZ ;  /* 0x0000009ccf037227 */ /* 0x000fc600078e00ff */
[----:B------:R-:W-:Y:S01]  /*98a0*/  IABS R158, R161 ;  /* 0x000000a1009e7213 */ /* 0x000fe20000000000 */
[----:B------:R-:W-:Y:S02]  /*98b0*/  IMAD.MOV R3, RZ, RZ, -R3 ;  /* 0x000000ffff037224 */ /* 0x000fe400078e0a03 */
[----:B------:R-:W-:Y:S02]  /*98c0*/  @!P4 IMAD.IADD R155, R155, 0x1, -R201 ;  /* 0x000000019b9bc824 */ /* 0x000fe400078e0ac9 */
[----:B------:R-:W-:Y:S02]  /*98d0*/  IMAD R156, R201, R3, R156 ;  /* 0x00000003c99c7224 */ /* 0x000fe400078e029c */
[----:B------:R-:W-:Y:S01]  /*98e0*/  IMAD.HI.U32 R3, R207, R126, RZ ;  /* 0x0000007ecf037227 */ /* 0x000fe200078e00ff */
[----:B------:R-:W-:-:S03]  /*98f0*/  ISETP.GT.U32.AND P4, PT, R201, R155, PT ;  /* 0x0000009bc900720c */ /* 0x000fc60003f84070 */
[----:B------:R-:W-:Y:S01]  /*9900*/  @!P5 IMAD.MOV R150, RZ, RZ, -R150 ;  /* 0x000000ffff96d224 */ /* 0x000fe200078e0a96 */
[----:B------:R-:W-:Y:S01]  /*9910*/  ISETP.GT.U32.AND P5, PT, R201, R154, PT ;  /* 0x0000009ac900720c */ /* 0x000fe20003fa4070 */
[----:B------:R-:W-:Y:S01]  /*9920*/  @!P6 IMAD.MOV R152, RZ, RZ, -R152 ;  /* 0x000000ffff98e224 */ /* 0x000fe200078e0a98 */
[----:B------:R-:W-:Y:S01]  /*9930*/  ISETP.GE.AND P6, PT, R157, RZ, PT ;  /* 0x000000ff9d00720c */ /* 0x000fe20003fc6270 */
[----:B------:R-:W-:-:S04]  /*9940*/  IMAD.HI.U32 R4, R207, R158, RZ ;  /* 0x0000009ecf047227 */ /* 0x000fc800078e00ff */
[----:B------:R-:W-:Y:S02]  /*9950*/  IMAD.MOV R157, RZ, RZ, -R3 ;  /* 0x000000ffff9d7224 */ /* 0x000fe400078e0a03 */
[----:B------:R-:W-:Y:S01]  /*9960*/  @!P1 IMAD.IADD R153, R153, 0x1, -R201 ;  /* 0x0000000199999824 */ /* 0x000fe200078e0ac9 */
[C---:B------:R-:W-:Y:S01]  /*9970*/  ISETP.GT.U32.AND P1, PT, R201.reuse, R156, PT ;  /* 0x0000009cc900720c */ /* 0x040fe20003f24070 */
[----:B------:R-:W-:Y:S02]  /*9980*/  IMAD.MOV R4, RZ, RZ, -R4 ;  /* 0x000000ffff047224 */ /* 0x000fe400078e0a04 */
[C---:B------:R-:W-:Y:S02]  /*9990*/  IMAD R157, R201.reuse, R157, R126 ;  /* 0x0000009dc99d7224 */ /* 0x040fe400078e027e */
[----:B------:R-:W-:Y:S02]  /*99a0*/  VIADD R162, R0, 0xd3 ;  /* 0x000000d300a27836 */ /* 0x000fe40000000000 */
[----:B------:R-:W-:-:S02]  /*99b0*/  IMAD R158, R201, R4, R158 ;  /* 0x00000004c99e7224 */ /* 0x000fc400078e029e */
[----:B------:R-:W-:Y:S01]  /*99c0*/  @!P3 IMAD.MOV R153, RZ, RZ, -R153 ;  /* 0x000000ffff99b224 */ /* 0x000fe200078e0a99 */
[----:B------:R-:W-:Y:S01]  /*99d0*/  ISETP.GT.U32.AND P3, PT, R201, R157, PT ;  /* 0x0000009dc900720c */ /* 0x000fe20003f64070 */
[--C-:B------:R-:W-:Y:S01]  /*99e0*/  @!P5 IMAD.IADD R154, R154, 0x1, -R201.reuse ;  /* 0x000000019a9ad824 */ /* 0x100fe200078e0ac9 */
[----:B------:R-:W-:Y:S01]  /*99f0*/  IABS R160, R162 ;  /* 0x000000a200a07213 */ /* 0x000fe20000000000 */
[----:B------:R-:W-:Y:S01]  /*9a00*/  @!P4 IMAD.IADD R155, R155, 0x1, -R201 ;  /* 0x000000019b9bc824 */ /* 0x000fe200078e0ac9 */
[----:B------:R-:W-:Y:S01]  /*9a10*/  ISETP.GE.AND P5, PT, R127, RZ, PT ;  /* 0x000000ff7f00720c */ /* 0x000fe20003fa6270 */
[----:B------:R-:W-:Y:S01]  /*9a20*/  VIADD R127, R0, 0xd4 ;  /* 0x000000d4007f7836 */ /* 0x000fe20000000000 */
[----:B------:R-:W-:Y:S01]  /*9a30*/  ISETP.GT.U32.AND P4, PT, R201, R158, PT ;  /* 0x0000009ec900720c */ /* 0x000fe20003f84070 */
[----:B------:R-:W-:-:S03]  /*9a40*/  IMAD.HI.U32 R3, R207, R160, RZ ;  /* 0x000000a0cf037227 */ /* 0x000fc600078e00ff */
[----:B------:R-:W-:Y:S01]  /*9a50*/  IABS R4, R127 ;  /* 0x0000007f00047213 */ /* 0x000fe20000000000 */
[----:B------:R-:W-:Y:S02]  /*9a60*/  @!P1 IMAD.IADD R156, R156, 0x1, -R201 ;  /* 0x000000019c9c9824 */ /* 0x000fe400078e0ac9 */
[----:B------:R-:W-:Y:S02]  /*9a70*/  IMAD.MOV R3, RZ, RZ, -R3 ;  /* 0x000000ffff037224 */ /* 0x000fe400078e0a03 */
[--C-:B------:R-:W-:Y:S01]  /*9a80*/  @!P3 IMAD.IADD R157, R157, 0x1, -R201.reuse ;  /* 0x000000019d9db824 */ /* 0x100fe200078e0ac9 */
[C---:B------:R-:W-:Y:S01]  /*9a90*/  ISETP.GT.U32.AND P1, PT, R201.reuse, R156, PT ;  /* 0x0000009cc900720c */ /* 0x040fe20003f24070 */
[----:B------:R-:W-:Y:S01]  /*9aa0*/  IMAD R159, R201, R3, R160 ;  /* 0x00000003c99f7224 */ /* 0x000fe200078e02a0 */
[----:B------:R-:W-:Y:S01]  /*9ab0*/  ISETP.GE.AND P3, PT, R127, RZ, PT ;  /* 0x000000ff7f00720c */ /* 0x000fe20003f66270 */
[----:B------:R-:W-:Y:S02]  /*9ac0*/  IMAD.MOV.U32 R160, RZ, RZ, R4 ;  /* 0x000000ffffa07224 */ /* 0x000fe400078e0004 */
[----:B------:R-:W-:Y:S01]  /*9ad0*/  @!P4 IMAD.IADD R158, R158, 0x1, -R201 ;  /* 0x000000019e9ec824 */ /* 0x000fe200078e0ac9 */
[----:B------:R-:W-:Y:S01]  /*9ae0*/  ISETP.GT.U32.AND P4, PT, R201, R157, PT ;  /* 0x0000009dc900720c */ /* 0x000fe20003f84070 */
[----:B------:R-:W-:-:S02]  /*9af0*/  VIADD R163, R0, 0xd5 ;  /* 0x000000d500a37836 */ /* 0x000fc40000000000 */
[----:B------:R-:W-:-:S03]  /*9b00*/  IMAD.HI.U32 R3, R207, R160, RZ ;  /* 0x000000a0cf037227 */ /* 0x000fc600078e00ff */
[----:B------:R-:W-:Y:S01]  /*9b10*/  IABS R4, R163 ;  /* 0x000000a300047213 */ /* 0x000fe20000000000 */
[----:B------:R-:W-:Y:S02]  /*9b20*/  IMAD.MOV R3, RZ, RZ, -R3 ;  /* 0x000000ffff037224 */ /* 0x000fe400078e0a03 */
[----:B------:R-:W-:Y:S01]  /*9b30*/  @!P1 IMAD.IADD R156, R156, 0x1, -R201 ;  /* 0x000000019c9c9824 */ /* 0x000fe200078e0ac9 */
[----:B------:R-:W-:Y:S01]  /*9b40*/  ISETP.GE.AND P1, PT, R162, RZ, PT ;  /* 0x000000ffa200720c */ /* 0x000fe20003f26270 */
[----:B------:R-:W-:Y:S02]  /*9b50*/  IMAD R160, R201, R3, R160 ;  /* 0x00000003c9a07224 */ /* 0x000fe400078e02a0 */
[----:B------:R-:W-:Y:S02]  /*9b60*/  VIADD R127, R0, 0xd6 ;  /* 0x000000d6007f7836 */ /* 0x000fe40000000000 */
[----:B------:R-:W-:-:S03]  /*9b70*/  IMAD.HI.U32 R3, R207, R4, RZ ;  /* 0x00000004cf037227 */ /* 0x000fc600078e00ff */
[----:B------:R-:W-:Y:S01]  /*9b80*/  IABS R162, R127 ;  /* 0x0000007f00a27213 */ /* 0x000fe20000000000 */
[----:B------:R-:W-:Y:S01]  /*9b90*/  @!P6 IMAD.MOV R156, RZ, RZ, -R156 ;  /* 0x000000ffff9ce224 */ /* 0x000fe200078e0a9c */
[----:B------:R-:W-:Y:S01]  /*9ba0*/  ISETP.GT.U32.AND P6, PT, R201, R158, PT ;  /* 0x0000009ec900720c */ /* 0x000fe20003fc4070 */
[----:B------:R-:W-:Y:S01]  /*9bb0*/  @!P4 IMAD.IADD R157, R157, 0x1, -R201 ;  /* 0x000000019d9dc824 */ /* 0x000fe200078e0ac9 */
[C---:B------:R-:W-:Y:S01]  /*9bc0*/  ISETP.GT.U32.AND P4, PT, R201.reuse, R160, PT ;  /* 0x000000a0c900720c */ /* 0x040fe20003f84070 */
[----:B------:R-:W-:Y:S02]  /*9bd0*/  IMAD.MOV R3, RZ, RZ, -R3 ;  /* 0x000000ffff037224 */ /* 0x000fe400078e0a03 */
[----:B------:R-:W-:Y:S01]  /*9be0*/  @!P2 IMAD.MOV R155, RZ, RZ, -R155 ;  /* 0x000000ffff9ba224 */ /* 0x000fe200078e0a9b */
[----:B------:R-:W-:Y:S01]  /*9bf0*/  ISETP.GT.U32.AND P2, PT, R201, R159, PT ;  /* 0x0000009fc900720c */ /* 0x000fe20003f44070 */
[----:B------:R-:W-:Y:S01]  /*9c00*/  @!P0 IMAD.MOV R154, RZ, RZ, -R154 ;  /* 0x000000ffff9a8224 */ /* 0x000fe200078e0a9a */
[----:B------:R-:W-:Y:S01]  /*9c10*/  ISETP.GE.AND P0, PT, R161, RZ, PT ;  /* 0x000000ffa100720c */ /* 0x000fe20003f06270 */
[----:B------:R-:W-:-:S02]  /*9c20*/  IMAD R161, R201, R3, R4 ;  /* 0x00000003c9a17224 */ /* 0x000fc400078e0204 */
[----:B------:R-:W-:-:S04]  /*9c30*/  IMAD.HI.U32 R3, R207, R162, RZ ;  /* 0x000000a2cf037227 */ /* 0x000fc800078e00ff */
[----:B------:R-:W-:Y:S02]  /*9c40*/  IMAD.MOV R4, RZ, RZ, -R3 ;  /* 0x000000ffff047224 */ /* 0x000fe400078e0a03 */
[--C-:B------:R-:W-:Y:S01]  /*9c50*/  @!P6 IMAD.IADD R158, R158, 0x1, -R201.reuse ;  /* 0x000000019e9ee824 */ /* 0x100fe200078e0ac9 */
[----:B------:R-:W-:Y:S01]  /*9c60*/  ISETP.GT.U32.AND P6, PT, R201, R161, PT ;  /* 0x000000a1c900720c */ /* 0x000fe20003fc4070 */
[----:B------:R-:W-:Y:S02]  /*9c70*/  VIADD R167, R0, 0xd8 ;  /* 0x000000d800a77836 */ /* 0x000fe40000000000 */
[--C-:B------:R-:W-:Y:S01]  /*9c80*/  @!P4 IMAD.IADD R160, R160, 0x1, -R201.reuse ;  /* 0x00000001a0a0c824 */ /* 0x100fe200078e0ac9 */
[----:B------:R-:W-:Y:S01]  /*9c90*/  ISETP.GE.AND P4, PT, R127, RZ, PT ;  /* 0x000000ff7f00720c */ /* 0x000fe20003f86270 */
[----:B------:R-:W-:Y:S01]  /*9ca0*/  IMAD R162, R201, R4, R162 ;  /* 0x00000004c9a27224 */ /* 0x000fe200078e02a2 */
[----:B------:R-:W-:Y:S01]  /*9cb0*/  IABS R164, R167 ;  /* 0x000000a700a47213 */ /* 0x000fe20000000000 */
[----:B------:R-:W-:-:S02]  /*9cc0*/  @!P2 IMAD.IADD R159, R159, 0x1, -R201 ;  /* 0x000000019f9fa824 */ /* 0x000fc400078e0ac9 */
[----:B------:R-:W-:Y:S02]  /*9cd0*/  VIADD R165, R0, 0xd7 ;  /* 0x000000d700a57836 */ /* 0x000fe40000000000 */
[----:B------:R-:W-:Y:S01]  /*9ce0*/  @!P5 IMAD.MOV R157, RZ, RZ, -R157 ;  /* 0x000000ffff9dd224 */ /* 0x000fe200078e0a9d */
[C---:B------:R-:W-:Y:S01]  /*9cf0*/  ISETP.GT.U32.AND P5, PT, R201.reuse, R160, PT ;  /* 0x000000a0c900720c */ /* 0x040fe20003fa4070 */
[----:B------:R-:W-:Y:S01]  /*9d00*/  @!P0 IMAD.MOV R158, RZ, RZ, -R158 ;  /* 0x000000ffff9e8224 */ /* 0x000fe200078e0a9e */
[----:B------:R-:W-:Y:S01]  /*9d10*/  ISETP.GT.U32.AND P0, PT, R201, R162, PT ;  /* 0x000000a2c900720c */ /* 0x000fe20003f04070 */
[----:B------:R-:W-:Y:S01]  /*9d20*/  IMAD.HI.U32 R4, R207, R164, RZ ;  /* 0x000000a4cf047227 */ /* 0x000fe200078e00ff */
[----:B------:R-:W-:Y:S02]  /*9d30*/  ISETP.GT.U32.AND P2, PT, R201, R159, PT ;  /* 0x0000009fc900720c */ /* 0x000fe40003f44070 */
[----:B------:R-:W-:Y:S01]  /*9d40*/  IABS R126, R165 ;  /* 0x000000a5007e7213 */ /* 0x000fe20000000000 */
[----:B------:R-:W-:-:S02]  /*9d50*/  @!P6 IMAD.IADD R161, R161, 0x1, -R201 ;  /* 0x00000001a1a1e824 */ /* 0x000fc400078e0ac9 */
[----:B------:R-:W-:Y:S02]  /*9d60*/  IMAD.MOV R4, RZ, RZ, -R4 ;  /* 0x000000ffff047224 */ /* 0x000fe400078e0a04 */
[----:B------:R-:W-:Y:S01]  /*9d70*/  IMAD.HI.U32 R3, R207, R126, RZ ;  /* 0x0000007ecf037227 */ /* 0x000fe200078e00ff */
[----:B------:R-:W-:-:S03]  /*9d80*/  ISETP.GT.U32.AND P6, PT, R201, R161, PT ;  /* 0x000000a1c900720c */ /* 0x000fc60003fc4070 */
[----:B------:R-:W-:Y:S02]  /*9d90*/  IMAD R164, R201, R4, R164 ;  /* 0x00000004c9a47224 */ /* 0x000fe400078e02a4 */
[----:B------:R-:W-:Y:S02]  /*9da0*/  IMAD.MOV R3, RZ, RZ, -R3 ;  /* 0x000000ffff037224 */ /* 0x000fe400078e0a03 */
[----:B------:R-:W-:Y:S02]  /*9db0*/  VIADD R4, R0, 0xd9 ;  /* 0x000000d900047836 */ /* 0x000fe40000000000 */
[--C-:B------:R-:W-:Y:S02]  /*9dc0*/  @!P5 IMAD.IADD R160, R160, 0x1, -R201.reuse ;  /* 0x00000001a0a0d824 */ /* 0x100fe400078e0ac9 */
[--C-:B------:R-:W-:Y:S01]  /*9dd0*/  @!P0 IMAD.IADD R162, R162, 0x1, -R201.reuse ;  /* 0x00000001a2a28824 */ /* 0x100fe200078e0ac9 */
[----:B------:R-:W-:Y:S01]  /*9de0*/  ISETP.GE.AND P0, PT, R167, RZ, PT ;  /* 0x000000ffa700720c */ /* 0x000fe20003f06270 */
[--C-:B------:R-:W-:Y:S01]  /*9df0*/  @!P2 IMAD.IADD R159, R159, 0x1, -R201.reuse ;  /* 0x000000019f9fa824 */ /* 0x100fe200078e0ac9 */
[----:B------:R-:W-:Y:S01]  /*9e00*/  ISETP.GE.AND P2, PT, R163, RZ, PT ;  /* 0x000000ffa300720c */ /* 0x000fe20003f46270 */
[C---:B------:R-:W-:Y:S01]  /*9e10*/  IMAD R163, R201.reuse, R3, R126 ;  /* 0x00000003c9a37224 */ /* 0x040fe200078e027e */
[----:B------:R-:W-:Y:S01]  /*9e20*/  IABS R126, R4 ;  /* 0x00000004007e7213 */ /* 0x000fe20000000000 */
[----:B------:R-:W-:Y:S01]  /*9e30*/  @!P3 IMAD.MOV R160, RZ, RZ, -R160 ;  /* 0x000000ffffa0b224 */ /* 0x000fe200078e0aa0 */
[----:B------:R-:W-:Y:S01]  /*9e40*/  ISETP.GT.U32.AND P3, PT, R201, R162, PT ;  /* 0x000000a2c900720c */ /* 0x000fe20003f64070 */
[----:B------:R-:W-:Y:S01]  /*9e50*/  @!P6 IMAD.IADD R161, R161, 0x1, -R201 ;  /* 0x00000001a1a1e824 */ /* 0x000fe200078e0ac9 */
[----:B------:R-:W-:Y:S01]  /*9e60*/  ISETP.GT.U32.AND P5, PT, R201, R163, PT ;  /* 0x000000a3c900720c */ /* 0x000fe20003fa4070 */
[----:B------:R-:W-:Y:S01]  /*9e70*/  IMAD.HI.U32 R3, R207, R126, RZ ;  /* 0x0000007ecf037227 */ /* 0x000fe200078e00ff */
[----:B------:R-:W-:-:S03]  /*9e80*/  ISETP.GT.U32.AND P6, PT, R201, R164, PT ;  /* 0x000000a4c900720c */ /* 0x000fc60003fc4070 */
[----:B------:R-:W-:Y:S02]  /*9e90*/  IMAD.MOV R3, RZ, RZ, -R3 ;  /* 0x000000ffff037224 */ /* 0x000fe400078e0a03 */
[----:B------:R-:W-:Y:S01]  /*9ea0*/  @!P1 IMAD.MOV R159, RZ, RZ, -R159 ;  /* 0x000000ffff9f9224 */ /* 0x000fe200078e0a9f */
[----:B------:R-:W-:Y:S01]  /*9eb0*/  ISETP.GE.AND P1, PT, R165, RZ, PT ;  /* 0x000000ffa500720c */ /* 0x000fe20003f26270 */
[----:B------:R-:W-:Y:S02]  /*9ec0*/  VIADD R127, R0, 0xda ;  /* 0x000000da007f7836 */ /* 0x000fe40000000000 */
[--C-:B------:R-:W-:Y:S02]  /*9ed0*/  @!P3 IMAD.IADD R162, R162, 0x1, -R201.reuse ;  /* 0x00000001a2a2b824 */ /* 0x100fe400078e0ac9 */
[----:B------:R-:W-:Y:S01]  /*9ee0*/  IMAD R165, R201, R3, R126 ;  /* 0x00000003c9a57224 */ /* 0x000fe200078e027e */
[----:B------:R-:W-:Y:S01]  /*9ef0*/  IABS R166, R127 ;  /* 0x0000007f00a67213 */ /* 0x000fe20000000000 */
[----:B------:R-:W-:Y:S01]  /*9f00*/  @!P4 IMAD.MOV R162, RZ, RZ, -R162 ;  /* 0x000000ffffa2c224 */ /* 0x000fe200078e0aa2 */
[----:B------:R-:W-:Y:S01]  /*9f10*/  ISETP.GE.AND P3, PT, R127, RZ, PT ;  /* 0x000000ff7f00720c */ /* 0x000fe20003f66270 */
[--C-:B------:R-:W-:Y:S01]  /*9f20*/  @!P5 IMAD.IADD R163, R163, 0x1, -R201.reuse ;  /* 0x00000001a3a3d824 */ /* 0x100fe200078e0ac9 */
[----:B------:R-:W-:Y:S01]  /*9f30*/  ISETP.GT.U32.AND P4, PT, R201, R165, PT ;  /* 0x000000a5c900720c */ /* 0x000fe20003f84070 */
[----:B------:R-:W-:Y:S01]  /*9f40*/  @!P6 IMAD.IADD R164, R164, 0x1, -R201 ;  /* 0x00000001a4a4e824 */ /* 0x000fe200078e0ac9 */
[----:B------:R-:W-:Y:S01]  /*9f50*/  ISETP.GE.AND P5, PT, R4, RZ, PT ;  /* 0x000000ff0400720c */ /* 0x000fe20003fa6270 */
[----:B------:R-:W-:-:S03]  /*9f60*/  IMAD.HI.U32 R4, R207, R166, RZ ;  /* 0x000000a6cf047227 */ /* 0x000fc600078e00ff */
[C---:B------:R-:W-:Y:S01]  /*9f70*/  ISETP.GT.U32.AND P6, PT, R201.reuse, R164, PT ;  /* 0x000000a4c900720c */ /* 0x040fe20003fc4070 */
[----:B------:R-:W-:Y:S02]  /*9f80*/  IMAD.MOV R4, RZ, RZ, -R4 ;  /* 0x000000ffff047224 */ /* 0x000fe400078e0a04 */
[----:B------:R-:W-:Y:S01]  /*9f90*/  @!P2 IMAD.MOV R161, RZ, RZ, -R161 ;  /* 0x000000ffffa1a224 */ /* 0x000fe200078e0aa1 */
[C---:B------:R-:W-:Y:S01]  /*9fa0*/  ISETP.GT.U32.AND P2, PT, R201.reuse, R163, PT ;  /* 0x000000a3c900720c */ /* 0x040fe20003f44070 */
[----:B------:R-:W-:Y:S02]  /*9fb0*/  IMAD R166, R201, R4, R166 ;  /* 0x00000004c9a67224 */ /* 0x000fe400078e02a6 */
[C---:B------:R-:W-:Y:S02]  /*9fc0*/  VIADD R4, R0.reuse, 0xdc ;  /* 0x000000dc00047836 */ /* 0x040fe40000000000 */
[--C-:B------:R-:W-:Y:S02]  /*9fd0*/  @!P4 IMAD.IADD R165, R165, 0x1, -R201.reuse ;  /* 0x00000001a5a5c824 */ /* 0x100fe400078e0ac9 */
[----:B------:R-:W-:Y:S01]  /*9fe0*/  VIADD R3, R0, 0xdb ;  /* 0x000000db00037836 */ /* 0x000fe20000000000 */
[----:B------:R-:W-:Y:S01]  /*9ff0*/  IABS R168, R4 ;  /* 0x0000000400a87213 */ /* 0x000fe20000000000 */
[----:B------:R-:W-:Y:S01]  /*a000*/  @!P6 IMAD.IADD R164, R164, 0x1, -R201 ;  /* 0x00000001a4a4e824 */ /* 0x000fe200078e0ac9 */
[----:B------:R-:W-:Y:S01]  /*a010*/  ISETP.GT.U32.AND P4, PT, R201, R165, PT ;  /* 0x000000a5c900720c */ /* 0x000fe20003f84070 */
[----:B------:R-:W-:Y:S01]  /*a020*/  VIADD R167, R0, 0xdd ;  /* 0x000000dd00a77836 */ /* 0x000fe20000000000 */
[----:B------:R-:W-:Y:S01]  /*a030*/  ISETP.GE.AND P6, PT, R4, RZ, PT ;  /* 0x000000ff0400720c */ /* 0x000fe20003fc6270 */
[----:B------:R-:W-:Y:S01]  /*a040*/  IMAD.HI.U32 R4, R207, R168, RZ ;  /* 0x000000a8cf047227 */ /* 0x000fe200078e00ff */
[----:B------:R-:W-:-:S02]  /*a050*/  IABS R126, R3 ;  /* 0x00000003007e7213 */ /* 0x000fc40000000000 */
[----:B------:R-:W-:Y:S01]  /*a060*/  IABS R170, R167 ;  /* 0x000000a700aa7213 */ /* 0x000fe20000000000 */
[----:B------:R-:W-:Y:S02]  /*a070*/  IMAD.MOV R4, RZ, RZ, -R4 ;  /* 0x000000ffff047224 */ /* 0x000fe400078e0a04 */
[----:B------:R-:W-:Y:S01]  /*a080*/  @!P2 IMAD.IADD R163, R163, 0x1, -R201 ;  /* 0x00000001a3a3a824 */ /* 0x000fe200078e0ac9 */
[----:B------:R-:W-:Y:S01]  /*a090*/  ISETP.GE.AND P2, PT, R3, RZ, PT ;  /* 0x000000ff0300720c */ /* 0x000fe20003f46270 */
[----:B------:R-:W-:Y:S02]  /*a0a0*/  VIADD R127, R0, 0xde ;  /* 0x000000de007f7836 */ /* 0x000fe40000000000 */
[----:B------:R-:W-:-:S03]  /*a0b0*/  IMAD.HI.U32 R3, R207, R126, RZ ;  /* 0x0000007ecf037227 */ /* 0x000fc600078e00ff */
[----:B------:R-:W-:Y:S01]  /*a0c0*/  IABS R172, R127 ;  /* 0x0000007f00ac7213 */ /* 0x000fe20000000000 */
[----:B------:R-:W-:Y:S02]  /*a0d0*/  IMAD R168, R201, R4, R168 ;  /* 0x00000004c9a87224 */ /* 0x000fe400078e02a8 */
[----:B------:R-:W-:Y:S02]  /*a0e0*/  @!P4 IMAD.IADD R165, R165, 0x1, -R201 ;  /* 0x00000001a5a5c824 */ /* 0x000fe400078e0ac9 */
[----:B------:R-:W-:Y:S02]  /*a0f0*/  IMAD.MOV R3, RZ, RZ, -R3 ;  /* 0x000000ffff037224 */ /* 0x000fe400078e0a03 */
[----:B------:R-:W-:Y:S01]  /*a100*/  @!P5 IMAD.MOV R165, RZ, RZ, -R165 ;  /* 0x000000ffffa5d224 */ /* 0x000fe200078e0aa5 */
[----:B------:R-:W-:Y:S01]  /*a110*/  ISETP.GT.U32.AND P5, PT, R201, R168, PT ;  /* 0x000000a8c900720c */ /* 0x000fe20003fa4070 */
[----:B------:R-:W-:Y:S01]  /*a120*/  @!P0 IMAD.MOV R164, RZ, RZ, -R164 ;  /* 0x000000ffffa48224 */ /* 0x000fe200078e0aa4 */
[----:B------:R-:W-:Y:S01]  /*a130*/  ISETP.GE.AND P0, PT, R167, RZ, PT ;  /* 0x000000ffa700720c */ /* 0x000fe20003f06270 */
[----:B------:R-:W-:-:S02]  /*a140*/  IMAD R167, R201, R3, R126 ;  /* 0x00000003c9a77224 */ /* 0x000fc400078e027e */
[----:B------:R-:W-:-:S03]  /*a150*/  IMAD.HI.U32 R3, R207, R170, RZ ;  /* 0x000000aacf037227 */ /* 0x000fc600078e00ff */
[----:B------:R-:W-:Y:S01]  /*a160*/  ISETP.GT.U32.AND P4, PT, R201, R167, PT ;  /* 0x000000a7c900720c */ /* 0x000fe20003f84070 */
[----:B------:R-:W-:-:S04]  /*a170*/  IMAD.HI.U32 R4, R207, R172, RZ ;  /* 0x000000accf047227 */ /* 0x000fc800078e00ff */
[----:B------:R-:W-:Y:S01]  /*a180*/  @!P1 IMAD.MOV R163, RZ, RZ, -R163 ;  /* 0x000000ffffa39224 */ /* 0x000fe200078e0aa3 */
[C---:B------:R-:W-:Y:S01]  /*a190*/  ISETP.GT.U32.AND P1, PT, R201.reuse, R166, PT ;  /* 0x000000a6c900720c */ /* 0x040fe20003f24070 */
[----:B------:R-:W-:Y:S02]  /*a1a0*/  IMAD.MOV R3, RZ, RZ, -R3 ;  /* 0x000000ffff037224 */ /* 0x000fe400078e0a03 */
[----:B------:R-:W-:Y:S02]  /*a1b0*/  IMAD.MOV R4, RZ, RZ, -R4 ;  /* 0x000000ffff047224 */ /* 0x000fe400078e0a04 */
[----:B------:R-:W-:Y:S02]  /*a1c0*/  VIADD R173, R0, 0xdf ;  /* 0x000000df00ad7836 */ /* 0x000fe40000000000 */
[C---:B------:R-:W-:Y:S02]  /*a1d0*/  IMAD R169, R201.reuse, R3, R170 ;  /* 0x00000003c9a97224 */ /* 0x040fe400078e02aa */
[----:B------:R-:W-:Y:S01]  /*a1e0*/  IMAD R170, R201, R4, R172 ;  /* 0x00000004c9aa7224 */ /* 0x000fe200078e02ac */
[----:B------:R-:W-:Y:S01]  /*a1f0*/  IABS R4, R173 ;  /* 0x000000ad00047213 */ /* 0x000fe20000000000 */
[----:B------:R-:W-:-:S02]  /*a200*/  @!P5 IMAD.IADD R168, R168, 0x1, -R201 ;  /* 0x00000001a8a8d824 */ /* 0x000fc400078e0ac9 */
[----:B------:R-:W-:Y:S02]  /*a210*/  @!P1 IMAD.IADD R166, R166, 0x1, -R201 ;  /* 0x00000001a6a69824 */ /* 0x000fe400078e0ac9 */
[----:B------:R-:W-:Y:S01]  /*a220*/  IMAD.HI.U32 R3, R207, R4, RZ ;  /* 0x00000004cf037227 */ /* 0x000fe200078e00ff */
[C---:B------:R-:W-:Y:S02]  /*a230*/  ISETP.GT.U32.AND P5, PT, R201.reuse, R168, PT ;  /* 0x000000a8c900720c */ /* 0x040fe40003fa4070 */
[----:B------:R-:W-:Y:S01]  /*a240*/  ISETP.GT.U32.AND P1, PT, R201, R166, PT ;  /* 0x000000a6c900720c */ /* 0x000fe20003f24070 */
[----:B------:R-:W-:Y:S02]  /*a250*/  IMAD.MOV R3, RZ, RZ, -R3 ;  /* 0x000000ffff037224 */ /* 0x000fe400078e0a03 */
[----:B------:R-:W-:Y:S02]  /*a260*/  @!P4 IMAD.IADD R167, R167, 0x1, -R201 ;  /* 0x00000001a7a7c824 */ /* 0x000fe400078e0ac9 */
[----:B------:R-:W-:-:S02]  /*a270*/  IMAD R171, R201, R3, R4 ;  /* 0x00000003c9ab7224 */ /* 0x000fc400078e0204 */
[C---:B------:R-:W-:Y:S01]  /*a280*/  VIADD R175, R0.reuse, 0xe1 ;  /* 0x000000e100af7836 */ /* 0x040fe20000000000 */
[C---:B------:R-:W-:Y:S01]  /*a290*/  ISETP.GT.U32.AND P4, PT, R201.reuse, R167, PT ;  /* 0x000000a7c900720c */ /* 0x040fe20003f84070 */
[----:B------:R-:W-:Y:S02]  /*a2a0*/  VIADD R174, R0, 0xe0 ;  /* 0x000000e000ae7836 */ /* 0x000fe40000000000 */
[--C-:B------:R-:W-:Y:S01]  /*a2b0*/  @!P5 IMAD.IADD R168, R168, 0x1, -R201.reuse ;  /* 0x00000001a8a8d824 */ /* 0x100fe200078e0ac9 */
[C---:B------:R-:W-:Y:S01]  /*a2c0*/  ISETP.GT.U32.AND P5, PT, R201.reuse, R171, PT ;  /* 0x000000abc900720c */ /* 0x040fe20003fa4070 */
[----:B------:R-:W-:Y:S01]  /*a2d0*/  @!P1 IMAD.IADD R166, R166, 0x1, -R201 ;  /* 0x00000001a6a69824 */ /* 0x000fe200078e0ac9 */
[C---:B------:R-:W-:Y:S01]  /*a2e0*/  ISETP.GT.U32.AND P1, PT, R201.reuse, R169, PT ;  /* 0x000000a9c900720c */ /* 0x040fe20003f24070 */
[----:B------:R-:W-:Y:S01]  /*a2f0*/  @!P6 IMAD.MOV R168, RZ, RZ, -R168 ;  /* 0x000000ffffa8e224 */ /* 0x000fe200078e0aa8 */
        /* <DEDUP_REMOVED lines=8> */
[--C-:B------:R-:W-:Y:S02]  /*a380*/  @!P5 IMAD.IADD R171, R171, 0x1, -R201.reuse ;  /* 0x00000001ababd824 */ /* 0x100fe400078e0ac9 */
[--C-:B------:R-:W-:Y:S02]  /*a390*/  @!P1 IMAD.IADD R169, R169, 0x1, -R201.reuse ;  /* 0x00000001a9a99824 */ /* 0x100fe400078e0ac9 */
[----:B------:R-:W-:Y:S01]  /*a3a0*/  IMAD.MOV R4, RZ, RZ, -R4 ;  /* 0x000000ffff047224 */ /* 0x000fe200078e0a04 */
[----:B------:R-:W-:Y:S01]  /*a3b0*/  ISETP.GT.U32.AND P5, PT, R201, R171, PT ;  /* 0x000000abc900720c */ /* 0x000fe20003fa4070 */
[--C-:B------:R-:W-:Y:S01]  /*a3c0*/  @!P3 IMAD.IADD R170, R170, 0x1, -R201.reuse ;  /* 0x00000001aaaab824 */ /* 0x100fe200078e0ac9 */
[----:B------:R-:W-:Y:S01]  /*a3d0*/  ISETP.GE.AND P3, PT, R173, RZ, PT ;  /* 0x000000ffad00720c */ /* 0x000fe20003f66270 */
[----:B------:R-:W-:Y:S01]  /*a3e0*/  @!P4 IMAD.IADD R167, R167, 0x1, -R201 ;  /* 0x00000001a7a7c824 */ /* 0x000fe200078e0ac9 */
[----:B------:R-:W-:Y:S01]  /*a3f0*/  ISETP.GT.U32.AND P1, PT, R201, R169, PT ;  /* 0x000000a9c900720c */ /* 0x000fe20003f24070 */
[----:B------:R-:W-:Y:S01]  /*a400*/  IMAD.HI.U32 R3, R207, R172, RZ ;  /* 0x000000accf037227 */ /* 0x000fe200078e00ff */
[----:B------:R-:W-:-:S03]  /*a410*/  ISETP.GE.AND P4, PT, R127, RZ, PT ;  /* 0x000000ff7f00720c */ /* 0x000fc60003f86270 */
[C---:B------:R-:W-:Y:S02]  /*a420*/  IMAD R173, R201.reuse, R4, R126 ;  /* 0x00000004c9ad7224 */ /* 0x040fe400078e027e */
[----:B------:R-:W-:Y:S01]  /*a430*/  @!P2 IMAD.MOV R167, RZ, RZ, -R167 ;  /* 0x000000ffffa7a224 */ /* 0x000fe200078e0aa7 */
[----:B------:R-:W-:Y:S01]  /*a440*/  ISETP.GT.U32.AND P2, PT, R201, R170, PT ;  /* 0x000000aac900720c */ /* 0x000fe20003f44070 */
[----:B------:R-:W-:Y:S01]  /*a450*/  IMAD.MOV R3, RZ, RZ, -R3 ;  /* 0x000000ffff037224 */ /* 0x000fe200078e0a03 */
[----:B------:R-:W2:Y:S01]  /*a460*/  LDC.64 R126, c[0x0][0x238] ;  /* 0x00008e00ff7e7b82 */ /* 0x000ea20000000a00 */
[----:B------:R-:W-:Y:S01]  /*a470*/  @!P5 IMAD.IADD R171, R171, 0x1, -R201 ;  /* 0x00000001ababd824 */ /* 0x000fe200078e0ac9 */
[C---:B------:R-:W-:Y:S01]  /*a480*/  ISETP.GT.U32.AND P5, PT, R201.reuse, R173, PT ;  /* 0x000000adc900720c */ /* 0x040fe20003fa4070 */
[----:B------:R-:W-:Y:S02]  /*a490*/  IMAD R172, R201, R3, R172 ;  /* 0x00000003c9ac7224 */ /* 0x000fe400078e02ac */
[----:B------:R-:W-:-:S02]  /*a4a0*/  VIADD R3, R0, 0xe2 ;  /* 0x000000e200037836 */ /* 0x000fc40000000000 */
[----:B------:R-:W-:Y:S01]  /*a4b0*/  @!P1 IMAD.IADD R169, R169, 0x1, -R201 ;  /* 0x00000001a9a99824 */ /* 0x000fe200078e0ac9 */
[----:B------:R-:W-:Y:S01]  /*a4c0*/  ISETP.GE.AND P1, PT, R175, RZ, PT ;  /* 0x000000ffaf00720c */ /* 0x000fe20003f26270 */
[----:B------:R-:W-:Y:S01]  /*a4d0*/  VIADD R4, R0, 0xe3 ;  /* 0x000000e300047836 */ /* 0x000fe20000000000 */
[----:B------:R-:W-:Y:S01]  /*a4e0*/  IABS R174, R3 ;  /* 0x0000000300ae7213 */ /* 0x000fe20000000000 */
[----:B------:R-:W-:Y:S01]  /*a4f0*/  @!P0 IMAD.MOV R169, RZ, RZ, -R169 ;  /* 0x000000ffffa98224 */ /* 0x000fe200078e0aa9 */
[----:B------:R-:W-:Y:S01]  /*a500*/  ISETP.GE.AND P0, PT, R3, RZ, PT ;  /* 0x000000ff0300720c */ /* 0x000fe20003f06270 */
[--C-:B------:R-:W-:Y:S01]  /*a510*/  @!P2 IMAD.IADD R170, R170, 0x1, -R201.reuse ;  /* 0x00000001aaaaa824 */ /* 0x100fe200078e0ac9 */
[----:B------:R-:W-:Y:S01]  /*a520*/  ISETP.GT.U32.AND P2, PT, R201, R172, PT ;  /* 0x000000acc900720c */ /* 0x000fe20003f44070 */
[----:B------:R-:W-:Y:S01]  /*a530*/  @!P5 IMAD.IADD R173, R173, 0x1, -R201 ;  /* 0x00000001adadd824 */ /* 0x000fe200078e0ac9 */
[----:B------:R-:W-:Y:S01]  /*a540*/  IABS R176, R4 ;  /* 0x0000000400b07213 */ /* 0x000fe20000000000 */
[----:B------:R-:W-:-:S03]  /*a550*/  IMAD.HI.U32 R3, R207, R174, RZ ;  /* 0x000000aecf037227 */ /* 0x000fc600078e00ff */
[----:B------:R-:W-:Y:S01]  /*a560*/  ISETP.GT.U32.AND P5, PT, R201, R173, PT ;  /* 0x000000adc900720c */ /* 0x000fe20003fa4070 */
[----:B------:R-:W-:Y:S02]  /*a570*/  IMAD.MOV R175, RZ, RZ, -R3 ;  /* 0x000000ffffaf7224 */ /* 0x000fe400078e0a03 */
[----:B------:R-:W-:-:S04]  /*a580*/  IMAD.HI.U32 R3, R207, R176, RZ ;  /* 0x000000b0cf037227 */ /* 0x000fc800078e00ff */
[C---:B------:R-:W-:Y:S02]  /*a590*/  IMAD R174, R201.reuse, R175, R174 ;  /* 0x000000afc9ae7224 */ /* 0x040fe400078e02ae */
[----:B------:R-:W-:Y:S02]  /*a5a0*/  IMAD.MOV R175, RZ, RZ, -R3 ;  /* 0x000000ffffaf7224 */ /* 0x000fe400078e0a03 */
[--C-:B------:R-:W-:Y:S02]  /*a5b0*/  @!P2 IMAD.IADD R172, R172, 0x1, -R201.reuse ;  /* 0x00000001acaca824 */ /* 0x100fe400078e0ac9 */
[----:B------:R-:W-:Y:S02]  /*a5c0*/  IMAD R175, R201, R175, R176 ;  /* 0x000000afc9af7224 */ /* 0x000fe400078e02b0 */
[----:B------:R-:W-:Y:S01]  /*a5d0*/  @!P5 IMAD.IADD R173, R173, 0x1, -R201 ;  /* 0x00000001adadd824 */ /* 0x000fe200078e0ac9 */
[C---:B------:R-:W-:Y:S01]  /*a5e0*/  ISETP.GT.U32.AND P2, PT, R201.reuse, R172, PT ;  /* 0x000000acc900720c */ /* 0x040fe20003f44070 */
[----:B------:R-:W-:Y:S01]  /*a5f0*/  @!P3 IMAD.MOV R171, RZ, RZ, -R171 ;  /* 0x000000ffffabb224 */ /* 0x000fe200078e0aab */
[----:B------:R-:W-:Y:S01]  /*a600*/  ISETP.GT.U32.AND P5, PT, R201, R175, PT ;  /* 0x000000afc900720c */ /* 0x000fe20003fa4070 */
[----:B------:R-:W-:Y:S01]  /*a610*/  @!P4 IMAD.MOV R170, RZ, RZ, -R170 ;  /* 0x000000ffffaac224 */ /* 0x000fe200078e0aaa */
[----:B------:R-:W-:Y:S01]  /*a620*/  ISETP.GE.AND P3, PT, R177, RZ, PT ;  /* 0x000000ffb100720c */ /* 0x000fe20003f66270 */
[----:B------:R-:W-:Y:S01]  /*a630*/  VIADD R183, R0, 0xe6 ;  /* 0x000000e600b77836 */ /* 0x000fe20000000000 */
[----:B------:R-:W-:Y:S01]  /*a640*/  SHF.R.U32.HI R177, RZ, 0x6, R179 ;  /* 0x00000006ffb17819 */ /* 0x000fe200000116b3 */
[----:B------:R-:W-:Y:S01]  /*a650*/  @!P1 IMAD.MOV R173, RZ, RZ, -R173 ;  /* 0x000000ffffad9224 */ /* 0x000fe200078e0aad */
[----:B------:R-:W-:Y:S01]  /*a660*/  ISETP.GE.AND P4, PT, R4, RZ, PT ;  /* 0x000000ff0400720c */ /* 0x000fe20003f86270 */
[----:B------:R-:W-:Y:S01]  /*a670*/  IMAD.HI.U32 R4, R207, R178, RZ ;  /* 0x000000b2cf047227 */ /* 0x000fe200078e00ff */
[----:B------:R-:W-:-:S03]  /*a680*/  SGXT.U32 R3, R177, 0x1 ;  /* 0x00000001b103781a */ /* 0x000fc60000000000 */
[----:B------:R-:W-:Y:S02]  /*a690*/  VIADD R177, R0, 0xe5 ;  /* 0x000000e500b17836 */ /* 0x000fe40000000000 */
[----:B------:R-:W-:Y:S02]  /*a6a0*/  IMAD.MOV R4, RZ, RZ, -R4 ;  /* 0x000000ffff047224 */ /* 0x000fe400078e0a04 */
[--C-:B------:R-:W-:Y:S01]  /*a6b0*/  @!P2 IMAD.IADD R172, R172, 0x1, -R201.reuse ;  /* 0x00000001acaca824 */ /* 0x100fe200078e0ac9 */
[----:B------:R-:W-:Y:S01]  /*a6c0*/  IABS R182, R177 ;  /* 0x000000b100b67213 */ /* 0x000fe20000000000 */
[----:B------:R-:W-:Y:S01]  /*a6d0*/  @!P5 IMAD.IADD R175, R175, 0x1, -R201 ;  /* 0x00000001afafd824 */ /* 0x000fe200078e0ac9 */
[C---:B------:R-:W-:Y:S01]  /*a6e0*/  ISETP.GT.U32.AND P2, PT, R201.reuse, R174, PT ;  /* 0x000000aec900720c */ /* 0x040fe20003f44070 */
[----:B------:R-:W-:Y:S01]  /*a6f0*/  IMAD R176, R201, R4, R178 ;  /* 0x00000004c9b07224 */ /* 0x000fe200078e02b2 */
[----:B------:R-:W-:Y:S01]  /*a700*/  IABS R178, R183 ;  /* 0x000000b700b27213 */ /* 0x000fe20000000000 */
[----:B------:R-:W-:Y:S01]  /*a710*/  @!P6 IMAD.MOV R172, RZ, RZ, -R172 ;  /* 0x000000fffface224 */ /* 0x000fe200078e0aac */
[----:B------:R-:W-:Y:S01]  /*a720*/  ISETP.GE.AND P6, PT, R177, RZ, PT ;  /* 0x000000ffb100720c */ /* 0x000fe20003fc6270 */
[----:B------:R-:W-:Y:S01]  /*a730*/  IMAD.HI.U32 R177, R207, R182, RZ ;  /* 0x000000b6cfb17227 */ /* 0x000fe200078e00ff */
[----:B------:R-:W-:-:S02]  /*a740*/  ISETP.GT.U32.AND P5, PT, R201, R175, PT ;  /* 0x000000afc900720c */ /* 0x000fc40003fa4070 */
[----:B------:R-:W-:Y:S01]  /*a750*/  ISETP.GT.U32.AND P1, PT, R201, R176, PT ;  /* 0x000000b0c900720c */ /* 0x000fe20003f24070 */
[----:B------:R-:W-:Y:S02]  /*a760*/  IMAD.MOV R177, RZ, RZ, -R177 ;  /* 0x000000ffffb17224 */ /* 0x000fe400078e0ab1 */
[----:B------:R-:W-:-:S04]  /*a770*/  IMAD.HI.U32 R181, R207, R178, RZ ;  /* 0x000000b2cfb57227 */ /* 0x000fc800078e00ff */
[----:B------:R-:W-:Y:S02]  /*a780*/  IMAD R177, R201, R177, R182 ;  /* 0x000000b1c9b17224 */ /* 0x000fe400078e02b6 */
[----:B------:R-:W-:Y:S02]  /*a790*/  IMAD.MOV R181, RZ, RZ, -R181 ;  /* 0x000000ffffb57224 */ /* 0x000fe400078e0ab5 */
[--C-:B------:R-:W-:Y:S02]  /*a7a0*/  @!P2 IMAD.IADD R174, R174, 0x1, -R201.reuse ;  /* 0x00000001aeaea824 */ /* 0x100fe400078e0ac9 */
[--C-:B------:R-:W-:Y:S01]  /*a7b0*/  @!P5 IMAD.IADD R175, R175, 0x1, -R201.reuse ;  /* 0x00000001afafd824 */ /* 0x100fe200078e0ac9 */
[C---:B------:R-:W-:Y:S01]  /*a7c0*/  ISETP.GT.U32.AND P5, PT, R201.reuse, R177, PT ;  /* 0x000000b1c900720c */ /* 0x040fe20003fa4070 */
[----:B------:R-:W-:Y:S01]  /*a7d0*/  @!P1 IMAD.IADD R176, R176, 0x1, -R201 ;  /* 0x00000001b0b09824 */ /* 0x000fe200078e0ac9 */
[C---:B------:R-:W-:Y:S01]  /*a7e0*/  ISETP.GT.U32.AND P2, PT, R201.reuse, R174, PT ;  /* 0x000000aec900720c */ /* 0x040fe20003f44070 */
[----:B------:R-:W-:-:S02]  /*a7f0*/  IMAD R178, R201, R181, R178 ;  /* 0x000000b5c9b27224 */ /* 0x000fc400078e02b2 */
[C---:B------:R-:W-:Y:S01]  /*a800*/  VIADD R179, R0.reuse, 0xe7 ;  /* 0x000000e700b37836 */ /* 0x040fe20000000000 */
[C---:B------:R-:W-:Y:S01]  /*a810*/  ISETP.GT.U32.AND P1, PT, R201.reuse, R176, PT ;  /* 0x000000b0c900720c */ /* 0x040fe20003f24070 */
[----:B------:R-:W-:Y:S01]  /*a820*/  @!P4 IMAD.MOV R175, RZ, RZ, -R175 ;  /* 0x000000ffffafc224 */ /* 0x000fe200078e0aaf */
[----:B------:R-:W-:Y:S01]  /*a830*/  ISETP.GT.U32.AND P4, PT, R201, R178, PT ;  /* 0x000000b2c900720c */ /* 0x000fe20003f84070 */
[----:B------:R-:W-:Y:S01]  /*a840*/  VIADD R182, R0, 0xe8 ;  /* 0x000000e800b67836 */ /* 0x000fe20000000000 */
[----:B------:R-:W-:Y:S01]  /*a850*/  IABS R180, R179 ;  /* 0x000000b300b47213 */ /* 0x000fe20000000000 */
[----:B--2---:R-:W-:Y:S02]  /*a860*/  IMAD R4, R3, R126, RZ ;  /* 0x0000007e03047224 */ /* 0x004fe400078e02ff */
[--C-:B------:R-:W-:Y:S02]  /*a870*/  @!P5 IMAD.IADD R177, R177, 0x1, -R201.reuse ;  /* 0x00000001b1b1d824 */ /* 0x100fe400078e0ac9 */
[----:B------:R-:W-:Y:S01]  /*a880*/  IMAD.HI.U32 R181, R207, R180, RZ ;  /* 0x000000b4cfb57227 */ /* 0x000fe200078e00ff */
[----:B------:R-:W-:Y:S02]  /*a890*/  STL [R1+0xd20], R4 ;  /* 0x000d200401007387 */ /* 0x000fe40000100800 */
[----:B------:R-:W-:Y:S01]  /*a8a0*/  ISETP.GT.U32.AND P5, PT, R201, R177, PT ;  /* 0x000000b1c900720c */ /* 0x000fe20003fa4070 */
[----:B------:R-:W-:Y:S01]  /*a8b0*/  @!P2 IMAD.IADD R174, R174, 0x1, -R201 ;  /* 0x00000001aeaea824 */ /* 0x000fe200078e0ac9 */
[----:B------:R-:W-:Y:S01]  /*a8c0*/  ISETP.GE.AND P2, PT, R183, RZ, PT ;  /* 0x000000ffb700720c */ /* 0x000fe20003f46270 */
[----:B------:R-:W-:-:S02]  /*a8d0*/  IMAD.MOV R181, RZ, RZ, -R181 ;  /* 0x000000ffffb57224 */ /* 0x000fc400078e0ab5 */
[--C-:B------:R-:W-:Y:S01]  /*a8e0*/  @!P1 IMAD.IADD R176, R176, 0x1, -R201.reuse ;  /* 0x00000001b0b09824 */ /* 0x100fe200078e0ac9 */
[----:B------:R-:W-:Y:S01]  /*a8f0*/  ISETP.GE.AND P1, PT, R182, RZ, PT ;  /* 0x000000ffb600720c */ /* 0x000fe20003f26270 */
[----:B------:R-:W-:Y:S01]  /*a900*/  @!P4 IMAD.IADD R178, R178, 0x1, -R201 ;  /* 0x00000001b2b2c824 */ /* 0x000fe200078e0ac9 */
[----:B------:R-:W-:Y:S01]  /*a910*/  IABS R182, R182 ;  /* 0x000000b600b67213 */ /* 0x000fe20000000000 */
[----:B------:R-:W-:Y:S01]  /*a920*/  @!P0 IMAD.MOV R174, RZ, RZ, -R174 ;  /* 0x000000ffffae8224 */ /* 0x000fe200078e0aae */
[----:B------:R-:W-:Y:S01]  /*a930*/  ISETP.GE.AND P0, PT, R179, RZ, PT ;  /* 0x000000ffb300720c */ /* 0x000fe20003f06270 */
[C---:B------:R-:W-:Y:S01]  /*a940*/  IMAD R179, R201.reuse, R181, R180 ;  /* 0x000000b5c9b37224 */ /* 0x040fe200078e02b4 */
[----:B------:R-:W-:Y:S01]  /*a950*/  ISETP.GT.U32.AND P4, PT, R201, R178, PT ;  /* 0x000000b2c900720c */ /* 0x000fe20003f84070 */
[----:B------:R-:W-:Y:S02]  /*a960*/  VIADD R180, R0, 0xe9 ;  /* 0x000000e900b47836 */ /* 0x000fe40000000000 */
[----:B------:R-:W-:-:S03]  /*a970*/  IMAD.HI.U32 R183, R207, R182, RZ ;  /* 0x000000b6cfb77227 */ /* 0x000fc600078e00ff */
[----:B------:R-:W-:Y:S01]  /*a980*/  IABS R181, R180 ;  /* 0x000000b400b57213 */ /* 0x000fe20000000000 */
[----:B------:R-:W-:Y:S02]  /*a990*/  IMAD.MOV R183, RZ, RZ, -R183 ;  /* 0x000000ffffb77224 */ /* 0x000fe400078e0ab7 */
[----:B------:R-:W-:Y:S01]  /*a9a0*/  @!P3 IMAD.MOV R176, RZ, RZ, -R176 ;  /* 0x000000ffffb0b224 */ /* 0x000fe200078e0ab0 */
[----:B------:R-:W-:Y:S01]  /*a9b0*/  ISETP.GT.U32.AND P3, PT, R201, R179, PT ;  /* 0x000000b3c900720c */ /* 0x000fe20003f64070 */
[----:B------:R-:W-:Y:S01]  /*a9c0*/  @!P5 IMAD.IADD R177, R177, 0x1, -R201 ;  /* 0x00000001b1b1d824 */ /* 0x000fe200078e0ac9 */
[----:B------:R-:W-:Y:S01]  /*a9d0*/  ISETP.GE.AND P5, PT, R180, RZ, PT ;  /* 0x000000ffb400720c */ /* 0x000fe20003fa6270 */
[----:B------:R-:W-:-:S04]  /*a9e0*/  IMAD.HI.U32 R184, R207, R181, RZ ;  /* 0x000000b5cfb87227 */ /* 0x000fc800078e00ff */
[C---:B------:R-:W-:Y:S02]  /*a9f0*/  IMAD R180, R201.reuse, R183, R182 ;  /* 0x000000b7c9b47224 */ /* 0x040fe400078e02b6 */
[----:B------:R-:W-:Y:S02]  /*aa00*/  IMAD.MOV R184, RZ, RZ, -R184 ;  /* 0x000000ffffb87224 */ /* 0x000fe400078e0ab8 */
[----:B------:R-:W-:Y:S01]  /*aa10*/  @!P4 IMAD.IADD R178, R178, 0x1, -R201 ;  /* 0x00000001b2b2c824 */ /* 0x000fe200078e0ac9 */
[C---:B------:R-:W-:Y:S01]  /*aa20*/  ISETP.GT.U32.AND P4, PT, R201.reuse, R180, PT ;  /* 0x000000b4c900720c */ /* 0x040fe20003f84070 */
[----:B------:R-:W-:Y:S02]  /*aa30*/  IMAD R181, R201, R184, R181 ;  /* 0x000000b8c9b57224 */ /* 0x000fe400078e02b5 */
[----:B------:R-:W-:Y:S02]  /*aa40*/  @!P3 IMAD.IADD R179, R179, 0x1, -R201 ;  /* 0x00000001b3b3b824 */ /* 0x000fe400078e0ac9 */
[C---:B------:R-:W-:Y:S01]  /*aa50*/  VIADD R182, R0.reuse, 0xea ;  /* 0x000000ea00b67836 */ /* 0x040fe20000000000 */
[----:B------:R-:W-:Y:S01]  /*aa60*/  ISETP.GT.U32.AND P3, PT, R201, R181, PT ;  /* 0x000000b5c900720c */ /* 0x000fe20003f64070 */
[----:B------:R-:W-:-:S02]  /*aa70*/  VIADD R184, R0, 0xeb ;  /* 0x000000eb00b87836 */ /* 0x000fc40000000000 */
[----:B------:R-:W-:Y:S01]  /*aa80*/  @!P2 IMAD.MOV R178, RZ, RZ, -R178 ;  /* 0x000000ffffb2a224 */ /* 0x000fe200078e0ab2 */
[----:B------:R-:W-:Y:S01]  /*aa90*/  IABS R185, R182 ;  /* 0x000000b600b97213 */ /* 0x000fe20000000000 */
[----:B-1----:R-:W-:Y:S01]  /*aaa0*/  IMAD R2, R126, 0x2, R4 ;  /* 0x000000027e027824 */ /* 0x002fe200078e0204 */
[----:B------:R-:W-:Y:S01]  /*aab0*/  IABS R183, R184 ;  /* 0x000000b800b77213 */ /* 0x000fe20000000000 */
[--C-:B------:R-:W-:Y:S01]  /*aac0*/  @!P4 IMAD.IADD R180, R180, 0x1, -R201.reuse ;  /* 0x00000001b4b4c824 */ /* 0x100fe200078e0ac9 */
[----:B------:R-:W-:Y:S01]  /*aad0*/  ISETP.GE.AND P4, PT, R182, RZ, PT ;  /* 0x000000ffb600720c */ /* 0x000fe20003f86270 */
[----:B------:R-:W-:Y:S01]  /*aae0*/  IMAD.HI.U32 R186, R207, R185, RZ ;  /* 0x000000b9cfba7227 */ /* 0x000fe200078e00ff */
[----:B------:R1:W-:Y:S02]  /*aaf0*/  STL [R1+0x84], R2 ;  /* 0x0000840201007387 */ /* 0x0003e40000100800 */
[----:B------:R-:W-:Y:S01]  /*ab00*/  ISETP.GT.U32.AND P2, PT, R201, R180, PT ;  /* 0x000000b4c900720c */ /* 0x000fe20003f44070 */
[----:B------:R-:W-:-:S02]  /*ab10*/  @!P3 IMAD.IADD R181, R181, 0x1, -R201 ;  /* 0x00000001b5b5b824 */ /* 0x000fc400078e0ac9 */
[----:B------:R-:W-:Y:S02]  /*ab20*/  IMAD.MOV R182, RZ, RZ, -R186 ;  /* 0x000000ffffb67224 */ /* 0x000fe400078e0aba */
[----:B------:R-:W-:Y:S01]  /*ab30*/  @!P6 IMAD.MOV R177, RZ, RZ, -R177 ;  /* 0x000000ffffb1e224 */ /* 0x000fe200078e0ab1 */
[----:B------:R-:W-:Y:S01]  /*ab40*/  ISETP.GT.U32.AND P6, PT, R201, R179, PT ;  /* 0x000000b3c900720c */ /* 0x000fe20003fc4070 */
[----:B------:R-:W-:Y:S01]  /*ab50*/  IMAD.HI.U32 R187, R207, R183, RZ ;  /* 0x000000b7cfbb7227 */ /* 0x000fe200078e00ff */
[----:B------:R-:W-:-:S03]  /*ab60*/  ISETP.GT.U32.AND P3, PT, R201, R181, PT ;  /* 0x000000b5c900720c */ /* 0x000fc60003f64070 */
[----:B-1----:R-:W-:Y:S02]  /*ab70*/  IMAD R2, R126, 0x2, R2 ;  /* 0x000000027e027824 */ /* 0x002fe400078e0202 */
[C---:B------:R-:W-:Y:S02]  /*ab80*/  IMAD R182, R201.reuse, R182, R185 ;  /* 0x000000b6c9b67224 */ /* 0x040fe400078e02b9 */
[----:B------:R-:W-:Y:S01]  /*ab90*/  IMAD.MOV R186, RZ, RZ, -R187 ;  /* 0x000000ffffba7224 */ /* 0x000fe200078e0abb */
[----:B------:R1:W-:Y:S01]  /*aba0*/  STL [R1+0x80], R2 ;  /* 0x0000800201007387 */ /* 0x0003e20000100800 */
[----:B------:R-:W-:Y:S01]  /*abb0*/  @!P2 IMAD.IADD R180, R180, 0x1, -R201 ;  /* 0x00000001b4b4a824 */ /* 0x000fe200078e0ac9 */
[C---:B------:R-:W-:Y:S01]  /*abc0*/  ISETP.GT.U32.AND P2, PT, R201.reuse, R182, PT ;  /* 0x000000b6c900720c */ /* 0x040fe20003f44070 */
[----:B------:R-:W-:Y:S02]  /*abd0*/  IMAD R183, R201, R186, R183 ;  /* 0x000000bac9b77224 */ /* 0x000fe400078e02b7 */
[--C-:B------:R-:W-:Y:S01]  /*abe0*/  @!P6 IMAD.IADD R179, R179, 0x1, -R201.reuse ;  /* 0x00000001b3b3e824 */ /* 0x100fe200078e0ac9 */
[----:B------:R-:W-:Y:S01]  /*abf0*/  ISETP.GE.AND P6, PT, R184, RZ, PT ;  /* 0x000000ffb800720c */ /* 0x000fe20003fc6270 */
[----:B------:R-:W-:Y:S01]  /*ac00*/  @!P3 IMAD.IADD R181, R181, 0x1, -R201 ;  /* 0x00000001b5b5b824 */ /* 0x000fe200078e0ac9 */
[----:B------:R-:W-:Y:S01]  /*ac10*/  ISETP.GT.U32.AND P3, PT, R201, R183, PT ;  /* 0x000000b7c900720c */ /* 0x000fe20003f64070 */
[----:B------:R-:W-:-:S02]  /*ac20*/  VIADD R184, R0, 0xec ;  /* 0x000000ec00b87836 */ /* 0x000fc40000000000 */
[----:B-1----:R-:W-:Y:S02]  /*ac30*/  IMAD R2, R126, 0x2, R2 ;  /* 0x000000027e027824 */ /* 0x002fe400078e0202 */
[----:B------:R-:W-:Y:S01]  /*ac40*/  @!P0 IMAD.MOV R179, RZ, RZ, -R179 ;  /* 0x000000ffffb38224 */ /* 0x000fe200078e0ab3 */
[----:B------:R-:W-:Y:S01]  /*ac50*/  ISETP.GE.AND P0, PT, R184, RZ, PT ;  /* 0x000000ffb800720c */ /* 0x000fe20003f06270 */
[--C-:B------:R-:W-:Y:S01]  /*ac60*/  @!P2 IMAD.IADD R182, R182, 0x1, -R201.reuse ;  /* 0x00000001b6b6a824 */ /* 0x100fe200078e0ac9 */
[----:B------:R1:W-:Y:S01]  /*ac70*/  STL [R1+0x7c], R2 ;  /* 0x00007c0201007387 */ /* 0x0003e20000100800 */
        /* <DEDUP_REMOVED lines=9> */
[----:B-1----:R-:W-:Y:S02]  /*ad10*/  IMAD R2, R126, 0x2, R2 ;  /* 0x000000027e027824 */ /* 0x002fe400078e0202 */
[----:B------:R-:W-:Y:S02]  /*ad20*/  VIADD R185, R0, 0xee ;  /* 0x000000ee00b97836 */ /* 0x000fe40000000000 */
[----:B------:R-:W-:Y:S01]  /*ad30*/  IMAD.MOV R189, RZ, RZ, -R189 ;  /* 0x000000ffffbd7224 */ /* 0x000fe200078e0abd */
[----:B------:R1:W-:Y:S01]  /*ad40*/  STL [R1+0x9c], R2 ;  /* 0x00009c0201007387 */ /* 0x0003e20000100800 */
[----:B------:R-:W-:Y:S01]  /*ad50*/  IMAD.HI.U32 R188, R207, R186, RZ ;  /* 0x000000bacfbc7227 */ /* 0x000fe200078e00ff */
[----:B------:R-:W-:-:S03]  /*ad60*/  IABS R187, R185 ;  /* 0x000000b900bb7213 */ /* 0x000fc60000000000 */
[----:B------:R-:W-:Y:S02]  /*ad70*/  IMAD R184, R201, R189, R184 ;  /* 0x000000bdc9b87224 */ /* 0x000fe400078e02b8 */
[----:B------:R-:W-:Y:S02]  /*ad80*/  IMAD.MOV R188, RZ, RZ, -R188 ;  /* 0x000000ffffbc7224 */ /* 0x000fe400078e0abc */
[----:B------:R-:W-:Y:S01]  /*ad90*/  @!P5 IMAD.MOV R181, RZ, RZ, -R181 ;  /* 0x000000ffffb5d224 */ /* 0x000fe200078e0ab5 */
[----:B------:R-:W-:Y:S01]  /*ada0*/  ISETP.GE.AND P5, PT, R185, RZ, PT ;  /* 0x000000ffb900720c */ /* 0x000fe20003fa6270 */
[----:B-1----:R-:W-:Y:S02]  /*adb0*/  IMAD R2, R126, 0x2, R2 ;  /* 0x000000027e027824 */ /* 0x002fe400078e0202 */
[----:B------:R-:W-:Y:S01]  /*adc0*/  @!P2 IMAD.IADD R182, R182, 0x1, -R201 ;  /* 0x00000001b6b6a824 */ /* 0x000fe200078e0ac9 */
[C---:B------:R-:W-:Y:S01]  /*add0*/  ISETP.GT.U32.AND P2, PT, R201.reuse, R184, PT ;  /* 0x000000b8c900720c */ /* 0x040fe20003f44070 */
[----:B------:R-:W-:Y:S01]  /*ade0*/  IMAD R185, R201, R188, R186 ;  /* 0x000000bcc9b97224 */ /* 0x000fe200078e02ba */
[----:B------:R1:W-:Y:S01]  /*adf0*/  STL [R1+0x30], R2 ;  /* 0x0000300201007387 */ /* 0x0003e20000100800 */
[----:B------:R-:W-:-:S04]  /*ae00*/  IMAD.HI.U32 R188, R207, R187, RZ ;  /* 0x000000bbcfbc7227 */ /* 0x000fc800078e00ff */
[----:B------:R-:W-:Y:S02]  /*ae10*/  VIADD R186, R0, 0xef ;  /* 0x000000ef00ba7836 */ /* 0x000fe40000000000 */
[----:B------:R-:W-:Y:S02]  /*ae20*/  IMAD.MOV R188, RZ, RZ, -R188 ;  /* 0x000000ffffbc7224 */ /* 0x000fe400078e0abc */
[----:B------:R-:W-:Y:S01]  /*ae30*/  @!P3 IMAD.IADD R183, R183, 0x1, -R201 ;  /* 0x00000001b7b7b824 */ /* 0x000fe200078e0ac9 */
[----:B------:R-:W-:Y:S01]  /*ae40*/  ISETP.GE.AND P3, PT, R186, RZ, PT ;  /* 0x000000ffba00720c */ /* 0x000fe20003f66270 */
[----:B-1----:R-:W-:Y:S01]  /*ae50*/  IMAD R2, R126, 0x2, R2 ;  /* 0x000000027e027824 */ /* 0x002fe200078e0202 */
[----:B------:R-:W-:Y:S01]  /*ae60*/  IABS R189, R186 ;  /* 0x000000ba00bd7213 */ /* 0x000fe20000000000 */
[C---:B------:R-:W-:Y:S02]  /*ae70*/  IMAD R186, R201.reuse, R188, R187 ;  /* 0x000000bcc9ba7224 */ /* 0x040fe400078e02bb */
[----:B------:R-:W-:Y:S01]  /*ae80*/  @!P2 IMAD.IADD R184, R184, 0x1, -R201 ;  /* 0x00000001b8b8a824 */ /* 0x000fe200078e0ac9 */
[----:B------:R1:W-:Y:S01]  /*ae90*/  STL [R1+0x34], R2 ;  /* 0x0000340201007387 */ /* 0x0003e20000100800 */
[----:B------:R-:W-:Y:S01]  /*aea0*/  @!P4 IMAD.MOV R182, RZ, RZ, -R182 ;  /* 0x000000ffffb6c224 */ /* 0x000fe200078e0ab6 */
[C---:B------:R-:W-:Y:S01]  /*aeb0*/  ISETP.GT.U32.AND P2, PT, R201.reuse, R186, PT ;  /* 0x000000bac900720c */ /* 0x040fe20003f44070 */
[----:B------:R-:W-:Y:S01]  /*aec0*/  VIADD R191, R0, 0xf0 ;  /* 0x000000f000bf7836 */ /* 0x000fe20000000000 */
[----:B------:R-:W-:Y:S01]  /*aed0*/  ISETP.GT.U32.AND P4, PT, R201, R185, PT ;  /* 0x000000b9c900720c */ /* 0x000fe20003f84070 */
[----:B------:R-:W-:-:S02]  /*aee0*/  IMAD.MOV.U32 R187, RZ, RZ, R189 ;  /* 0x000000ffffbb7224 */ /* 0x000fc400078e00bd */
[----:B------:R-:W-:Y:S01]  /*aef0*/  @!P6 IMAD.MOV R183, RZ, RZ, -R183 ;  /* 0x000000ffffb7e224 */ /* 0x000fe200078e0ab7 */
[----:B------:R-:W-:Y:S01]  /*af00*/  IABS R188, R191 ;  /* 0x000000bf00bc7213 */ /* 0x000fe20000000000 */
[----:B------:R-:W-:Y:S01]  /*af10*/  IMAD.HI.U32 R189, R207, R187, RZ ;  /* 0x000000bbcfbd7227 */ /* 0x000fe200078e00ff */
[----:B------:R-:W-:-:S03]  /*af20*/  ISETP.GT.U32.AND P6, PT, R201, R184, PT ;  /* 0x000000b8c900720c */ /* 0x000fc60003fc4070 */
[----:B-1----:R-:W-:Y:S02]  /*af30*/  IMAD R2, R126, 0x2, R2 ;  /* 0x000000027e027824 */ /* 0x002fe400078e0202 */
[----:B------:R-:W-:Y:S02]  /*af40*/  @!P2 IMAD.IADD R186, R186, 0x1, -R201 ;  /* 0x00000001babaa824 */ /* 0x000fe400078e0ac9 */
[----:B------:R-:W-:Y:S01]  /*af50*/  IMAD.MOV R189, RZ, RZ, -R189 ;  /* 0x000000ffffbd7224 */ /* 0x000fe200078e0abd */
[----:B------:R1:W-:Y:S01]  /*af60*/  STL [R1+0x38], R2 ;  /* 0x0000380201007387 */ /* 0x0003e20000100800 */
[----:B------:R-:W-:Y:S01]  /*af70*/  IMAD.HI.U32 R193, R207, R188, RZ ;  /* 0x000000bccfc17227 */ /* 0x000fe200078e00ff */
[----:B------:R-:W-:-:S03]  /*af80*/  ISETP.GT.U32.AND P2, PT, R201, R186, PT ;  /* 0x000000bac900720c */ /* 0x000fc60003f44070 */
[----:B------:R-:W-:Y:S02]  /*af90*/  @!P4 IMAD.IADD R185, R185, 0x1, -R201 ;  /* 0x00000001b9b9c824 */ /* 0x000fe400078e0ac9 */
[C---:B------:R-:W-:Y:S02]  /*afa0*/  IMAD R187, R201.reuse, R189, R187 ;  /* 0x000000bdc9bb7224 */ /* 0x040fe400078e02bb */
[----:B------:R-:W-:Y:S01]  /*afb0*/  IMAD.MOV R193, RZ, RZ, -R193 ;  /* 0x000000ffffc17224 */ /* 0x000fe200078e0ac1 */
[C---:B------:R-:W-:Y:S01]  /*afc0*/  ISETP.GT.U32.AND P4, PT, R201.reuse, R185, PT ;  /* 0x000000b9c900720c */ /* 0x040fe20003f84070 */
[----:B-1----:R-:W-:Y:S02]  /*afd0*/  IMAD R2, R126, 0x2, R2 ;  /* 0x000000027e027824 */ /* 0x002fe400078e0202 */
[----:B------:R-:W-:Y:S01]  /*afe0*/  @!P6 IMAD.IADD R184, R184, 0x1, -R201 ;  /* 0x00000001b8b8e824 */ /* 0x000fe200078e0ac9 */
[C---:B------:R-:W-:Y:S01]  /*aff0*/  ISETP.GT.U32.AND P6, PT, R201.reuse, R187, PT ;  /* 0x000000bbc900720c */ /* 0x040fe20003fc4070 */
[----:B------:R-:W-:Y:S01]  /*b000*/  IMAD R188, R201, R193, R188 ;  /* 0x000000c1c9bc7224 */ /* 0x000fe200078e02bc */
[----:B------:R1:W-:Y:S01]  /*b010*/  STL [R1+0x3c], R2 ;  /* 0x00003c0201007387 */ /* 0x0003e20000100800 */
[----:B------:R-:W-:-:S02]  /*b020*/  VIADD R190, R0, 0xf1 ;  /* 0x000000f100be7836 */ /* 0x000fc40000000000 */
[--C-:B------:R-:W-:Y:S01]  /*b030*/  @!P2 IMAD.IADD R186, R186, 0x1, -R201.reuse ;  /* 0x00000001babaa824 */ /* 0x100fe200078e0ac9 */
[----:B------:R-:W-:Y:S01]  /*b040*/  ISETP.GT.U32.AND P2, PT, R201, R188, PT ;  /* 0x000000bcc900720c */ /* 0x000fe20003f44070 */
[C---:B------:R-:W-:Y:S01]  /*b050*/  VIADD R194, R0.reuse, 0xf2 ;  /* 0x000000f200c27836 */ /* 0x040fe20000000000 */
[----:B------:R-:W-:Y:S01]  /*b060*/  IABS R189, R190 ;  /* 0x000000be00bd7213 */ /* 0x000fe20000000000 */
[----:B------:R-:W-:Y:S01]  /*b070*/  @!P4 IMAD.IADD R185, R185, 0x1, -R201 ;  /* 0x00000001b9b9c824 */ /* 0x000fe200078e0ac9 */
[----:B------:R-:W-:Y:S01]  /*b080*/  ISETP.GE.AND P4, PT, R191, RZ, PT ;  /* 0x000000ffbf00720c */ /* 0x000fe20003f86270 */
[----:B------:R-:W-:Y:S01]  /*b090*/  VIADD R193, R0, 0xf3 ;  /* 0x000000f300c17836 */ /* 0x000fe20000000000 */
[----:B------:R-:W-:Y:S01]  /*b0a0*/  IABS R196, R194 ;  /* 0x000000c200c47213 */ /* 0x000fe20000000000 */
[----:B-1----:R-:W-:Y:S02]  /*b0b0*/  IMAD R2, R126, 0x2, R2 ;  /* 0x000000027e027824 */ /* 0x002fe400078e0202 */
[----:B------:R-:W-:Y:S01]  /*b0c0*/  IMAD.HI.U32 R191, R207, R189, RZ ;  /* 0x000000bdcfbf7227 */ /* 0x000fe200078e00ff */
[----:B------:R-:W-:-:S02]  /*b0d0*/  IABS R198, R193 ;  /* 0x000000c100c67213 */ /* 0x000fc40000000000 */
[----:B------:R1:W-:Y:S01]  /*b0e0*/  STL [R1+0x40], R2 ;  /* 0x0000400201007387 */ /* 0x0003e20000100800 */
[----:B------:R-:W-:Y:S01]  /*b0f0*/  @!P6 IMAD.IADD R187, R187, 0x1, -R201 ;  /* 0x00000001bbbbe824 */ /* 0x000fe200078e0ac9 */
[----:B------:R-:W-:Y:S01]  /*b100*/  ISETP.GE.AND P6, PT, R190, RZ, PT ;  /* 0x000000ffbe00720c */ /* 0x000fe20003fc6270 */
[----:B------:R-:W-:Y:S02]  /*b110*/  IMAD.MOV.U32 R190, RZ, RZ, R196 ;  /* 0x000000ffffbe7224 */ /* 0x000fe400078e00c4 */
[----:B------:R-:W-:Y:S02]  /*b120*/  IMAD.MOV R191, RZ, RZ, -R191 ;  /* 0x000000ffffbf7224 */ /* 0x000fe400078e0abf */
[----:B------:R-:W-:Y:S01]  /*b130*/  @!P2 IMAD.IADD R188, R188, 0x1, -R201 ;  /* 0x00000001bcbca824 */ /* 0x000fe200078e0ac9 */
[----:B------:R-:W-:Y:S01]  /*b140*/  ISETP.GT.U32.AND P2, PT, R201, R187, PT ;  /* 0x000000bbc900720c */ /* 0x000fe20003f44070 */
[----:B------:R-:W-:-:S04]  /*b150*/  IMAD.HI.U32 R196, R207, R190, RZ ;  /* 0x000000becfc47227 */ /* 0x000fc800078e00ff */
[----:B-1----:R-:W-:Y:S02]  /*b160*/  IMAD R2, R126, 0x2, R2 ;  /* 0x000000027e027824 */ /* 0x002fe400078e0202 */
[C---:B------:R-:W-:Y:S02]  /*b170*/  IMAD R189, R201.reuse, R191, R189 ;  /* 0x000000bfc9bd7224 */ /* 0x040fe400078e02bd */
[----:B------:R-:W-:Y:S01]  /*b180*/  IMAD.MOV R196, RZ, RZ, -R196 ;  /* 0x000000ffffc47224 */ /* 0x000fe200078e0ac4 */
[----:B------:R1:W-:Y:S01]  /*b190*/  STL [R1+0x44], R2 ;  /* 0x0000440201007387 */ /* 0x0003e20000100800 */
[----:B------:R-:W-:Y:S01]  /*b1a0*/  @!P1 IMAD.MOV R185, RZ, RZ, -R185 ;  /* 0x000000ffffb99224 */ /* 0x000fe200078e0ab9 */
[C---:B------:R-:W-:Y:S01]  /*b1b0*/  ISETP.GT.U32.AND P1, PT, R201.reuse, R189, PT ;  /* 0x000000bdc900720c */ /* 0x040fe20003f24070 */
[----:B------:R-:W-:Y:S02]  /*b1c0*/  IMAD R190, R201, R196, R190 ;  /* 0x000000c4c9be7224 */ /* 0x000fe400078e02be */
[----:B------:R-:W-:-:S02]  /*b1d0*/  @!P2 IMAD.IADD R187, R187, 0x1, -R201 ;  /* 0x00000001bbbba824 */ /* 0x000fc400078e0ac9 */
[----:B------:R-:W-:Y:S01]  /*b1e0*/  IMAD.MOV.U32 R191, RZ, RZ, R198 ;  /* 0x000000ffffbf7224 */ /* 0x000fe200078e00c6 */
[C---:B------:R-:W-:Y:S01]  /*b1f0*/  ISETP.GT.U32.AND P2, PT, R201.reuse, R190, PT ;  /* 0x000000bec900720c */ /* 0x040fe20003f44070 */
[----:B------:R-:W-:Y:S01]  /*b200*/  @!P0 IMAD.MOV R184, RZ, RZ, -R184 ;  /* 0x000000ffffb88224 */ /* 0x000fe200078e0ab8 */
[----:B------:R-:W-:Y:S01]  /*b210*/  ISETP.GT.U32.AND P0, PT, R201, R188, PT ;  /* 0x000000bcc900720c */ /* 0x000fe20003f04070 */
[----:B-1----:R-:W-:Y:S02]  /*b220*/  IMAD R2, R126, 0x2, R2 ;  /* 0x000000027e027824 */ /* 0x002fe400078e0202 */
[----:B------:R-:W-:-:S03]  /*b230*/  IMAD.HI.U32 R198, R207, R191, RZ ;  /* 0x000000bfcfc67227 */ /* 0x000fc600078e00ff */
[----:B------:R1:W-:Y:S01]  /*b240*/  STL [R1+0x48], R2 ;  /* 0x0000480201007387 */ /* 0x0003e20000100800 */
[--C-:B------:R-:W-:Y:S02]  /*b250*/  @!P1 IMAD.IADD R189, R189, 0x1, -R201.reuse ;  /* 0x00000001bdbd9824 */ /* 0x100fe400078e0ac9 */
[----:B------:R-:W-:Y:S01]  /*b260*/  @!P5 IMAD.MOV R186, RZ, RZ, -R186 ;  /* 0x000000ffffbad224 */ /* 0x000fe200078e0aba */
[----:B------:R-:W-:Y:S01]  /*b270*/  ISETP.GE.AND P5, PT, R194, RZ, PT ;  /* 0x000000ffc200720c */ /* 0x000fe20003fa6270 */
[----:B------:R-:W-:Y:S01]  /*b280*/  IMAD.MOV R194, RZ, RZ, -R198 ;  /* 0x000000ffffc27224 */ /* 0x000fe200078e0ac6 */
[C---:B------:R-:W-:Y:S01]  /*b290*/  ISETP.GT.U32.AND P1, PT, R201.reuse, R189, PT ;  /* 0x000000bdc900720c */ /* 0x040fe20003f24070 */
[----:B------:R-:W-:Y:S02]  /*b2a0*/  @!P2 IMAD.IADD R190, R190, 0x1, -R201 ;  /* 0x00000001bebea824 */ /* 0x000fe400078e0ac9 */
[C---:B------:R-:W-:Y:S02]  /*b2b0*/  IMAD R191, R201.reuse, R194, R191 ;  /* 0x000000c2c9bf7224 */ /* 0x040fe400078e02bf */
[----:B-1----:R-:W-:Y:S01]  /*b2c0*/  IMAD R2, R126, 0x2, R2 ;  /* 0x000000027e027824 */ /* 0x002fe200078e0202 */
[----:B------:R-:W-:Y:S01]  /*b2d0*/  ISETP.GT.U32.AND P2, PT, R201, R190, PT ;  /* 0x000000bec900720c */ /* 0x000fe20003f44070 */
[----:B------:R-:W-:-:S02]  /*b2e0*/  VIADD R196, R0, 0xf4 ;  /* 0x000000f400c47836 */ /* 0x000fc40000000000 */
[----:B------:R-:W-:Y:S01]  /*b2f0*/  VIADD R194, R0, 0xf5 ;  /* 0x000000f500c27836 */ /* 0x000fe20000000000 */
[----:B------:R1:W-:Y:S01]  /*b300*/  STL [R1+0x50], R2 ;  /* 0x0000500201007387 */ /* 0x0003e20000100800 */
[----:B------:R-:W-:Y:S01]  /*b310*/  @!P0 IMAD.IADD R188, R188, 0x1, -R201 ;  /* 0x00000001bcbc8824 */ /* 0x000fe200078e0ac9 */
[----:B------:R-:W-:Y:S01]  /*b320*/  ISETP.GE.AND P0, PT, R193, RZ, PT ;  /* 0x000000ffc100720c */ /* 0x000fe20003f06270 */
[----:B------:R-:W-:Y:S01]  /*b330*/  @!P3 IMAD.MOV R187, RZ, RZ, -R187 ;  /* 0x000000ffffbbb224 */ /* 0x000fe200078e0abb */
[----:B------:R-:W-:Y:S01]  /*b340*/  ISETP.GE.AND P3, PT, R196, RZ, PT ;  /* 0x000000ffc400720c */ /* 0x000fe20003f66270 */
[----:B------:R-:W-:Y:S01]  /*b350*/  VIADD R193, R0, 0xf6 ;  /* 0x000000f600c17836 */ /* 0x000fe20000000000 */
[----:B------:R-:W-:Y:S01]  /*b360*/  IABS R205, R196 ;  /* 0x000000c400cd7213 */ /* 0x000fe20000000000 */
[----:B------:R-:W-:Y:S01]  /*b370*/  @!P4 IMAD.MOV R188, RZ, RZ, -R188 ;  /* 0x000000ffffbcc224 */ /* 0x000fe200078e0abc */
[----:B------:R-:W-:Y:S01]  /*b380*/  IABS R196, R194 ;  /* 0x000000c200c47213 */ /* 0x000fe20000000000 */
[--C-:B------:R-:W-:Y:S01]  /*b390*/  @!P1 IMAD.IADD R189, R189, 0x1, -R201.reuse ;  /* 0x00000001bdbd9824 */ /* 0x100fe200078e0ac9 */
[----:B------:R-:W-:Y:S01]  /*b3a0*/  ISETP.GE.AND P4, PT, R194, RZ, PT ;  /* 0x000000ffc200720c */ /* 0x000fe20003f86270 */
[----:B-1----:R-:W-:Y:S01]  /*b3b0*/  IMAD R2, R126, 0x2, R2 ;  /* 0x000000027e027824 */ /* 0x002fe200078e0202 */
[----:B------:R-:W-:Y:S01]  /*b3c0*/  ISETP.GE.AND P1, PT, R193, RZ, PT ;  /* 0x000000ffc100720c */ /* 0x000fe20003f26270 */
[----:B------:R-:W-:Y:S01]  /*b3d0*/  @!P2 IMAD.IADD R190, R190, 0x1, -R201 ;  /* 0x00000001bebea824 */ /* 0x000fe200078e0ac9 */
[----:B------:R-:W-:Y:S01]  /*b3e0*/  IABS R194, R193 ;  /* 0x000000c100c27213 */ /* 0x000fe20000000000 */
[----:B------:R-:W-:Y:S01]  /*b3f0*/  IMAD.MOV.U32 R193, RZ, RZ, R196 ;  /* 0x000000ffffc17224 */ /* 0x000fe200078e00c4 */
[----:B------:R1:W-:Y:S01]  /*b400*/  STL [R1+0x5c], R2 ;  /* 0x00005c0201007387 */ /* 0x0003e20000100800 */
[----:B------:R-:W-:Y:S01]  /*b410*/  IMAD.HI.U32 R196, R207, R205, RZ ;  /* 0x000000cdcfc47227 */ /* 0x000fe200078e00ff */
[----:B------:R-:W-:-:S03]  /*b420*/  ISETP.GT.U32.AND P2, PT, R201, R191, PT ;  /* 0x000000bfc900720c */ /* 0x000fc60003f44070 */
[----:B------:R-:W-:Y:S02]  /*b430*/  IMAD.MOV R196, RZ, RZ, -R196 ;  /* 0x000000ffffc47224 */ /* 0x000fe400078e0ac4 */
[----:B------:R-:W-:Y:S02]  /*b440*/  @!P6 IMAD.MOV R189, RZ, RZ, -R189 ;  /* 0x000000ffffbde224 */ /* 0x000fe400078e0abd */
[----:B------:R-:W-:Y:S02]  /*b450*/  IMAD R205, R201, R196, R205 ;  /* 0x000000c4c9cd7224 */ /* 0x000fe400078e02cd */
[----:B-1----:R-:W-:Y:S02]  /*b460*/  IMAD R2, R126, 0x2, R2 ;  /* 0x000000027e027824 */ /* 0x002fe400078e0202 */
[----:B------:R-:W-:Y:S01]  /*b470*/  IMAD.HI.U32 R198, R207, R252, RZ ;  /* 0x000000fccfc67227 */ /* 0x000fe200078e00ff */
[----:B------:R-:W-:Y:S02]  /*b480*/  ISETP.GT.U32.AND P6, PT, R201, R205, PT ;  /* 0x000000cdc900720c */ /* 0x000fe40003fc4070 */
[----:B------:R1:W-:Y:S01]  /*b490*/  STL [R1+0x64], R2 ;  /* 0x0000640201007387 */ /* 0x0003e20000100800 */
[----:B------:R-:W-:-:S02]  /*b4a0*/  @!P2 IMAD.IADD R191, R191, 0x1, -R201 ;  /* 0x00000001bfbfa824 */ /* 0x000fc400078e0ac9 */
[----:B------:R-:W-:-:S03]  /*b4b0*/  IMAD.HI.U32 R206, R207, R193, RZ ;  /* 0x000000c1cfce7227 */ /* 0x000fc600078e00ff */
[----:B------:R-:W-:Y:S01]  /*b4c0*/  ISETP.GT.U32.AND P2, PT, R201, R191, PT ;  /* 0x000000bfc900720c */ /* 0x000fe20003f44070 */
[----:B------:R-:W-:Y:S02]  /*b4d0*/  IMAD.MOV R198, RZ, RZ, -R198 ;  /* 0x000000ffffc67224 */ /* 0x000fe400078e0ac6 */
[----:B------:R-:W-:-:S04]  /*b4e0*/  IMAD.HI.U32 R203, R207, R194, RZ ;  /* 0x000000c2cfcb7227 */ /* 0x000fc800078e00ff */
[----:B-1----:R-:W-:Y:S02]  /*b4f0*/  IMAD R2, R126, 0x2, R2 ;  /* 0x000000027e027824 */ /* 0x002fe400078e0202 */
[----:B------:R-:W-:Y:S02]  /*b500*/  @!P6 IMAD.IADD R205, R205, 0x1, -R201 ;  /* 0x00000001cdcde824 */ /* 0x000fe400078e0ac9 */
[----:B------:R-:W-:Y:S01]  /*b510*/  IMAD.MOV R206, RZ, RZ, -R206 ;  /* 0x000000ffffce7224 */ /* 0x000fe200078e0ace */
[----:B------:R1:W-:Y:S01]  /*b520*/  STL [R1+0xf0], R2 ;  /* 0x0000f00201007387 */ /* 0x0003e20000100800 */
[C---:B------:R-:W-:Y:S01]  /*b530*/  IMAD R252, R201.reuse, R198, R252 ;  /* 0x000000c6c9fc7224 */ /* 0x040fe200078e02fc */
[C---:B------:R-:W-:Y:S01]  /*b540*/  ISETP.GT.U32.AND P6, PT, R201.reuse, R205, PT ;  /* 0x000000cdc900720c */ /* 0x040fe20003fc4070 */
[----:B------:R-:W-:Y:S02]  /*b550*/  IMAD.MOV R198, RZ, RZ, -R203 ;  /* 0x000000ffffc67224 */ /* 0x000fe400078e0acb */
[----:B------:R-:W-:-:S02]  /*b560*/  IMAD R193, R201, R206, R193 ;  /* 0x000000cec9c17224 */ /* 0x000fc400078e02c1 */
[----:B------:R-:W-:Y:S02]  /*b570*/  @!P2 IMAD.IADD R191, R191, 0x1, -R201 ;  /* 0x00000001bfbfa824 */ /* 0x000fe400078e0ac9 */
[C---:B------:R-:W-:Y:S02]  /*b580*/  IMAD R194, R201.reuse, R198, R194 ;  /* 0x000000c6c9c27224 */ /* 0x040fe400078e02c2 */
[----:B-1----:R-:W-:Y:S02]  /*b590*/  IMAD R2, R126, 0x2, R2 ;  /* 0x000000027e027824 */ /* 0x002fe400078e0202 */
[----:B------:R-:W-:Y:S01]  /*b5a0*/  @!P0 IMAD.MOV R191, RZ, RZ, -R191 ;  /* 0x000000ffffbf8224 */ /* 0x000fe200078e0abf */
[----:B------:R-:W-:Y:S01]  /*b5b0*/  ISETP.GT.U32.AND P0, PT, R201, R193, PT ;  /* 0x000000c1c900720c */ /* 0x000fe20003f04070 */
[----:B------:R-:W-:Y:S01]  /*b5c0*/  VIADD R196, R0, 0xf7 ;  /* 0x000000f700c47836 */ /* 0x000fe20000000000 */
[----:B------:R1:W-:Y:S01]  /*b5d0*/  STL [R1+0x54], R2 ;  /* 0x0000540201007387 */ /* 0x0003e20000100800 */
[----:B------:R-:W-:Y:S01]  /*b5e0*/  @!P6 IMAD.IADD R205, R205, 0x1, -R201 ;  /* 0x00000001cdcde824 */ /* 0x000fe200078e0ac9 */
[----:B------:R-:W-:Y:S01]  /*b5f0*/  ISETP.GT.U32.AND P6, PT, R201, R194, PT ;  /* 0x000000c2c900720c */ /* 0x000fe20003fc4070 */
[----:B------:R-:W-:Y:S01]  /*b600*/  @!P5 IMAD.MOV R190, RZ, RZ, -R190 ;  /* 0x000000ffffbed224 */ /* 0x000fe200078e0abe */
[----:B------:R-:W-:Y:S01]  /*b610*/  ISETP.GE.AND P5, PT, R196, RZ, PT ;  /* 0x000000ffc400720c */ /* 0x000fe20003fa6270 */
[C---:B------:R-:W-:Y:S01]  /*b620*/  VIADD R4, R0.reuse, 0xfa ;  /* 0x000000fa00047836 */ /* 0x040fe20000000000 */
[----:B------:R-:W-:Y:S01]  /*b630*/  IABS R206, R196 ;  /* 0x000000c400ce7213 */ /* 0x000fe20000000000 */
[----:B------:R-:W-:-:S02]  /*b640*/  VIADD R196, R0, 0xf8 ;  /* 0x000000f800c47836 */ /* 0x000fc40000000000 */
[----:B------:R-:W-:Y:S01]  /*b650*/  VIADD R217, R0, 0xf9 ;  /* 0x000000f900d97836 */ /* 0x000fe20000000000 */
[----:B------:R-:W-:Y:S01]  /*b660*/  IABS R249, R4 ;  /* 0x0000000400f97213 */ /* 0x000fe20000000000 */
[----:B-1----:R-:W-:Y:S01]  /*b670*/  IMAD R2, R126, 0x2, R2 ;  /* 0x000000027e027824 */ /* 0x002fe200078e0202 */
[----:B------:R-:W-:Y:S01]  /*b680*/  ISETP.GE.AND P2, PT, R196, RZ, PT ;  /* 0x000000ffc400720c */ /* 0x000fe20003f46270 */
[--C-:B------:R-:W-:Y:S01]  /*b690*/  @!P0 IMAD.IADD R193, R193, 0x1, -R201.reuse ;  /* 0x00000001c1c18824 */ /* 0x100fe200078e0ac9 */
[----:B------:R-:W-:Y:S01]  /*b6a0*/  IABS R198, R196 ;  /* 0x000000c400c67213 */ /* 0x000fe20000000000 */
[----:B------:R-:W-:Y:S01]  /*b6b0*/  IMAD.HI.U32 R196, R207, R206, RZ ;  /* 0x000000cecfc47227 */ /* 0x000fe200078e00ff */
[----:B------:R1:W-:Y:S01]  /*b6c0*/  STL [R1+0x4c], R2 ;  /* 0x00004c0201007387 */ /* 0x0003e20000100800 */
[----:B------:R-:W-:Y:S02]  /*b6d0*/  IABS R203, R217 ;  /* 0x000000d900cb7213 */ /* 0x000fe40000000000 */
[----:B------:R-:W-:Y:S01]  /*b6e0*/  @!P6 IMAD.IADD R194, R194, 0x1, -R201 ;  /* 0x00000001c2c2e824 */ /* 0x000fe200078e0ac9 */
[----:B------:R-:W-:Y:S01]  /*b6f0*/  ISETP.GT.U32.AND P0, PT, R201, R193, PT ;  /* 0x000000c1c900720c */ /* 0x000fe20003f04070 */
[----:B------:R-:W-:-:S02]  /*b700*/  IMAD.MOV R250, RZ, RZ, -R196 ;  /* 0x000000fffffa7224 */ /* 0x000fc400078e0ac4 */
[----:B------:R-:W-:Y:S01]  /*b710*/  IMAD.MOV.U32 R196, RZ, RZ, R198 ;  /* 0x000000ffffc47224 */ /* 0x000fe200078e00c6 */
[C---:B------:R-:W-:Y:S01]  /*b720*/  ISETP.GT.U32.AND P6, PT, R201.reuse, R194, PT ;  /* 0x000000c2c900720c */ /* 0x040fe20003fc4070 */
[----:B------:R-:W-:Y:S02]  /*b730*/  IMAD R206, R201, R250, R206 ;  /* 0x000000fac9ce7224 */ /* 0x000fe400078e02ce */
[----:B-1----:R-:W-:Y:S02]  /*b740*/  IMAD R2, R126, 0x2, R2 ;  /* 0x000000027e027824 */ /* 0x002fe400078e0202 */
[----:B------:R-:W-:-:S03]  /*b750*/  IMAD.HI.U32 R251, R207, R196, RZ ;  /* 0x000000c4cffb7227 */ /* 0x000fc600078e00ff */
[----:B------:R1:W-:Y:S01]  /*b760*/  STL [R1+0xdc], R2 ;  /* 0x0000dc0201007387 */ /* 0x0003e20000100800 */
[----:B------:R-:W-:Y:S02]  /*b770*/  IMAD.MOV R251, RZ, RZ, -R251 ;  /* 0x000000fffffb7224 */ /* 0x000fe400078e0afb */
[--C-:B------:R-:W-:Y:S01]  /*b780*/  @!P0 IMAD.IADD R193, R193, 0x1, -R201.reuse ;  /* 0x00000001c1c18824 */ /* 0x100fe200078e0ac9 */
[C---:B------:R-:W-:Y:S01]  /*b790*/  ISETP.GT.U32.AND P0, PT, R201.reuse, R206, PT ;  /* 0x000000cec900720c */ /* 0x040fe20003f04070 */
[C---:B------:R-:W-:Y:S02]  /*b7a0*/  IMAD R196, R201.reuse, R251, R196 ;  /* 0x000000fbc9c47224 */ /* 0x040fe400078e02c4 */
[----:B------:R-:W-:Y:S02]  /*b7b0*/  @!P6 IMAD.IADD R194, R194, 0x1, -R201 ;  /* 0x00000001c2c2e824 */ /* 0x000fe400078e0ac9 */
[----:B------:R-:W-:Y:S01]  /*b7c0*/  IMAD.MOV.U32 R198, RZ, RZ, R249 ;  /* 0x000000ffffc67224 */ /* 0x000fe200078e00f9 */
[----:B------:R-:W-:Y:S01]  /*b7d0*/  ISETP.GT.U32.AND P6, PT, R201, R196, PT ;  /* 0x000000c4c900720c */ /* 0x000fe20003fc4070 */
[----:B-1----:R-:W-:-:S02]  /*b7e0*/  IMAD R2, R126, 0x2, R2 ;  /* 0x000000027e027824 */ /* 0x002fc400078e0202 */
[----:B------:R-:W-:-:S03]  /*b7f0*/  IMAD.HI.U32 R250, R207, R203, RZ ;  /* 0x000000cbcffa7227 */ /* 0x000fc600078e00ff */
[----:B------:R1:W-:Y:S01]  /*b800*/  STL [R1+0xd8], R2 ;  /* 0x0000d80201007387 */ /* 0x0003e20000100800 */
[----:B------:R-:W-:-:S04]  /*b810*/  IMAD.HI.U32 R249, R207, R198, RZ ;  /* 0x000000c6cff97227 */ /* 0x000fc800078e00ff */
[C---:B------:R-:W-:Y:S02]  /*b820*/  VIADD R3, R0.reuse, 0xfe ;  /* 0x000000fe00037836 */ /* 0x040fe40000000000 */
[----:B------:R-:W-:Y:S02]  /*b830*/  IMAD.MOV R250, RZ, RZ, -R250 ;  /* 0x000000fffffa7224 */ /* 0x000fe400078e0afa */
[----:B------:R-:W-:Y:S01]  /*b840*/  VIADD R215, R0, 0xfc ;  /* 0x000000fc00d77836 */ /* 0x000fe20000000000 */
[----:B------:R-:W-:Y:S01]  /*b850*/  IABS R218, R3 ;  /* 0x0000000300da7213 */ /* 0x000fe20000000000 */
[----:B-1----:R-:W-:Y:S02]  /*b860*/  IMAD R2, R126, 0x2, R2 ;  /* 0x000000027e027824 */ /* 0x002fe400078e0202 */
[----:B------:R-:W-:Y:S02]  /*b870*/  IMAD.MOV R249, RZ, RZ, -R249 ;  /* 0x000000fffff97224 */ /* 0x000fe400078e0af9 */
[----:B------:R-:W-:Y:S01]  /*b880*/  VIADD R216, R0, 0xfb ;  /* 0x000000fb00d87836 */ /* 0x000fe20000000000 */
[----:B------:R1:W-:Y:S01]  /*b890*/  STL [R1+0xe4], R2 ;  /* 0x0000e40201007387 */ /* 0x0003e20000100800 */
[----:B------:R-:W-:Y:S01]  /*b8a0*/  IMAD R203, R201, R250, R203 ;  /* 0x000000fac9cb7224 */ /* 0x000fe200078e02cb */
[----:B------:R-:W-:Y:S01]  /*b8b0*/  IABS R250, R215 ;  /* 0x000000d700fa7213 */ /* 0x000fe20000000000 */
[----:B------:R-:W-:-:S02]  /*b8c0*/  @!P0 IMAD.IADD R206, R206, 0x1, -R201 ;  /* 0x00000001cece8824 */ /* 0x000fc400078e0ac9 */
[C---:B------:R-:W-:Y:S01]  /*b8d0*/  IMAD R198, R201.reuse, R249, R198 ;  /* 0x000000f9c9c67224 */ /* 0x040fe200078e02c6 */
[----:B------:R-:W-:Y:S01]  /*b8e0*/  IABS R249, R216 ;  /* 0x000000d800f97213 */ /* 0x000fe20000000000 */
[----:B------:R-:W-:Y:S01]  /*b8f0*/  VIADD R204, R0, 0xfd ;  /* 0x000000fd00cc7836 */ /* 0x000fe20000000000 */
[C---:B------:R-:W-:Y:S01]  /*b900*/  ISETP.GT.U32.AND P0, PT, R201.reuse, R203, PT ;  /* 0x000000cbc900720c */ /* 0x040fe20003f04070 */
[----:B------:R-:W-:Y:S01]  /*b910*/  @!P6 IMAD.IADD R196, R196, 0x1, -R201 ;  /* 0x00000001c4c4e824 */ /* 0x000fe200078e0ac9 */
[----:B------:R-:W-:Y:S01]  /*b920*/  ISETP.GT.U32.AND P6, PT, R201, R206, PT ;  /* 0x000000cec900720c */ /* 0x000fe20003fc4070 */
[----:B-1----:R-:W-:Y:S01]  /*b930*/  IMAD R2, R126, 0x2, R2 ;  /* 0x000000027e027824 */ /* 0x002fe200078e0202 */
[----:B------:R-:W-:Y:S01]  /*b940*/  IABS R251, R204 ;  /* 0x000000cc00fb7213 */ /* 0x000fe20000000000 */
[----:B------:R-:W-:Y:S02]  /*b950*/  IMAD.MOV.U32 R219, RZ, RZ, R218 ;  /* 0x000000ffffdb7224 */ /* 0x000fe400078e00da */
[C---:B------:R-:W-:Y:S01]  /*b960*/  IMAD.HI.U32 R218, R207.reuse, R250, RZ ;  /* 0x000000facfda7227 */ /* 0x040fe200078e00ff */
[----:B------:R1:W-:Y:S03]  /*b970*/  STL [R1+0xec], R2 ;  /* 0x0000ec0201007387 */ /* 0x0003e60000100800 */
[----:B------:R-:W-:-:S04]  /*b980*/  IMAD.HI.U32 R220, R207, R249, RZ ;  /* 0x000000f9cfdc7227 */ /* 0x000fc800078e00ff */
[----:B------:R-:W-:Y:S02]  /*b990*/  IMAD.MOV R221, RZ, RZ, -R218 ;  /* 0x000000ffffdd7224 */ /* 0x000fe400078e0ada */
[----:B------:R-:W-:Y:S01]  /*b9a0*/  @!P3 IMAD.MOV R205, RZ, RZ, -R205 ;  /* 0x000000ffffcdb224 */ /* 0x000fe200078e0acd */
[----:B------:R-:W-:Y:S01]  /*b9b0*/  ISETP.GT.U32.AND P3, PT, R201, R196, PT ;  /* 0x000000c4c900720c */ /* 0x000fe20003f64070 */
[----:B-1----:R-:W-:Y:S02]  /*b9c0*/  IMAD R2, R126, 0x2, R2 ;  /* 0x000000027e027824 */ /* 0x002fe400078e0202 */
[----:B------:R-:W-:Y:S02]  /*b9d0*/  IMAD.MOV R222, RZ, RZ, -R220 ;  /* 0x000000ffffde7224 */ /* 0x000fe400078e0adc */
[----:B------:R-:W-:Y:S01]  /*b9e0*/  IMAD.HI.U32 R220, R207, R251, RZ ;  /* 0x000000fbcfdc7227 */ /* 0x000fe200078e00ff */
[----:B------:R1:W-:Y:S03]  /*b9f0*/  STL [R1+0xfc], R2 ;  /* 0x0000fc0201007387 */ /* 0x0003e60000100800 */
[----:B------:R-:W-:-:S02]  /*ba00*/  IMAD R250, R201, R221, R250 ;  /* 0x000000ddc9fa7224 */ /* 0x000fc400078e02fa */
[----:B------:R-:W-:Y:S01]  /*ba10*/  @!P4 IMAD.MOV R193, RZ, RZ, -R193 ;  /* 0x000000ffffc1c224 */ /* 0x000fe200078e0ac1 */
[----:B------:R-:W-:Y:S01]  /*ba20*/  ISETP.GT.U32.AND P4, PT, R201, R198, PT ;  /* 0x000000c6c900720c */ /* 0x000fe20003f84070 */
[----:B------:R-:W-:-:S04]  /*ba30*/  IMAD.HI.U32 R218, R207, R219, RZ ;  /* 0x000000dbcfda7227 */ /* 0x000fc800078e00ff */
[----:B-1----:R-:W-:Y:S02]  /*ba40*/  IMAD R2, R126, 0x2, R2 ;  /* 0x000000027e027824 */ /* 0x002fe400078e0202 */
[C---:B------:R-:W-:Y:S02]  /*ba50*/  IMAD R207, R201.reuse, R222, R249 ;  /* 0x000000dec9cf7224 */ /* 0x040fe400078e02f9 */
[----:B------:R-:W-:Y:S01]  /*ba60*/  IMAD.MOV R249, RZ, RZ, -R220 ;  /* 0x000000fffff97224 */ /* 0x000fe200078e0adc */
[----:B------:R1:W-:Y:S01]  /*ba70*/  STL [R1+0xf8], R2 ;  /* 0x0000f80201007387 */ /* 0x0003e20000100800 */
[----:B------:R-:W-:Y:S01]  /*ba80*/  @!P6 IMAD.IADD R206, R206, 0x1, -R201 ;  /* 0x00000001cecee824 */ /* 0x000fe200078e0ac9 */
[C---:B------:R-:W-:Y:S01]  /*ba90*/  ISETP.GT.U32.AND P6, PT, R201.reuse, R250, PT ;  /* 0x000000fac900720c */ /* 0x040fe20003fc4070 */
[----:B------:R-:W-:Y:S02]  /*baa0*/  IMAD.MOV R218, RZ, RZ, -R218 ;  /* 0x000000ffffda7224 */ /* 0x000fe400078e0ada */
[----:B------:R-:W-:-:S02]  /*bab0*/  IMAD R251, R201, R249, R251 ;  /* 0x000000f9c9fb7224 */ /* 0x000fc400078e02fb */
[C---:B------:R-:W-:Y:S02]  /*bac0*/  IMAD R249, R201.reuse, R218, R219 ;  /* 0x000000dac9f97224 */ /* 0x040fe400078e02db */
[--C-:B------:R-:W-:Y:S01]  /*bad0*/  @!P3 IMAD.IADD R196, R196, 0x1, -R201.reuse ;  /* 0x00000001c4c4b824 */ /* 0x100fe200078e0ac9 */
[C---:B------:R-:W-:Y:S01]  /*bae0*/  ISETP.GT.U32.AND P3, PT, R201.reuse, R251, PT ;  /* 0x000000fbc900720c */ /* 0x040fe20003f64070 */
[----:B-1----:R-:W-:Y:S02]  /*baf0*/  IMAD R2, R126, 0x2, R2 ;  /* 0x000000027e027824 */ /* 0x002fe400078e0202 */
[--C-:B------:R-:W-:Y:S01]  /*bb00*/  @!P4 IMAD.IADD R198, R198, 0x1, -R201.reuse ;  /* 0x00000001c6c6c824 */ /* 0x100fe200078e0ac9 */
[C---:B------:R-:W-:Y:S01]  /*bb10*/  ISETP.GT.U32.AND P4, PT, R201.reuse, R249, PT ;  /* 0x000000f9c900720c */ /* 0x040fe20003f84070 */
[--C-:B------:R-:W-:Y:S01]  /*bb20*/  @!P6 IMAD.IADD R250, R250, 0x1, -R201.reuse ;  /* 0x00000001fafae824 */ /* 0x100fe200078e0ac9 */
[----:B------:R1:W-:Y:S01]  /*bb30*/  STL [R1+0x110], R2 ;  /* 0x0001100201007387 */ /* 0x0003e20000100800 */
[----:B------:R-:W-:Y:S01]  /*bb40*/  @!P1 IMAD.MOV R194, RZ, RZ, -R194 ;  /* 0x000000ffffc29224 */ /* 0x000fe200078e0ac2 */
[C---:B------:R-:W-:Y:S01]  /*bb50*/  ISETP.GT.U32.AND P6, PT, R201.reuse, R198, PT ;  /* 0x000000c6c900720c */ /* 0x040fe20003fc4070 */
[----:B------:R-:W-:Y:S01]  /*bb60*/  @!P5 IMAD.MOV R206, RZ, RZ, -R206 ;  /* 0x000000ffffced224 */ /* 0x000fe200078e0ace */
[----:B------:R-:W-:Y:S01]  /*bb70*/  ISETP.GT.U32.AND P1, PT, R201, R207, PT ;  /* 0x000000cfc900720c */ /* 0x000fe20003f24070 */
[----:B------:R-:W-:-:S02]  /*bb80*/  @!P0 IMAD.IADD R203, R203, 0x1, -R201 ;  /* 0x00000001cbcb8824 */ /* 0x000fc400078e0ac9 */
[--C-:B------:R-:W-:Y:S01]  /*bb90*/  @!P3 IMAD.IADD R251, R251, 0x1, -R201.reuse ;  /* 0x00000001fbfbb824 */ /* 0x100fe200078e0ac9 */
[C---:B------:R-:W-:Y:S01]  /*bba0*/  ISETP.GT.U32.AND P3, PT, R201.reuse, R250, PT ;  /* 0x000000fac900720c */ /* 0x040fe20003f64070 */
[----:B------:R-:W-:Y:S01]  /*bbb0*/  @!P2 IMAD.MOV R196, RZ, RZ, -R196 ;  /* 0x000000ffffc4a224 */ /* 0x000fe200078e0ac4 */
[----:B------:R-:W-:Y:S01]  /*bbc0*/  ISETP.GT.U32.AND P0, PT, R201, R203, PT ;  /* 0x000000cbc900720c */ /* 0x000fe20003f04070 */
[----:B-1----:R-:W-:Y:S02]  /*bbd0*/  IMAD R2, R126, 0x2, R2 ;  /* 0x000000027e027824 */ /* 0x002fe400078e0202 */
[--C-:B------:R-:W-:Y:S01]  /*bbe0*/  @!P4 IMAD.IADD R249, R249, 0x1, -R201.reuse ;  /* 0x00000001f9f9c824 */ /* 0x100fe200078e0ac9 */
[----:B------:R-:W-:Y:S01]  /*bbf0*/  ISETP.GT.U32.AND P4, PT, R201, R251, PT ;  /* 0x000000fbc900720c */ /* 0x000fe20003f84070 */
[--C-:B------:R-:W-:Y:S01]  /*bc00*/  @!P6 IMAD.IADD R198, R198, 0x1, -R201.reuse ;  /* 0x00000001c6c6e824 */ /* 0x100fe200078e0ac9 */
[----:B------:R1:W-:Y:S01]  /*bc10*/  STL [R1+0x124], R2 ;  /* 0x0001240201007387 */ /* 0x0003e20000100800 */
[----:B------:R-:W-:Y:S01]  /*bc20*/  ISETP.GE.AND P6, PT, R4, RZ, PT ;  /* 0x000000ff0400720c */ /* 0x000fe20003fc6270 */
[----:B------:R-:W-:Y:S01]  /*bc30*/  @!P1 IMAD.IADD R207, R207, 0x1, -R201 ;  /* 0x00000001cfcf9824 */ /* 0x000fe200078e0ac9 */
[----:B------:R-:W-:-:S02]  /*bc40*/  ISETP.GE.AND P1, PT, R217, RZ, PT ;  /* 0x000000ffd900720c */ /* 0x000fc40003f26270 */
[--C-:B------:R-:W-:Y:S01]  /*bc50*/  @!P3 IMAD.IADD R250, R250, 0x1, -R201.reuse ;  /* 0x00000001fafab824 */ /* 0x100fe200078e0ac9 */
[----:B------:R-:W-:Y:S01]  /*bc60*/  ISETP.GT.U32.AND P2, PT, R201, R249, PT ;  /* 0x000000f9c900720c */ /* 0x000fe20003f44070 */
[--C-:B------:R-:W-:Y:S01]  /*bc70*/  @!P0 IMAD.IADD R203, R203, 0x1, -R201.reuse ;  /* 0x00000001cbcb8824 */ /* 0x100fe200078e0ac9 */
[----:B------:R-:W-:Y:S01]  /*bc80*/  ISETP.GT.U32.AND P5, PT, R201, R207, PT ;  /* 0x000000cfc900720c */ /* 0x000fe20003fa4070 */
[C---:B-1----:R-:W-:Y:S02]  /*bc90*/  IMAD R2, R126.reuse, 0x2, R2 ;  /* 0x000000027e027824 */ /* 0x042fe400078e0202 */
[----:B------:R-:W-:Y:S01]  /*bca0*/  @!P4 IMAD.IADD R251, R251, 0x1, -R201 ;  /* 0x00000001fbfbc824 */ /* 0x000fe200078e0ac9 */
[----:B------:R-:W-:Y:S02]  /*bcb0*/  ISETP.GE.AND P3, PT, R215, RZ, PT ;  /* 0x000000ffd700720c */ /* 0x000fe40003f66270 */
[----:B------:R1:W-:Y:S01]  /*bcc0*/  STL [R1+0xe8], R2 ;  /* 0x0000e80201007387 */ /* 0x0003e20000100800 */
[----:B------:R-:W-:Y:S01]  /*bcd0*/  ISETP.GT.U32.AND P0, PT, R201, R252, PT ;  /* 0x000000fcc900720c */ /* 0x000fe20003f04070 */
[----:B-1----:R-:W-:Y:S01]  /*bce0*/  IMAD R2, R126, 0x2, R2 ;  /* 0x000000027e027824 */ /* 0x002fe200078e0202 */
[----:B------:R-:W-:-:S04]  /*bcf0*/  ISETP.GE.AND P4, PT, R204, RZ, PT ;  /* 0x000000ffcc00720c */ /* 0x000fc80003f86270 */
[----:B------:R-:W-:-:S07]  /*bd00*/  @!P5 IMAD.IADD R207, R207, 0x1, -R201 ;  /* 0x00000001cfcfd824 */ /* 0x000fce00078e0ac9 */
[----:B------:R-:W-:Y:S01]  /*bd10*/  @!P0 IMAD.IADD R252, R252, 0x1, -R201 ;  /* 0x00000001fcfc8824 */ /* 0x000fe200078e0ac9 */
[----:B------:R1:W-:Y:S01]  /*bd20*/  STL [R1+0x10c], R2 ;  /* 0x00010c0201007387 */ /* 0x0003e20000100800 */
[----:B------:R-:W-:-:S03]  /*bd30*/  ISETP.GE.AND P5, PT, R216, RZ, PT ;  /* 0x000000ffd800720c */ /* 0x000fc60003fa6270 */
[----:B------:R-:W-:Y:S01]  /*bd40*/  ISETP.GT.U32.AND P0, PT, R201, R252, PT ;  /* 0x000000fcc900720c */ /* 0x000fe20003f04070 */
[----:B-1----:R-:W-:-:S05]  /*bd50*/  IMAD R2, R126, 0x2, R2 ;  /* 0x000000027e027824 */ /* 0x002fca00078e0202 */
[----:B------:R1:W-:Y:S02]  /*bd60*/  STL [R1+0x108], R2 ;  /* 0x0001080201007387 */ /* 0x0003e40000100800 */
        /* <DEDUP_REMOVED lines=35> */
[----:B------:R1:W-:Y:S04]  /*bfa0*/  STL [R1+0x14c], R2 ;  /* 0x00014c0201007387 */ /* 0x0003e80000100800 */
[----:B------:R-:W2:Y:S01]  /*bfb0*/  LDL R4, [R1+0xbd8] ;  /* 0x000bd80001047983 */ /* 0x000ea20000100800 */
[----:B------:R-:W-:Y:S02]  /*bfc0*/  @!P1 IMAD.MOV R203, RZ, RZ, -R203 ;  /* 0x000000ffffcb9224 */ /* 0x000fe400078e0acb */
[--C-:B------:R-:W-:Y:S02]  /*bfd0*/  @!P2 IMAD.IADD R249, R249, 0x1, -R201.reuse ;  /* 0x00000001f9f9a824 */ /* 0x100fe400078e0ac9 */
[----:B------:R-:W-:Y:S02]  /*bfe0*/  @!P6 IMAD.MOV R198, RZ, RZ, -R198 ;  /* 0x000000ffffc6e224 */ /* 0x000fe400078e0ac6 */
[----:B-1----:R-:W-:Y:S01]  /*bff0*/  IMAD R2, R126, 0x2, R2 ;  /* 0x000000027e027824 */ /* 0x002fe200078e0202 */
[----:B------:R-:W-:Y:S01]  /*c000*/  ISETP.GE.AND P1, PT, R0, RZ, PT ;  /* 0x000000ff0000720c */ /* 0x000fe20003f26270 */
[----:B------:R-:W-:Y:S01]  /*c010*/  @!P0 IMAD.IADD R252, R252, 0x1, -R201 ;  /* 0x00000001fcfc8824 */ /* 0x000fe200078e0ac9 */
[----:B------:R-:W-:-:S02]  /*c020*/  ISETP.GE.AND P2, PT, R3, RZ, PT ;  /* 0x000000ff0300720c */ /* 0x000fc40003f46270 */
[----:B------:R1:W-:Y:S02]  /*c030*/  STL [R1+0x150], R2 ;  /* 0x0001500201007387 */ /* 0x0003e40000100800 */
[----:B-1----:R-:W-:-:S05]  /*c040*/  IMAD R2, R126, 0x2, R2 ;  /* 0x000000027e027824 */ /* 0x002fca00078e0202 */
[----:B------:R1:W-:Y:S04]  /*c050*/  STL [R1+0x154], R2 ;  /* 0x0001540201007387 */ /* 0x0003e80000100800 */
[----:B------:R-:W3:Y:S01]  /*c060*/  LDL R204, [R1+0xbe0] ;  /* 0x000be00001cc7983 */ /* 0x000ee20000100800 */
[----:B-1----:R-:W-:-:S05]  /*c070*/  IMAD R2, R126, 0x2, R2 ;  /* 0x000000027e027824 */ /* 0x002fca00078e0202 */
[----:B------:R1:W-:Y:S02]  /*c080*/  STL [R1+0x158], R2 ;  /* 0x0001580201007387 */ /* 0x0003e40000100800 */
[----:B-1----:R-:W-:-:S05]  /*c090*/  IMAD R2, R126, 0x2, R2 ;  /* 0x000000027e027824 */ /* 0x002fca00078e0202 */
[----:B------:R1:W-:Y:S02]  /*c0a0*/  STL [R1+0x160], R2 ;  /* 0x0001600201007387 */ /* 0x0003e40000100800 */
[----:B-1----:R-:W-:-:S05]  /*c0b0*/  IMAD R2, R126, 0x2, R2 ;  /* 0x000000027e027824 */ /* 0x002fca00078e0202 */
[----:B------:R1:W-:Y:S01]  /*c0c0*/  STL [R1+0x15c], R2 ;  /* 0x00015c0201007387 */ /* 0x0003e20000100800 */
[----:B------:R-:W-:-:S03]  /*c0d0*/  IMAD R222, R126, 0x2, R2 ;  /* 0x000000027ede7824 */ /* 0x000fc600078e0202 */
[----:B------:R-:W-:Y:S04]  /*c0e0*/  STL [R1+0xd1c], R0 ;  /* 0x000d1c0001007387 */ /* 0x000fe80000100800 */
[----:B------:R-:W4:Y:S04]  /*c0f0*/  LDL.LU R221, [R1+0x2c] ;  /* 0x00002c0001dd7983 */ /* 0x000f280000300800 */
[----:B------:R-:W2:Y:S04]  /*c100*/  LDL.LU R220, [R1+0x28] ;  /* 0x0000280001dc7983 */ /* 0x000ea80000300800 */
[----:B------:R-:W2:Y:S04]  /*c110*/  LDL.LU R219, [R1+0x24] ;  /* 0x0000240001db7983 */ /* 0x000ea80000300800 */
[----:B------:R1:W-:Y:S04]  /*c120*/  STL [R1+0x164], R222 ;  /* 0x000164de01007387 */ /* 0x0003e80000100800 */
[----:B------:R-:W2:Y:S04]  /*c130*/  LDL.LU R218, [R1+0x20] ;  /* 0x0000200001da7983 */ /* 0x000ea80000300800 */
[----:B------:R-:W2:Y:S04]  /*c140*/  LDL.LU R217, [R1+0x1c] ;  /* 0x00001c0001d97983 */ /* 0x000ea80000300800 */
[----:B------:R-:W2:Y:S04]  /*c150*/  LDL.LU R216, [R1+0x18] ;  /* 0x0000180001d87983 */ /* 0x000ea80000300800 */
[----:B------:R-:W2:Y:S04]  /*c160*/  LDL.LU R215, [R1+0x14] ;  /* 0x0000140001d77983 */ /* 0x000ea80000300800 */
[----:B-1----:R-:W2:Y:S01]  /*c170*/  LDL.LU R2, [R1+0x10] ;  /* 0x0000100001027983 */ /* 0x002ea20000300800 */
[----:B------:R-:W-:-:S03]  /*c180*/  IMAD R222, R126, 0x2, R222 ;  /* 0x000000027ede7824 */ /* 0x000fc600078e02de */
[----:B------:R-:W2:Y:S04]  /*c190*/  LDL.LU R0, [R1+0xc] ;  /* 0x00000c0001007983 */ /* 0x000ea80000300800 */
[----:B------:R-:W2:Y:S01]  /*c1a0*/  LDL.LU R3, [R1+0x4] ;  /* 0x0000040001037983 */ /* 0x000ea20000300800 */
[----:B------:R-:W-:Y:S01]  /*c1b0*/  @!P1 IMAD.MOV R252, RZ, RZ, -R252 ;  /* 0x000000fffffc9224 */ /* 0x000fe200078e0afc */
[----:B------:R-:W-:Y:S02]  /*c1c0*/  ISETP.NE.AND P0, PT, RZ, UR17, PT ;  /* 0x00000011ff007c0c */ /* 0x000fe4000bf05270 */
[----:B------:R-:W-:-:S04]  /*c1d0*/  LOP3.LUT R201, RZ, UR17, RZ, 0x33, !PT ;  /* 0x00000011ffc97c12 */ /* 0x000fc8000f8e33ff */
[C---:B------:R-:W-:Y:S02]  /*c1e0*/  SEL R252, R201.reuse, R252, !P0 ;  /* 0x000000fcc9fc7207 */ /* 0x040fe40004000000 */
[C---:B------:R-:W-:Y:S02]  /*c1f0*/  SEL R200, R201.reuse, R200, !P0 ;  /* 0x000000c8c9c87207 */ /* 0x040fe40004000000 */
[C---:B------:R-:W-:Y:S02]  /*c200*/  SEL R211, R201.reuse, R211, !P0 ;  /* 0x000000d3c9d37207 */ /* 0x040fe40004000000 */
[----:B------:R-:W-:Y:S02]  /*c210*/  SEL R6, R201, R6, !P0 ;  /* 0x00000006c9067207 */ /* 0x000fe40004000000 */
[----:B---3--:R-:W-:Y:S02]  /*c220*/  ISETP.GE.AND P6, PT, R204, RZ, PT ;  /* 0x000000ffcc00720c */ /* 0x008fe40003fc6270 */
[----:B------:R-:W3:Y:S04]  /*c230*/  LDL.LU R204, [R1+0xd48] ;  /* 0x000d480001cc7983 */ /* 0x000ee80000300800 */
[----:B------:R1:W-:Y:S02]  /*c240*/  STL [R1+0x16c], R222 ;  /* 0x00016cde01007387 */ /* 0x0003e40000100800 */
[----:B-1----:R-:W-:-:S05]  /*c250*/  IMAD R222, R126, 0x2, R222 ;  /* 0x000000027ede7824 */ /* 0x002fca00078e02de */
[----:B------:R1:W-:Y:S02]  /*c260*/  STL [R1+0x170], R222 ;  /* 0x000170de01007387 */ /* 0x0003e40000100800 */
[----:B-1----:R-:W-:-:S05]  /*c270*/  IMAD R222, R126, 0x2, R222 ;  /* 0x000000027ede7824 */ /* 0x002fca00078e02de */
[----:B------:R-:W-:Y:S04]  /*c280*/  STL [R1+0x168], R222 ;  /* 0x000168de01007387 */ /* 0x000fe80000100800 */
[----:B------:R1:W-:Y:S01]  /*c290*/  STL [R1+0x1a0], R252 ;  /* 0x0001a0fc01007387 */ /* 0x0003e20000100800 */
[C---:B----4-:R-:W-:Y:S01]  /*c2a0*/  SEL R221, R201.reuse, R221, !P0 ;  /* 0x000000ddc9dd7207 */ /* 0x050fe20004000000 */
[----:B-1----:R-:W-:Y:S02]  /*c2b0*/  IMAD R252, R126, 0x2, R222 ;  /* 0x000000027efc7824 */ /* 0x002fe400078e02de */
[----:B------:R-:W4:Y:S01]  /*c2c0*/  LDL.LU R222, [R1+0xd44] ;  /* 0x000d440001de7983 */ /* 0x000f220000300800 */
[----:B--2---:R-:W-:-:S03]  /*c2d0*/  SEL R220, R201, R220, !P0 ;  /* 0x000000dcc9dc7207 */ /* 0x004fc60004000000 */
[----:B------:R1:W-:Y:S01]  /*c2e0*/  STL [R1+0x498], R200 ;  /* 0x000498c801007387 */ /* 0x0003e20000100800 */
[----:B------:R-:W-:-:S03]  /*c2f0*/  SEL R219, R201, R219, !P0 ;  /* 0x000000dbc9db7207 */ /* 0x000fc60004000000 */
[----:B-1----:R-:W2:Y:S01]  /*c300*/  LDL.LU R200, [R1] ;  /* 0x0000000001c87983 */ /* 0x002ea20000300800 */
[----:B------:R-:W-:-:S03]  /*c310*/  SEL R218, R201, R218, !P0 ;  /* 0x000000dac9da7207 */ /* 0x000fc60004000000 */
[----:B------:R1:W-:Y:S01]  /*c320*/  STL [R1+0x19c], R221 ;  /* 0x00019cdd01007387 */ /* 0x0003e20000100800 */
[C---:B------:R-:W-:Y:S02]  /*c330*/  SEL R217, R201.reuse, R217, !P0 ;  /* 0x000000d9c9d97207 */ /* 0x040fe40004000000 */
[C---:B------:R-:W-:Y:S01]  /*c340*/  SEL R216, R201.reuse, R216, !P0 ;  /* 0x000000d8c9d87207 */ /* 0x040fe20004000000 */
[----:B-1----:R-:W4:Y:S04]  /*c350*/  LDL.LU R221, [R1+0xd40] ;  /* 0x000d400001dd7983 */ /* 0x002f280000300800 */
[----:B------:R1:W-:Y:S01]  /*c360*/  STL [R1+0x198], R220 ;  /* 0x000198dc01007387 */ /* 0x0003e20000100800 */
[C---:B------:R-:W-:Y:S02]  /*c370*/  SEL R215, R201.reuse, R215, !P0 ;  /* 0x000000d7c9d77207 */ /* 0x040fe40004000000 */
[C---:B------:R-:W-:Y:S01]  /*c380*/  SEL R2, R201.reuse, R2, !P0 ;  /* 0x00000002c9027207 */ /* 0x040fe20004000000 */
[----:B-1----:R-:W4:Y:S04]  /*c390*/  LDL.LU R220, [R1+0xd3c] ;  /* 0x000d3c0001dc7983 */ /* 0x002f280000300800 */
[----:B------:R1:W-:Y:S04]  /*c3a0*/  STL [R1+0x194], R219 ;  /* 0x000194db01007387 */ /* 0x0003e80000100800 */
        /* <DEDUP_REMOVED lines=10> */
[----:B-1----:R-:W2:Y:S04]  /*c450*/  LDL.LU R2, [R1+0xd24] ;  /* 0x000d240001027983 */ /* 0x002ea80000300800 */
[----:B------:R1:W-:Y:S02]  /*c460*/  STL [R1+0x494], R211 ;  /* 0x000494d301007387 */ /* 0x0003e40000100800 */
[----:B-1----:R-:W-:-:S02]  /*c470*/  SEL R211, R201, R5, !P0 ;  /* 0x00000005c9d37207 */ /* 0x002fc40004000000 */
[C---:B------:R-:W-:Y:S02]  /*c480*/  SEL R5, R201.reuse, R7, !P0 ;  /* 0x00000007c9057207 */ /* 0x040fe40004000000 */
[C---:B------:R-:W-:Y:S01]  /*c490*/  SEL R7, R201.reuse, R8, !P0 ;  /* 0x00000008c9077207 */ /* 0x040fe20004000000 */
[----:B------:R-:W-:Y:S04]  /*c4a0*/  STL [R1+0x434], R211 ;  /* 0x000434d301007387 */ /* 0x000fe80000100800 */
[----:B------:R1:W-:Y:S04]  /*c4b0*/  STL [R1+0x430], R6 ;  /* 0x0004300601007387 */ /* 0x0003e80000100800 */
[----:B------:R1:W-:Y:S02]  /*c4c0*/  STL [R1+0x42c], R5 ;  /* 0x00042c0501007387 */ /* 0x0003e40000100800 */
[----:B-1----:R-:W-:-:S02]  /*c4d0*/  SEL R6, R201, R9, !P0 ;  /* 0x00000009c9067207 */ /* 0x002fc40004000000 */
[----:B------:R1:W-:Y:S01]  /*c4e0*/  STL [R1+0x428], R7 ;  /* 0x0004280701007387 */ /* 0x0003e20000100800 */
[----:B------:R-:W-:-:S03]  /*c4f0*/  SEL R5, R201, R10, !P0 ;  /* 0x0000000ac9057207 */ /* 0x000fc60004000000 */
[----:B------:R1:W-:Y:S04]  /*c500*/  STL [R1+0x424], R6 ;  /* 0x0004240601007387 */ /* 0x0003e80000100800 */
[----:B------:R1:W-:Y:S02]  /*c510*/  STL [R1+0x420], R5 ;  /* 0x0004200501007387 */ /* 0x0003e40000100800 */
[C---:B-1----:R-:W-:Y:S02]  /*c520*/  SEL R7, R201.reuse, R11, !P0 ;  /* 0x0000000bc9077207 */ /* 0x042fe40004000000 */
[----:B------:R-:W-:-:S03]  /*c530*/  SEL R6, R201, R12, !P0 ;  /* 0x0000000cc9067207 */ /* 0x000fc60004000000 */
        /* <DEDUP_REMOVED lines=21> */
[----:B------:R3:W-:Y:S01]  /*c690*/  STL [R1+0x3f0], R5 ;  /* 0x0003f00501007387 */ /* 0x0007e20000100800 */
[C---:B-1----:R-:W-:Y:S02]  /*c6a0*/  SEL R7, R201.reuse, R23, !P0 ;  /* 0x00000017c9077207 */ /* 0x042fe40004000000 */
[----:B------:R-:W-:-:S03]  /*c6b0*/  SEL R6, R201, R24, !P0 ;  /* 0x00000018c9067207 */ /* 0x000fc60004000000 */
[----:B------:R1:W-:Y:S01]  /*c6c0*/  STL [R1+0x3ec], R7 ;  /* 0x0003ec0701007387 */ /* 0x0003e20000100800 */
[----:B---3--:R-:W-:-:S03]  /*c6d0*/  SEL R5, R201, R25, !P0 ;  /* 0x00000019c9057207 */ /* 0x008fc60004000000 */
[----:B------:R3:W-:Y:S04]  /*c6e0*/  STL [R1+0x3e8], R6 ;  /* 0x0003e80601007387 */ /* 0x0007e80000100800 */
[----:B------:R3:W-:Y:S01]  /*c6f0*/  STL [R1+0x3e4], R5 ;  /* 0x0003e40501007387 */ /* 0x0007e20000100800 */
[C---:B-1----:R-:W-:Y:S02]  /*c700*/  SEL R7, R201.reuse, R26, !P0 ;  /* 0x0000001ac9077207 */ /* 0x042fe40004000000 */
[----:B---3--:R-:W-:-:S03]  /*c710*/  SEL R6, R201, R27, !P0 ;  /* 0x0000001bc9067207 */ /* 0x008fc60004000000 */
[----:B------:R1:W-:Y:S01]  /*c720*/  STL [R1+0x3e0], R7 ;  /* 0x0003e00701007387 */ /* 0x0003e20000100800 */
[----:B------:R-:W-:-:S03]  /*c730*/  SEL R5, R201, R28, !P0 ;  /* 0x0000001cc9057207 */ /* 0x000fc60004000000 */
        /* <DEDUP_REMOVED lines=53> */
[----:B----4-:R-:W-:-:S03]  /*ca90*/  SEL R5, R201, R56, !P0 ;  /* 0x00000038c9057207 */ /* 0x010fc60004000000 */
        /* <DEDUP_REMOVED lines=207> */
[C---:B---3--:R-:W-:Y:S01]  /*d790*/  SEL R6, R201.reuse, R162, !P0 ;  /* 0x000000a2c9067207 */ /* 0x048fe20004000000 */
[----:B------:R-:W-:Y:S01]  /*d7a0*/  @!P5 IMAD.MOV R207, RZ, RZ, -R207 ;  /* 0x000000ffffcfd224 */ /* 0x000fe200078e0acf */
[----:B----4-:R-:W-:Y:S01]  /*d7b0*/  SEL R5, R201, R163, !P0 ;  /* 0x000000a3c9057207 */ /* 0x010fe20004000000 */
[----:B------:R1:W-:Y:S01]  /*d7c0*/  STL [R1+0x460], R7 ;  /* 0x0004600701007387 */ /* 0x0003e20000100800 */
[----:B------:R-:W-:-:S03]  /*d7d0*/  ISETP.NE.AND P5, PT, R4, RZ, PT ;  /* 0x000000ff0400720c */ /* 0x000fc60003fa5270 */
        /* <DEDUP_REMOVED lines=10> */
[----:B------:R-:W-:Y:S01]  /*d880*/  STL [R1+0x440], R7 ;  /* 0x0004400701007387 */ /* 0x000fe20000100800 */
[----:B----4-:R-:W-:-:S03]  /*d890*/  SEL R5, R201, R169, !P0 ;  /* 0x000000a9c9057207 */ /* 0x010fc60004000000 */
[----:B------:R-:W-:Y:S01]  /*d8a0*/  STL [R1+0x43c], R6 ;  /* 0x00043c0601007387 */ /* 0x000fe20000100800 */
[----:B------:R-:W-:Y:S01]  /*d8b0*/  @!P6 IMAD.MOV R204, RZ, RZ, -R204 ;  /* 0x000000ffffcce224 */ /* 0x000fe200078e0acc */
[----:B------:R-:W-:Y:S02]  /*d8c0*/  @!P5 LOP3.LUT R204, RZ, R4, RZ, 0x33, !PT ;  /* 0x00000004ffccd212 */ /* 0x000fe400078e33ff */
[----:B------:R1:W-:Y:S04]  /*d8d0*/  STL [R1+0x438], R5 ;  /* 0x0004380501007387 */ /* 0x0003e80000100800 */
[----:B------:R-:W3:Y:S04]  /*d8e0*/  LDL.LU R4, [R1+0xd20] ;  /* 0x000d200001047983 */ /* 0x000ee80000300800 */
[----:B------:R-:W4:Y:S01]  /*d8f0*/  LDL.LU R15, [R1+0x84] ;  /* 0x00008400010f7983 */ /* 0x000f220000300800 */
[----:B------:R-:W1:Y:S01]  /*d900*/  S2R R10, SR_TID.X ;  /* 0x00000000000a7919 */ /* 0x000e620000002100 */
[----:B------:R-:W-:-:S02]  /*d910*/  @!P3 IMAD.MOV R250, RZ, RZ, -R250 ;  /* 0x000000fffffab224 */ /* 0x000fc400078e0afa */
[----:B------:R-:W-:Y:S01]  /*d920*/  @!P4 IMAD.MOV R251, RZ, RZ, -R251 ;  /* 0x000000fffffbc224 */ /* 0x000fe200078e0afb */
[----:B------:R-:W4:Y:S01]  /*d930*/  LDL.LU R14, [R1+0x80] ;  /* 0x00008000010e7983 */ /* 0x000f220000300800 */
[----:B------:R-:W-:Y:S01]  /*d940*/  @!P2 IMAD.MOV R249, RZ, RZ, -R249 ;  /* 0x000000fffff9a224 */ /* 0x000fe200078e0af9 */
[C---:B------:R-:W-:Y:S01]  /*d950*/  SEL R0, R201.reuse, R0, !P0 ;  /* 0x00000000c9007207 */ /* 0x040fe20004000000 */
[----:B------:R-:W-:Y:S01]  /*d960*/  IMAD R84, R204, UR4, RZ ;  /* 0x00000004cc547c24 */ /* 0x000fe2000f8e02ff */
[----:B------:R-:W4:Y:S01]  /*d970*/  LDL.LU R157, [R1+0x7c] ;  /* 0x00007c00019d7983 */ /* 0x000f220000300800 */
[C---:B--2---:R-:W-:Y:S01]  /*d980*/  SEL R2, R201.reuse, R2, !P0 ;  /* 0x00000002c9027207 */ /* 0x044fe20004000000 */
[----:B-1----:R-:W1:Y:S01]  /*d990*/  LDC R5, c[0x0][0x230] ;  /* 0x00008c00ff057b82 */ /* 0x002e620000000800 */
[C---:B------:R-:W-:Y:S01]  /*d9a0*/  SEL R3, R201.reuse, R3, !P0 ;  /* 0x00000003c9037207 */ /* 0x040fe20004000000 */
[----:B------:R-:W2:Y:S01]  /*d9b0*/  LDL.LU R155, [R1+0x9c] ;  /* 0x00009c00019b7983 */ /* 0x000ea20000300800 */
[----:B------:R-:W-:-:S02]  /*d9c0*/  SEL R200, R201, R200, !P0 ;  /* 0x000000c8c9c87207 */ /* 0x000fc40004000000 */
[C---:B------:R-:W-:Y:S01]  /*d9d0*/  SEL R215, R201.reuse, R215, !P0 ;  /* 0x000000d7c9d77207 */ /* 0x040fe20004000000 */
[----:B------:R-:W2:Y:S01]  /*d9e0*/  LDL.LU R163, [R1+0x30] ;  /* 0x0000300001a37983 */ /* 0x000ea20000300800 */
[C---:B------:R-:W-:Y:S02]  /*d9f0*/  SEL R216, R201.reuse, R216, !P0 ;  /* 0x000000d8c9d87207 */ /* 0x040fe40004000000 */
[C---:B------:R-:W-:Y:S01]  /*da00*/  SEL R217, R201.reuse, R217, !P0 ;  /* 0x000000d9c9d97207 */ /* 0x040fe20004000000 */
[----:B------:R-:W2:Y:S01]  /*da10*/  LDL.LU R153, [R1+0x34] ;  /* 0x0000340001997983 */ /* 0x000ea20000300800 */
[C---:B------:R-:W-:Y:S02]  /*da20*/  SEL R218, R201.reuse, R218, !P0 ;  /* 0x000000dac9da7207 */ /* 0x040fe40004000000 */
        /* <DEDUP_REMOVED lines=18> */
[C---:B------:R-:W-:Y:S02]  /*db50*/  SEL R231, R201.reuse, R231, !P0 ;  /* 0x000000e7c9e77207 */ /* 0x040fe40004000000 */
[----:B------:R-:W-:-:S02]  /*db60*/  SEL R232, R201, R232, !P0 ;  /* 0x000000e8c9e87207 */ /* 0x000fc40004000000 */
[C---:B------:R-:W-:Y:S02]  /*db70*/  SEL R233, R201.reuse, R233, !P0 ;  /* 0x000000e9c9e97207 */ /* 0x040fe40004000000 */
[C---:B------:R-:W-:Y:S02]  /*db80*/  SEL R234, R201.reuse, R234, !P0 ;  /* 0x000000eac9ea7207 */ /* 0x040fe40004000000 */
[C---:B------:R-:W-:Y:S02]  /*db90*/  SEL R235, R201.reuse, R235, !P0 ;  /* 0x000000ebc9eb7207 */ /* 0x040fe40004000000 */
        /* <DEDUP_REMOVED lines=56> */
[C---:B------:R-:W-:Y:S01]  /*df20*/  SEL R251, R201.reuse, R251, !P0 ;  /* 0x000000fbc9fb7207 */ /* 0x040fe20004000000 */
[----:B------:R-:W-:Y:S01]  /*df30*/  IMAD R6, R126, 0x2, R252 ;  /* 0x000000027e067824 */ /* 0x000fe200078e02fc */
[----:B------:R-:W-:Y:S01]  /*df40*/  SEL R201, R201, R249, !P0 ;  /* 0x000000f9c9c97207 */ /* 0x000fe20004000000 */
[----:B------:R-:W-:Y:S01]  /*df50*/  ULDC.64 UR4, c[0x0][0x218] ;  /* 0x0000860000047ab9 */ /* 0x000fe20000000a00 */
[----:B------:R-:W-:-:S02]  /*df60*/  LEA R72, P0, R84, UR6, 0x2 ;  /* 0x0000000654487c11 */ /* 0x000fc4000f8010ff */
[----:B------:R-:W-:Y:S02]  /*df70*/  LOP3.LUT R10, R10, 0x7f, RZ, 0xc0, !PT ;  /* 0x0000007f0a0a7812 */ /* 0x000fe400078ec0ff */
[----:B------:R-:W-:-:S03]  /*df80*/  LEA.HI.X.SX32 R84, R84, UR7, 0x2, P0 ;  /* 0x0000000754547c11 */ /* 0x000fc600080f16ff */
[----:B------:R-:W-:Y:S02]  /*df90*/  IMAD R127, R10, R127, RZ ;  /* 0x0000007f0a7f7224 */ /* 0x000fe400078e02ff */
[----:B------:R-:W2:Y:S04]  /*dfa0*/  LDL.LU R10, [R1+0x5c] ;  /* 0x00005c00010a7983 */ /* 0x000ea80000300800 */
[----:B------:R-:W2:Y:S01]  /*dfb0*/  LDL.LU R12, [R1+0x64] ;  /* 0x00006400010c7983 */ /* 0x000ea20000300800 */
[----:B---3--:R-:W-:-:S04]  /*dfc0*/  LEA R22, P4, R4, R72, 0x2 ;  /* 0x0000004804167211 */ /* 0x008fc800078810ff */
[----:B------:R-:W-:Y:S02]  /*dfd0*/  LEA.HI.X.SX32 R23, R4, R84, 0x2, P4 ;  /* 0x0000005404177211 */ /* 0x000fe400020f16ff */
[----:B----4-:R-:W-:-:S03]  /*dfe0*/  LEA R18, P5, R15, R72, 0x2 ;  /* 0x000000480f127211 */ /* 0x010fc600078a10ff */
[----:B------:R2:W-:Y:S01]  /*dff0*/  STL.64 [R1+0xd0], R22 ;  /* 0x0000d01601007387 */ /* 0x0005e20000100a00 */
[----:B------:R-:W-:Y:S02]  /*e000*/  LEA.HI.X.SX32 R19, R15, R84, 0x2, P5 ;  /* 0x000000540f137211 */ /* 0x000fe400028f16ff */
[CC--:B------:R-:W-:Y:S01]  /*e010*/  LEA R16, P2, R14.reuse, R72.reuse, 0x2 ;  /* 0x000000480e107211 */ /* 0x0c0fe200078410ff */
[----:B------:R-:W3:Y:S01]  /*e020*/  LDL.LU R15, [R1+0xf0] ;  /* 0x0000f000010f7983 */ /* 0x000ee20000300800 */
[----:B------:R-:W-:Y:S02]  /*e030*/  LEA R204, P3, R157, R72, 0x2 ;  /* 0x000000489dcc7211 */ /* 0x000fe400078610ff */
[----:B------:R-:W-:Y:S02]  /*e040*/  LEA.HI.X.SX32 R17, R14, R84, 0x2, P2 ;  /* 0x000000540e117211 */ /* 0x000fe400010f16ff */
[----:B--2---:R-:W-:Y:S01]  /*e050*/  LEA R22, P4, R155, R72, 0x2 ;  /* 0x000000489b167211 */ /* 0x004fe200078810ff */
[----:B------:R2:W-:Y:S01]  /*e060*/  STL.64 [R1+0xc8], R18 ;  /* 0x0000c81201007387 */ /* 0x0005e20000100a00 */
[----:B------:R-:W-:-:S02]  /*e070*/  LEA.HI.X.SX32 R205, R157, R84, 0x2, P3 ;  /* 0x000000549dcd7211 */ /* 0x000fc400018f16ff */
[----:B------:R-:W-:Y:S01]  /*e080*/  LEA.HI.X.SX32 R23, R155, R84, 0x2, P4 ;  /* 0x000000549b177211 */ /* 0x000fe200020f16ff */
[----:B------:R-:W4:Y:S04]  /*e090*/  LDL.LU R14, [R1+0x54] ;  /* 0x00005400010e7983 */ /* 0x000f280000300800 */
[----:B------:R1:W-:Y:S01]  /*e0a0*/  STL.64 [R1+0xc0], R16 ;  /* 0x0000c01001007387 */ /* 0x0003e20000100a00 */
[----:B--2---:R-:W-:-:S03]  /*e0b0*/  LEA R18, P5, R163, R72, 0x2 ;  /* 0x00000048a3127211 */ /* 0x004fc600078a10ff */
[----:B------:R-:W2:Y:S04]  /*e0c0*/  LDL.LU R157, [R1+0x4c] ;  /* 0x00004c00019d7983 */ /* 0x000ea80000300800 */
[----:B------:R1:W-:Y:S01]  /*e0d0*/  STL.64 [R1+0xb8], R204 ;  /* 0x0000b8cc01007387 */ /* 0x0003e20000100a00 */
[----:B------:R-:W-:-:S03]  /*e0e0*/  LEA.HI.X.SX32 R19, R163, R84, 0x2, P5 ;  /* 0x00000054a3137211 */ /* 0x000fc600028f16ff */
[----:B------:R-:W2:Y:S01]  /*e0f0*/  LDL.LU R155, [R1+0xdc] ;  /* 0x0000dc00019b7983 */ /* 0x000ea20000300800 */
[----:B-1----:R-:W-:-:S03]  /*e100*/  LEA R16, P2, R153, R72, 0x2 ;  /* 0x0000004899107211 */ /* 0x002fc600078410ff */
[----:B------:R1:W-:Y:S04]  /*e110*/  STL.64 [R1+0xb0], R22 ;  /* 0x0000b01601007387 */ /* 0x0003e80000100a00 */
[----:B------:R-:W2:Y:S01]  /*e120*/  LDL.LU R165, [R1+0xd8] ;  /* 0x0000d80001a57983 */ /* 0x000ea20000300800 */
[----:B------:R-:W-:-:S03]  /*e130*/  LEA.HI.X.SX32 R17, R153, R84, 0x2, P2 ;  /* 0x0000005499117211 */ /* 0x000fc600010f16ff */
[----:B------:R1:W-:Y:S04]  /*e140*/  STL.64 [R1+0xa8], R18 ;  /* 0x0000a81201007387 */ /* 0x0003e80000100a00 */
[----:B------:R-:W2:Y:S01]  /*e150*/  LDL.LU R153, [R1+0xe4] ;  /* 0x0000e40001997983 */ /* 0x000ea20000300800 */
[-C--:B------:R-:W-:Y:S02]  /*e160*/  LEA R204, P3, R161, R72.reuse, 0x2 ;  /* 0x00000048a1cc7211 */ /* 0x080fe400078610ff */
[----:B-1----:R-:W-:Y:S02]  /*e170*/  LEA R22, P4, R159, R72, 0x2 ;  /* 0x000000489f167211 */ /* 0x002fe400078810ff */
[----:B------:R-:W-:Y:S01]  /*e180*/  LEA.HI.X.SX32 R205, R161, R84, 0x2, P3 ;  /* 0x00000054a1cd7211 */ /* 0x000fe200018f16ff */
[----:B------:R1:W-:Y:S01]  /*e190*/  STL.64 [R1+0xa0], R16 ;  /* 0x0000a01001007387 */ /* 0x0003e20000100a00 */
[----:B------:R-:W-:-:S03]  /*e1a0*/  LEA R18, P5, R21, R72, 0x2 ;  /* 0x0000004815127211 */ /* 0x000fc600078a10ff */
[----:B------:R-:W2:Y:S01]  /*e1b0*/  LDL.LU R163, [R1+0xec] ;  /* 0x0000ec0001a37983 */ /* 0x000ea20000300800 */
[----:B------:R-:W-:-:S03]  /*e1c0*/  LEA.HI.X.SX32 R23, R159, R84, 0x2, P4 ;  /* 0x000000549f177211 */ /* 0x000fc600020f16ff */
[----:B------:R1:W-:Y:S01]  /*e1d0*/  STL.64 [R1+0x98], R204 ;  /* 0x000098cc01007387 */ /* 0x0003e20000100a00 */
[----:B------:R-:W-:Y:S02]  /*e1e0*/  LEA.HI.X.SX32 R19, R21, R84, 0x2, P5 ;  /* 0x0000005415137211 */ /* 0x000fe400028f16ff */
[C---:B-1----:R-:W-:Y:S01]  /*e1f0*/  LEA R16, P2, R20.reuse, R72, 0x2 ;  /* 0x0000004814107211 */ /* 0x042fe200078410ff */
[----:B------:R-:W2:Y:S03]  /*e200*/  LDL.LU R161, [R1+0xfc] ;  /* 0x0000fc0001a17983 */ /* 0x000ea60000300800 */
[----:B------:R-:W-:Y:S01]  /*e210*/  LEA.HI.X.SX32 R17, R20, R84, 0x2, P2 ;  /* 0x0000005414117211 */ /* 0x000fe200010f16ff */
[----:B------:R1:W-:Y:S01]  /*e220*/  STL.64 [R1+0x90], R22 ;  /* 0x0000901601007387 */ /* 0x0003e20000100a00 */
[----:B------:R-:W-:-:S03]  /*e230*/  LEA R204, P3, R13, R72, 0x2 ;  /* 0x000000480dcc7211 */ /* 0x000fc600078610ff */
[----:B------:R-:W2:Y:S01]  /*e240*/  LDL.LU R159, [R1+0xf8] ;  /* 0x0000f800019f7983 */ /* 0x000ea20000300800 */
[----:B------:R-:W-:-:S03]  /*e250*/  LEA.HI.X.SX32 R205, R13, R84, 0x2, P3 ;  /* 0x000000540dcd7211 */ /* 0x000fc600018f16ff */
[----:B------:R1:W-:Y:S02]  /*e260*/  STL.64 [R1+0x88], R18 ;  /* 0x0000881201007387 */ /* 0x0003e40000100a00 */
[C---:B-1----:R-:W-:Y:S02]  /*e270*/  LEA R22, P4, R11.reuse, R72, 0x2 ;  /* 0x000000480b167211 */ /* 0x042fe400078810ff */
[----:B------:R-:W2:Y:S04]  /*e280*/  LDL.LU R21, [R1+0x110] ;  /* 0x0001100001157983 */ /* 0x000ea80000300800 */
[----:B------:R1:W-:Y:S01]  /*e290*/  STL.64 [R1+0x80], R16 ;  /* 0x0000801001007387 */ /* 0x0003e20000100a00 */
[----:B------:R-:W-:-:S03]  /*e2a0*/  LEA.HI.X.SX32 R23, R11, R84, 0x2, P4 ;  /* 0x000000540b177211 */ /* 0x000fc600020f16ff */
[----:B------:R-:W2:Y:S04]  /*e2b0*/  LDL.LU R20, [R1+0x124] ;  /* 0x0001240001147983 */ /* 0x000ea80000300800 */
[----:B------:R-:W2:Y:S04]  /*e2c0*/  LDL.LU R13, [R1+0xe8] ;  /* 0x0000e800010d7983 */ /* 0x000ea80000300800 */
[----:B------:R3:W-:Y:S04]  /*e2d0*/  STL.64 [R1+0x78], R204 ;  /* 0x000078cc01007387 */ /* 0x0007e80000100a00 */
[----:B------:R-:W2:Y:S04]  /*e2e0*/  LDL.LU R11, [R1+0x10c] ;  /* 0x00010c00010b7983 */ /* 0x000ea80000300800 */
[----:B------:R4:W-:Y:S01]  /*e2f0*/  STL.64 [R1+0x70], R22 ;  /* 0x0000701601007387 */ /* 0x0009e20000100a00 */
[----:B------:R-:W-:-:S02]  /*e300*/  LEA R18, P5, R10, R72, 0x2 ;  /* 0x000000480a127211 */ /* 0x000fc400078a10ff */
[----:B-1----:R-:W-:Y:S02]  /*e310*/  LEA R16, P2, R12, R72, 0x2 ;  /* 0x000000480c107211 */ /* 0x002fe400078410ff */
[-C--:B------:R-:W-:Y:S02]  /*e320*/  LEA.HI.X.SX32 R19, R10, R84.reuse, 0x2, P5 ;  /* 0x000000540a137211 */ /* 0x080fe400028f16ff */
[----:B------:R-:W-:Y:S01]  /*e330*/  LEA.HI.X.SX32 R17, R12, R84, 0x2, P2 ;  /* 0x000000540c117211 */ /* 0x000fe200010f16ff */
[----:B------:R-:W2:Y:S04]  /*e340*/  LDL.LU R10, [R1+0x108] ;  /* 0x00010800010a7983 */ /* 0x000ea80000300800 */
[----:B------:R2:W-:Y:S04]  /*e350*/  STL.64 [R1+0x68], R18 ;  /* 0x0000681201007387 */ /* 0x0005e80000100a00 */
[----:B------:R-:W2:Y:S04]  /*e360*/  LDL.LU R12, [R1+0xe0] ;  /* 0x0000e000010c7983 */ /* 0x000ea80000300800 */
[----:B------:R1:W-:Y:S01]  /*e370*/  STL.64 [R1+0x60], R16 ;  /* 0x0000601001007387 */ /* 0x0003e20000100a00 */
[----:B---3--:R-:W-:-:S04]  /*e380*/  LEA R204, P3, R15, R72, 0x2 ;  /* 0x000000480fcc7211 */ /* 0x008fc800078610ff */
[----:B------:R-:W-:Y:S02]  /*e390*/  LEA.HI.X.SX32 R205, R15, R84, 0x2, P3 ;  /* 0x000000540fcd7211 */ /* 0x000fe400018f16ff */
[----:B------:R-:W3:Y:S01]  /*e3a0*/  LDL.LU R15, [R1+0xf4] ;  /* 0x0000f400010f7983 */ /* 0x000ee20000300800 */
[----:B----4-:R-:W-:-:S03]  /*e3b0*/  LEA R22, P4, R14, R72, 0x2 ;  /* 0x000000480e167211 */ /* 0x010fc600078810ff */
[----:B------:R4:W-:Y:S01]  /*e3c0*/  STL.64 [R1+0x58], R204 ;  /* 0x000058cc01007387 */ /* 0x0009e20000100a00 */
[----:B------:R-:W-:-:S03]  /*e3d0*/  LEA.HI.X.SX32 R23, R14, R84, 0x2, P4 ;  /* 0x000000540e177211 */ /* 0x000fc600020f16ff */
[----:B------:R-:W3:Y:S01]  /*e3e0*/  LDL.LU R14, [R1+0x120] ;  /* 0x00012000010e7983 */ /* 0x000ee20000300800 */
[----:B--2---:R-:W-:-:S03]  /*e3f0*/  LEA R18, P5, R157, R72, 0x2 ;  /* 0x000000489d127211 */ /* 0x004fc600078a10ff */
[----:B------:R2:W-:Y:S01]  /*e400*/  STL.64 [R1+0x50], R22 ;  /* 0x0000501601007387 */ /* 0x0005e20000100a00 */
[----:B------:R-:W-:-:S03]  /*e410*/  LEA.HI.X.SX32 R19, R157, R84, 0x2, P5 ;  /* 0x000000549d137211 */ /* 0x000fc600028f16ff */
[----:B------:R-:W3:Y:S01]  /*e420*/  LDL.LU R157, [R1+0x11c] ;  /* 0x00011c00019d7983 */ /* 0x000ee20000300800 */
[----:B-1----:R-:W-:-:S04]  /*e430*/  LEA R16, P2, R155, R72, 0x2 ;  /* 0x000000489b107211 */ /* 0x002fc800078410ff */
[----:B------:R-:W-:Y:S02]  /*e440*/  LEA.HI.X.SX32 R17, R155, R84, 0x2, P2 ;  /* 0x000000549b117211 */ /* 0x000fe400010f16ff */
[C---:B----4-:R-:W-:Y:S01]  /*e450*/  LEA R204, P3, R165.reuse, R72, 0x2 ;  /* 0x00000048a5cc7211 */ /* 0x050fe200078610ff */
[----:B------:R1:W-:Y:S03]  /*e460*/  STL.64 [R1+0x48], R18 ;  /* 0x0000481201007387 */ /* 0x0003e60000100a00 */
[----:B------:R-:W-:Y:S01]  /*e470*/  LEA.HI.X.SX32 R205, R165, R84, 0x2, P3 ;  /* 0x00000054a5cd7211 */ /* 0x000fe200018f16ff */
[----:B------:R-:W4:Y:S01]  /*e480*/  LDL.LU R155, [R1+0x118] ;  /* 0x00011800019b7983 */ /* 0x000f220000300800 */
[----:B--2---:R-:W-:-:S03]  /*e490*/  LEA R22, P4, R153, R72, 0x2 ;  /* 0x0000004899167211 */ /* 0x004fc600078810ff */
[----:B------:R2:W-:Y:S01]  /*e4a0*/  STL.64 [R1+0x40], R16 ;  /* 0x0000401001007387 */ /* 0x0005e20000100a00 */
[----:B------:R-:W-:-:S03]  /*e4b0*/  LEA.HI.X.SX32 R23, R153, R84, 0x2, P4 ;  /* 0x0000005499177211 */ /* 0x000fc600020f16ff */
[----:B------:R2:W-:Y:S04]  /*e4c0*/  STL.64 [R1+0x38], R204 ;  /* 0x000038cc01007387 */ /* 0x0005e80000100a00 */
[----:B------:R-:W4:Y:S01]  /*e4d0*/  LDL.LU R153, [R1+0x104] ;  /* 0x0001040001997983 */ /* 0x000f220000300800 */
[----:B-1----:R-:W-:-:S04]  /*e4e0*/  LEA R18, P5, R163, R72, 0x2 ;  /* 0x00000048a3127211 */ /* 0x002fc800078a10ff */
[----:B------:R-:W-:Y:S02]  /*e4f0*/  LEA.HI.X.SX32 R19, R163, R84, 0x2, P5 ;  /* 0x00000054a3137211 */ /* 0x000fe400028f16ff */
[C---:B--2---:R-:W-:Y:S01]  /*e500*/  LEA R16, P2, R161.reuse, R72, 0x2 ;  /* 0x00000048a1107211 */ /* 0x044fe200078410ff */
[----:B------:R1:W-:Y:S03]  /*e510*/  STL.64 [R1+0x30], R22 ;  /* 0x0000301601007387 */ /* 0x0003e60000100a00 */
[----:B------:R-:W-:Y:S01]  /*e520*/  LEA.HI.X.SX32 R17, R161, R84, 0x2, P2 ;  /* 0x00000054a1117211 */ /* 0x000fe200010f16ff */
[----:B------:R-:W2:Y:S01]  /*e530*/  LDL.LU R173, [R1+0x100] ;  /* 0x0001000001ad7983 */ /* 0x000ea20000300800 */
[----:B------:R-:W-:-:S03]  /*e540*/  LEA R204, P3, R159, R72, 0x2 ;  /* 0x000000489fcc7211 */ /* 0x000fc600078610ff */
[----:B------:R1:W-:Y:S01]  /*e550*/  STL.64 [R1+0x28], R18 ;  /* 0x0000281201007387 */ /* 0x0003e20000100a00 */
[----:B------:R-:W-:-:S03]  /*e560*/  LEA.HI.X.SX32 R205, R159, R84, 0x2, P3 ;  /* 0x000000549fcd7211 */ /* 0x000fc600018f16ff */
[----:B------:R1:W-:Y:S02]  /*e570*/  STL.64 [R1+0x20], R16 ;  /* 0x0000201001007387 */ /* 0x0003e40000100a00 */
[C---:B-1----:R-:W-:Y:S02]  /*e580*/  LEA R22, P4, R21.reuse, R72, 0x2 ;  /* 0x0000004815167211 */ /* 0x042fe400078810ff */
[----:B------:R-:W2:Y:S02]  /*e590*/  LDL.LU R171, [R1+0x114] ;  /* 0x0001140001ab7983 */ /* 0x000ea40000300800 */
[----:B------:R-:W-:Y:S02]  /*e5a0*/  LEA.HI.X.SX32 R23, R21, R84, 0x2, P4 ;  /* 0x0000005415177211 */ /* 0x000fe400020f16ff */
[CC--:B------:R-:W-:Y:S02]  /*e5b0*/  LEA R18, P5, R20.reuse, R72.reuse, 0x2 ;  /* 0x0000004814127211 */ /* 0x0c0fe400078a10ff */
[----:B------:R-:W-:Y:S01]  /*e5c0*/  LEA R16, P2, R13, R72, 0x2 ;  /* 0x000000480d107211 */ /* 0x000fe200078410ff */
[----:B------:R-:W-:Y:S01]  /*e5d0*/  STL.64 [R1+0x18], R204 ;  /* 0x000018cc01007387 */ /* 0x000fe20000100a00 */
[----:B------:R-:W-:-:S02]  /*e5e0*/  LEA.HI.X.SX32 R19, R20, R84, 0x2, P5 ;  /* 0x0000005414137211 */ /* 0x000fc400028f16ff */
[----:B------:R-:W-:Y:S01]  /*e5f0*/  LEA.HI.X.SX32 R17, R13, R84, 0x2, P2 ;  /* 0x000000540d117211 */ /* 0x000fe200010f16ff */
[----:B------:R-:W2:Y:S04]  /*e600*/  LDL.LU R177, [R1+0x12c] ;  /* 0x00012c0001b17983 */ /* 0x000ea80000300800 */
[----:B------:R-:W-:Y:S01]  /*e610*/  STL.64 [R1+0x10], R22 ;  /* 0x0000101601007387 */ /* 0x000fe20000100a00 */
[----:B------:R-:W-:-:S03]  /*e620*/  LEA R52, P3, R11, R72, 0x2 ;  /* 0x000000480b347211 */ /* 0x000fc600078610ff */
[----:B------:R-:W2:Y:S04]  /*e630*/  LDL.LU R169, [R1+0x128] ;  /* 0x0001280001a97983 */ /* 0x000ea80000300800 */
[----:B------:R-:W-:Y:S01]  /*e640*/  STL.64 [R1+0x8], R18 ;  /* 0x0000081201007387 */ /* 0x000fe20000100a00 */
[----:B------:R-:W-:-:S03]  /*e650*/  LEA.HI.X.SX32 R53, R11, R84, 0x2, P3 ;  /* 0x000000540b357211 */ /* 0x000fc600018f16ff */
[----:B------:R1:W-:Y:S04]  /*e660*/  STL.64 [R1], R16 ;  /* 0x0000001001007387 */ /* 0x0003e80000100a00 */
[----:B------:R-:W2:Y:S04]  /*e670*/  LDL.LU R167, [R1+0x134] ;  /* 0x0001340001a77983 */ /* 0x000ea80000300800 */
[----:B------:R-:W2:Y:S04]  /*e680*/  LDL.LU R165, [R1+0x144] ;  /* 0x0001440001a57983 */ /* 0x000ea80000300800 */
[----:B------:R-:W2:Y:S04]  /*e690*/  LDL.LU R21, [R1+0x13c] ;  /* 0x00013c0001157983 */ /* 0x000ea80000300800 */
[----:B-1----:R-:W2:Y:S04]  /*e6a0*/  LDL.LU R17, [R1+0x130] ;  /* 0x0001300001117983 */ /* 0x002ea80000300800 */
[----:B------:R-:W2:Y:S01]  /*e6b0*/  LDL.LU R16, [R1+0x138] ;  /* 0x0001380001107983 */ /* 0x000ea20000300800 */
[----:B------:R-:W-:-:S04]  /*e6c0*/  LEA R60, P4, R10, R72, 0x2 ;  /* 0x000000480a3c7211 */ /* 0x000fc800078810ff */
[----:B------:R-:W-:Y:S02]  /*e6d0*/  LEA.HI.X.SX32 R61, R10, R84, 0x2, P4 ;  /* 0x000000540a3d7211 */ /* 0x000fe400020f16ff */
[----:B------:R-:W-:-:S04]  /*e6e0*/  LEA R62, P5, R12, R72, 0x2 ;  /* 0x000000480c3e7211 */ /* 0x000fc800078a10ff */
[----:B------:R-:W-:Y:S02]  /*e6f0*/  LEA.HI.X.SX32 R63, R12, R84, 0x2, P5 ;  /* 0x000000540c3f7211 */ /* 0x000fe400028f16ff */
[----:B---3--:R-:W-:-:S04]  /*e700*/  LEA R74, P2, R15, R72, 0x2 ;  /* 0x000000480f4a7211 */ /* 0x008fc800078410ff */
[----:B------:R-:W-:Y:S02]  /*e710*/  LEA.HI.X.SX32 R75, R15, R84, 0x2, P2 ;  /* 0x000000540f4b7211 */ /* 0x000fe400010f16ff */
[----:B------:R-:W3:Y:S01]  /*e720*/  LDL.LU R15, [R1+0x140] ;  /* 0x00014000010f7983 */ /* 0x000ee20000300800 */
[----:B------:R-:W-:-:S04]  /*e730*/  LEA R80, P3, R14, R72, 0x2 ;  /* 0x000000480e507211 */ /* 0x000fc800078610ff */
[----:B------:R-:W-:Y:S02]  /*e740*/  LEA.HI.X.SX32 R81, R14, R84, 0x2, P3 ;  /* 0x000000540e517211 */ /* 0x000fe400018f16ff */
[----:B------:R-:W3:Y:S04]  /*e750*/  LDL.LU R14, [R1+0x148] ;  /* 0x00014800010e7983 */ /* 0x000ee80000300800 */
[----:B------:R-:W3:Y:S01]  /*e760*/  LDL.LU R20, [R1+0x14c] ;  /* 0x00014c0001147983 */ /* 0x000ee20000300800 */
[----:B------:R-:W-:-:S03]  /*e770*/  LEA R10, P4, R157, R72, 0x2 ;  /* 0x000000489d0a7211 */ /* 0x000fc600078810ff */
[----:B------:R-:W3:Y:S04]  /*e780*/  LDL.LU R163, [R1+0x150] ;  /* 0x0001500001a37983 */ /* 0x000ee80000300800 */
[----:B------:R-:W3:Y:S01]  /*e790*/  LDL.LU R161, [R1+0x154] ;  /* 0x0001540001a17983 */ /* 0x000ee20000300800 */
[----:B------:R-:W-:-:S03]  /*e7a0*/  LEA.HI.X.SX32 R11, R157, R84, 0x2, P4 ;  /* 0x000000549d0b7211 */ /* 0x000fc600020f16ff */
[----:B------:R-:W3:Y:S01]  /*e7b0*/  LDL.LU R159, [R1+0x158] ;  /* 0x00015800019f7983 */ /* 0x000ee20000300800 */
[----:B----4-:R-:W-:-:S03]  /*e7c0*/  LEA R12, P5, R155, R72, 0x2 ;  /* 0x000000489b0c7211 */ /* 0x010fc600078a10ff */
[----:B------:R-:W4:Y:S01]  /*e7d0*/  LDL.LU R157, [R1+0x160] ;  /* 0x00016000019d7983 */ /* 0x000f220000300800 */
[----:B------:R-:W-:-:S03]  /*e7e0*/  LEA.HI.X.SX32 R13, R155, R84, 0x2, P5 ;  /* 0x000000549b0d7211 */ /* 0x000fc600028f16ff */
[----:B------:R-:W4:Y:S01]  /*e7f0*/  LDL.LU R155, [R1+0x15c] ;  /* 0x00015c00019b7983 */ /* 0x000f220000300800 */
[----:B------:R-:W-:-:S04]  /*e800*/  LEA R18, P2, R153, R72, 0x2 ;  /* 0x0000004899127211 */ /* 0x000fc800078410ff */
[----:B------:R-:W-:Y:S02]  /*e810*/  LEA.HI.X.SX32 R19, R153, R84, 0x2, P2 ;  /* 0x0000005499137211 */ /* 0x000fe400010f16ff */
[----:B------:R-:W4:Y:S04]  /*e820*/  LDL.LU R153, [R1+0x164] ;  /* 0x0001640001997983 */ /* 0x000f280000300800 */
[----:B------:R-:W4:Y:S01]  /*e830*/  LDL.LU R175, [R1+0x16c] ;  /* 0x00016c0001af7983 */ /* 0x000f220000300800 */
[----:B--2---:R-:W-:-:S04]  /*e840*/  LEA R22, P3, R173, R72, 0x2 ;  /* 0x00000048ad167211 */ /* 0x004fc800078610ff */
[----:B------:R-:W-:Y:S02]  /*e850*/  LEA.HI.X.SX32 R23, R173, R84, 0x2, P3 ;  /* 0x00000054ad177211 */ /* 0x000fe400018f16ff */
[----:B------:R-:W2:Y:S01]  /*e860*/  LDL.LU R173, [R1+0x170] ;  /* 0x0001700001ad7983 */ /* 0x000ea20000300800 */
[----:B------:R-:W-:-:S04]  /*e870*/  LEA R26, P4, R171, R72, 0x2 ;  /* 0x00000048ab1a7211 */ /* 0x000fc800078810ff */
[----:B------:R-:W-:Y:S02]  /*e880*/  LEA.HI.X.SX32 R27, R171, R84, 0x2, P4 ;  /* 0x00000054ab1b7211 */ /* 0x000fe400020f16ff */
[----:B------:R-:W2:Y:S01]  /*e890*/  LDL.LU R171, [R1+0x168] ;  /* 0x0001680001ab7983 */ /* 0x000ea20000300800 */
[-C--:B------:R-:W-:Y:S02]  /*e8a0*/  LEA R30, P5, R177, R72.reuse, 0x2 ;  /* 0x00000048b11e7211 */ /* 0x080fe400078a10ff */
[----:B------:R-:W-:Y:S02]  /*e8b0*/  LEA R36, P2, R169, R72, 0x2 ;  /* 0x00000048a9247211 */ /* 0x000fe400078410ff */
[-C--:B------:R-:W-:Y:S02]  /*e8c0*/  LEA.HI.X.SX32 R31, R177, R84.reuse, 0x2, P5 ;  /* 0x00000054b11f7211 */ /* 0x080fe400028f16ff */
[----:B------:R-:W-:Y:S02]  /*e8d0*/  LEA.HI.X.SX32 R37, R169, R84, 0x2, P2 ;  /* 0x00000054a9257211 */ /* 0x000fe400010f16ff */
[----:B------:R-:W2:Y:S01]  /*e8e0*/  LDL.LU R169, [R1+0x1a0] ;  /* 0x0001a00001a97983 */ /* 0x000ea20000300800 */
[----:B------:R-:W-:-:S02]  /*e8f0*/  LEA R34, P3, R167, R72, 0x2 ;  /* 0x00000048a7227211 */ /* 0x000fc400078610ff */
[----:B------:R-:W-:Y:S02]  /*e900*/  LEA R44, P4, R165, R72, 0x2 ;  /* 0x00000048a52c7211 */ /* 0x000fe400078810ff */
[-C--:B------:R-:W-:Y:S02]  /*e910*/  LEA.HI.X.SX32 R35, R167, R84.reuse, 0x2, P3 ;  /* 0x00000054a7237211 */ /* 0x080fe400018f16ff */
[----:B------:R-:W-:Y:S01]  /*e920*/  LEA.HI.X.SX32 R45, R165, R84, 0x2, P4 ;  /* 0x00000054a52d7211 */ /* 0x000fe200020f16ff */
[----:B------:R-:W2:Y:S01]  /*e930*/  LDL.LU R167, [R1+0x19c] ;  /* 0x00019c0001a77983 */ /* 0x000ea20000300800 */
[-C--:B------:R-:W-:Y:S02]  /*e940*/  LEA R42, P5, R21, R72.reuse, 0x2 ;  /* 0x00000048152a7211 */ /* 0x080fe400078a10ff */
[-C--:B------:R-:W-:Y:S01]  /*e950*/  LEA R50, P2, R17, R72.reuse, 0x2 ;  /* 0x0000004811327211 */ /* 0x080fe200078410ff */
[----:B------:R-:W2:Y:S01]  /*e960*/  LDL.LU R165, [R1+0x198] ;  /* 0x0001980001a57983 */ /* 0x000ea20000300800 */
[----:B------:R-:W-:-:S02]  /*e970*/  LEA R54, P3, R16, R72, 0x2 ;  /* 0x0000004810367211 */ /* 0x000fc400078610ff */
[-C--:B------:R-:W-:Y:S02]  /*e980*/  LEA.HI.X.SX32 R43, R21, R84.reuse, 0x2, P5 ;  /* 0x00000054152b7211 */ /* 0x080fe400028f16ff */
[-C--:B------:R-:W-:Y:S02]  /*e990*/  LEA.HI.X.SX32 R55, R16, R84.reuse, 0x2, P3 ;  /* 0x0000005410377211 */ /* 0x080fe400018f16ff */
[----:B------:R-:W-:Y:S02]  /*e9a0*/  LEA.HI.X.SX32 R51, R17, R84, 0x2, P2 ;  /* 0x0000005411337211 */ /* 0x000fe400010f16ff */
[----:B---3--:R-:W-:-:S04]  /*e9b0*/  LEA R70, P4, R15, R72, 0x2 ;  /* 0x000000480f467211 */ /* 0x008fc800078810ff */
[----:B------:R-:W-:Y:S02]  /*e9c0*/  LEA.HI.X.SX32 R71, R15, R84, 0x2, P4 ;  /* 0x000000540f477211 */ /* 0x000fe400020f16ff */
[-C--:B------:R-:W-:Y:S02]  /*e9d0*/  LEA R64, P5, R14, R72.reuse, 0x2 ;  /* 0x000000480e407211 */ /* 0x080fe400078a10ff */
[-C--:B------:R-:W-:Y:S02]  /*e9e0*/  LEA R82, P2, R20, R72.reuse, 0x2 ;  /* 0x0000004814527211 */ /* 0x080fe400078410ff */
[-C--:B------:R-:W-:Y:S02]  /*e9f0*/  LEA R78, P3, R163, R72.reuse, 0x2 ;  /* 0x00000048a34e7211 */ /* 0x080fe400078610ff */
[----:B------:R-:W-:Y:S02]  /*ea00*/  LEA R16, P4, R161, R72, 0x2 ;  /* 0x00000048a1107211 */ /* 0x000fe400078810ff */
[----:B------:R-:W-:-:S02]  /*ea10*/  LEA.HI.X.SX32 R79, R163, R84, 0x2, P3 ;  /* 0x00000054a34f7211 */ /* 0x000fc400018f16ff */
[-C--:B------:R-:W-:Y:S01]  /*ea20*/  LEA.HI.X.SX32 R65, R14, R84.reuse, 0x2, P5 ;  /* 0x000000540e417211 */ /* 0x080fe200028f16ff */
[----:B------:R-:W3:Y:S01]  /*ea30*/  LDL.LU R163, [R1+0x194] ;  /* 0x0001940001a37983 */ /* 0x000ee20000300800 */
[----:B------:R-:W-:Y:S02]  /*ea40*/  LEA.HI.X.SX32 R17, R161, R84, 0x2, P4 ;  /* 0x00000054a1117211 */ /* 0x000fe400020f16ff */
[----:B------:R-:W-:Y:S01]  /*ea50*/  LEA R14, P5, R159, R72, 0x2 ;  /* 0x000000489f0e7211 */ /* 0x000fe200078a10ff */
[----:B------:R-:W3:Y:S01]  /*ea60*/  LDL.LU R161, [R1+0x190] ;  /* 0x0001900001a17983 */ /* 0x000ee20000300800 */
[----:B------:R-:W-:Y:S02]  /*ea70*/  LEA.HI.X.SX32 R83, R20, R84, 0x2, P2 ;  /* 0x0000005414537211 */ /* 0x000fe400010f16ff */
[-C--:B----4-:R-:W-:Y:S02]  /*ea80*/  LEA R20, P2, R157, R72.reuse, 0x2 ;  /* 0x000000489d147211 */ /* 0x090fe400078410ff */
[----:B------:R-:W-:-:S02]  /*ea90*/  LEA R24, P3, R155, R72, 0x2 ;  /* 0x000000489b187211 */ /* 0x000fc400078610ff */
[-C--:B------:R-:W-:Y:S02]  /*eaa0*/  LEA.HI.X.SX32 R15, R159, R84.reuse, 0x2, P5 ;  /* 0x000000549f0f7211 */ /* 0x080fe400028f16ff */
[-C--:B------:R-:W-:Y:S01]  /*eab0*/  LEA.HI.X.SX32 R21, R157, R84.reuse, 0x2, P2 ;  /* 0x000000549d157211 */ /* 0x080fe200010f16ff */
[----:B------:R-:W4:Y:S01]  /*eac0*/  LDL.LU R159, [R1+0x18c] ;  /* 0x00018c00019f7983 */ /* 0x000f220000300800 */
[----:B------:R-:W-:-:S03]  /*ead0*/  LEA.HI.X.SX32 R25, R155, R84, 0x2, P3 ;  /* 0x000000549b197211 */ /* 0x000fc600018f16ff */
[----:B------:R-:W4:Y:S01]  /*eae0*/  LDL.LU R157, [R1+0x188] ;  /* 0x00018800019d7983 */ /* 0x000f220000300800 */
[----:B------:R-:W-:-:S03]  /*eaf0*/  LEA R28, P4, R153, R72, 0x2 ;  /* 0x00000048991c7211 */ /* 0x000fc600078810ff */
[----:B------:R-:W4:Y:S01]  /*eb00*/  LDL.LU R155, [R1+0x184] ;  /* 0x00018400019b7983 */ /* 0x000f220000300800 */
[----:B------:R-:W-:-:S03]  /*eb10*/  LEA.HI.X.SX32 R29, R153, R84, 0x2, P4 ;  /* 0x00000054991d7211 */ /* 0x000fc600020f16ff */
[----:B------:R-:W4:Y:S01]  /*eb20*/  LDL.LU R153, [R1+0x180] ;  /* 0x0001800001997983 */ /* 0x000f220000300800 */
[C---:B------:R-:W-:Y:S02]  /*eb30*/  IMAD R7, R126.reuse, 0x2, R6 ;  /* 0x000000027e077824 */ /* 0x040fe400078e0206 */
[----:B------:R-:W-:Y:S02]  /*eb40*/  VIADD R5, R5, 0x7f ;  /* 0x0000007f05057836 */ /* 0x000fe40000000000 */
[----:B------:R-:W-:Y:S01]  /*eb50*/  IMAD R9, R126, 0x2, R7 ;  /* 0x000000027e097824 */ /* 0x000fe200078e0207 */
[----:B------:R-:W-:-:S03]  /*eb60*/  LEA R32, P5, R175, R72, 0x2 ;  /* 0x00000048af207211 */ /* 0x000fc600078a10ff */
[C---:B------:R-:W-:Y:S01]  /*eb70*/  IMAD R8, R126.reuse, 0x2, R9 ;  /* 0x000000027e087824 */ /* 0x040fe200078e0209 */
[----:B------:R-:W-:Y:S02]  /*eb80*/  ISETP.GT.AND P0, PT, R5, 0x7f, PT ;  /* 0x0000007f0500780c */ /* 0x000fe40003f04270 */
[----:B------:R-:W-:Y:S01]  /*eb90*/  LEA R5, P1, R127, UR4, 0x2 ;  /* 0x000000047f057c11 */ /* 0x000fe2000f8210ff */
[----:B------:R-:W-:Y:S01]  /*eba0*/  IMAD R69, R126, 0x2, R8 ;  /* 0x000000027e457824 */ /* 0x000fe200078e0208 */
[----:B------:R-:W-:Y:S01]  /*ebb0*/  ULDC UR4, c[0x0][0x240] ;  /* 0x0000900000047ab9 */ /* 0x000fe20000000800 */
[----:B------:R-:W-:Y:S02]  /*ebc0*/  LEA.HI.X.SX32 R33, R175, R84, 0x2, P5 ;  /* 0x00000054af217211 */ /* 0x000fe400028f16ff */
[-C--:B--2---:R-:W-:Y:S02]  /*ebd0*/  LEA R38, P2, R173, R72.reuse, 0x2 ;  /* 0x00000048ad267211 */ /* 0x084fe400078410ff */
[-C--:B------:R-:W-:Y:S01]  /*ebe0*/  LEA R46, P5, R6, R72.reuse, 0x2 ;  /* 0x00000048062e7211 */ /* 0x080fe200078a10ff */
[----:B------:R-:W-:Y:S01]  /*ebf0*/  IMAD R73, R126, 0x2, R69 ;  /* 0x000000027e497824 */ /* 0x000fe200078e0245 */
[----:B------:R-:W-:-:S02]  /*ec00*/  LEA R40, P3, R171, R72, 0x2 ;  /* 0x00000048ab287211 */ /* 0x000fc400078610ff */
[----:B------:R-:W-:Y:S02]  /*ec10*/  LEA R48, P4, R252, R72, 0x2 ;  /* 0x00000048fc307211 */ /* 0x000fe400078810ff */
[-C--:B------:R-:W-:Y:S02]  /*ec20*/  LEA.HI.X.SX32 R39, R173, R84.reuse, 0x2, P2 ;  /* 0x00000054ad277211 */ /* 0x080fe400010f16ff */
[----:B------:R-:W-:Y:S02]  /*ec30*/  LEA.HI.X.SX32 R47, R6, R84, 0x2, P5 ;  /* 0x00000054062f7211 */ /* 0x000fe400028f16ff */
[----:B------:R-:W-:Y:S01]  /*ec40*/  SEL R4, RZ, 0x4, !P0 ;  /* 0x00000004ff047807 */ /* 0x000fe20004000000 */
[----:B------:R-:W-:Y:S01]  /*ec50*/  IMAD R126, R126, 0x2, R73 ;  /* 0x000000027e7e7824 */ /* 0x000fe200078e0249 */
[----:B------:R-:W-:Y:S02]  /*ec60*/  LEA R58, P2, R7, R72, 0x2 ;  /* 0x00000048073a7211 */ /* 0x000fe400078410ff */
[----:B------:R-:W-:-:S02]  /*ec70*/  LEA.HI.X.SX32 R41, R171, R84, 0x2, P3 ;  /* 0x00000054ab297211 */ /* 0x000fc400018f16ff */
[----:B------:R-:W-:Y:S02]  /*ec80*/  LEA.HI.X.SX32 R6, R127, UR5, 0x2, P1 ;  /* 0x000000057f067c11 */ /* 0x000fe400088f16ff */
[----:B------:R-:W-:Y:S01]  /*ec90*/  LEA R56, P3, R9, R72, 0x2 ;  /* 0x0000004809387211 */ /* 0x000fe200078610ff */
[----:B------:R-:W-:Y:S01]  /*eca0*/  IMAD R138, R169, UR4, RZ ;  /* 0x00000004a98a7c24 */ /* 0x000fe2000f8e02ff */
[----:B------:R-:W-:-:S04]  /*ecb0*/  LEA.HI.X.SX32 R49, R252, R84, 0x2, P4 ;  /* 0x00000054fc317211 */ /* 0x000fc800020f16ff */
[----:B------:R-:W-:Y:S02]  /*ecc0*/  LEA R204, P0, R138, R5, 0x2 ;  /* 0x000000058acc7211 */ /* 0x000fe400078010ff */
[----:B------:R-:W-:Y:S02]  /*ecd0*/  LEA R66, P4, R8, R72, 0x2 ;  /* 0x0000004808427211 */ /* 0x000fe400078810ff */
[----:B------:R-:W-:Y:S02]  /*ece0*/  LEA.HI.X.SX32 R59, R7, R84, 0x2, P2 ;  /* 0x00000054073b7211 */ /* 0x000fe400010f16ff */
[----:B------:R-:W-:Y:S01]  /*ecf0*/  LEA.HI.X.SX32 R205, R138, R6, 0x2, P0 ;  /* 0x000000068acd7211 */ /* 0x000fe200000f16ff */
[----:B------:R-:W-:Y:S01]  /*ed00*/  IMAD R129, R0, UR4, RZ ;  /* 0x0000000400817c24 */ /* 0x000fe2000f8e02ff */
[----:B------:R-:W-:Y:S01]  /*ed10*/  LEA R68, P5, R69, R72, 0x2 ;  /* 0x0000004845447211 */ /* 0x000fe200078a10ff */
[----:B------:R-:W2:Y:S01]  /*ed20*/  LDL.LU R0, [R1+0xd1c] ;  /* 0x000d1c0001007983 */ /* 0x000ea20000300800 */
[----:B------:R-:W-:Y:S01]  /*ed30*/  IMAD R137, R167, UR4, RZ ;  /* 0x00000004a7897c24 */ /* 0x000fe2000f8e02ff */
[----:B------:R-:W-:-:S02]  /*ed40*/  LEA.HI.X.SX32 R57, R9, R84, 0x2, P3 ;  /* 0x0000005409397211 */ /* 0x000fc400018f16ff */
[-C--:B------:R-:W-:Y:S01]  /*ed50*/  LEA R76, P2, R73, R72.reuse, 0x2 ;  /* 0x00000048494c7211 */ /* 0x080fe200078410ff */
[----:B------:R-:W-:Y:S01]  /*ed60*/  IMAD R136, R165, UR4, RZ ;  /* 0x00000004a5887c24 */ /* 0x000fe2000f8e02ff */
[----:B------:R-:W-:Y:S01]  /*ed70*/  LEA R72, P3, R126, R72, 0x2 ;  /* 0x000000487e487211 */ /* 0x000fe200078610ff */
[----:B------:R-:W-:Y:S01]  /*ed80*/  IMAD R128, R2, UR4, RZ ;  /* 0x0000000402807c24 */ /* 0x000fe2000f8e02ff */
[-C--:B------:R-:W-:Y:S01]  /*ed90*/  LEA.HI.X.SX32 R67, R8, R84.reuse, 0x2, P4 ;  /* 0x0000005408437211 */ /* 0x080fe200020f16ff */
[----:B------:R-:W2:Y:S01]  /*eda0*/  LDL.LU R2, [R1+0xd18] ;  /* 0x000d180001027983 */ /* 0x000ea20000300800 */
[----:B------:R-:W-:Y:S01]  /*edb0*/  IMAD R121, R208, UR4, RZ ;  /* 0x00000004d0797c24 */ /* 0x000fe2000f8e02ff */
[-C--:B------:R-:W-:Y:S01]  /*edc0*/  LEA.HI.X.SX32 R69, R69, R84.reuse, 0x2, P5 ;  /* 0x0000005445457211 */ /* 0x080fe200028f16ff */
[----:B------:R-:W-:Y:S01]  /*edd0*/  IMAD R119, R202, UR4, RZ ;  /* 0x00000004ca777c24 */ /* 0x000fe2000f8e02ff */
[-C--:B------:R-:W-:Y:S01]  /*ede0*/  LEA.HI.X.SX32 R77, R73, R84.reuse, 0x2, P2 ;  /* 0x00000054494d7211 */ /* 0x080fe200010f16ff */
[----:B------:R1:W-:Y:S01]  /*edf0*/  STL.64 [R1+0x1e8], R204 ;  /* 0x0001e8cc01007387 */ /* 0x0003e20000100a00 */
[-C--:B------:R-:W-:Y:S01]  /*ee00*/  LEA R208, P4, R137, R5.reuse, 0x2 ;  /* 0x0000000589d07211 */ /* 0x080fe200078810ff */
[----:B------:R-:W-:Y:S01]  /*ee10*/  IMAD R111, R192, UR4, RZ ;  /* 0x00000004c06f7c24 */ /* 0x000fe2000f8e02ff */
[----:B------:R-:W-:Y:S01]  /*ee20*/  LEA.HI.X.SX32 R73, R126, R84, 0x2, P3 ;  /* 0x000000547e497211 */ /* 0x000fe200018f16ff */
[----:B------:R-:W-:Y:S01]  /*ee30*/  IMAD R109, R209, UR4, RZ ;  /* 0x00000004d16d7c24 */ /* 0x000fe2000f8e02ff */
[----:B------:R-:W-:Y:S01]  /*ee40*/  LEA.HI.X.SX32 R209, R137, R6, 0x2, P4 ;  /* 0x0000000689d17211 */ /* 0x000fe200020f16ff */
[----:B------:R-:W-:Y:S01]  /*ee50*/  IMAD R9, R214, UR4, RZ ;  /* 0x00000004d6097c24 */ /* 0x000fe2000f8e02ff */
[----:B-1----:R-:W-:Y:S01]  /*ee60*/  LEA R204, P5, R136, R5, 0x2 ;  /* 0x0000000588cc7211 */ /* 0x002fe200078a10ff */
[----:B------:R-:W-:-:S03]  /*ee70*/  IMAD R8, R212, UR4, RZ ;  /* 0x00000004d4087c24 */ /* 0x000fc6000f8e02ff */
[----:B------:R-:W-:Y:S01]  /*ee80*/  LEA.HI.X.SX32 R205, R136, R6, 0x2, P5 ;  /* 0x0000000688cd7211 */ /* 0x000fe200028f16ff */
[----:B------:R1:W-:Y:S01]  /*ee90*/  STL.64 [R1+0x1e0], R208 ;  /* 0x0001e0d001007387 */ /* 0x0003e20000100a00 */
[----:B------:R-:W-:-:S03]  /*eea0*/  IMAD R125, R215, UR4, RZ ;  /* 0x00000004d77d7c24 */ /* 0x000fc6000f8e02ff */
[----:B------:R1:W-:Y:S01]  /*eeb0*/  STL.64 [R1+0x1d8], R204 ;  /* 0x0001d8cc01007387 */ /* 0x0003e20000100a00 */
[----:B------:R-:W-:Y:S02]  /*eec0*/  IMAD R123, R213, UR4, RZ ;  /* 0x00000004d57b7c24 */ /* 0x000fe4000f8e02ff */
[----:B------:R-:W-:Y:S02]  /*eed0*/  IMAD R127, R3, UR4, RZ ;  /* 0x00000004037f7c24 */ /* 0x000fe4000f8e02ff */
[----:B------:R-:W-:Y:S02]  /*eee0*/  IMAD R126, R200, UR4, RZ ;  /* 0x00000004c87e7c24 */ /* 0x000fe4000f8e02ff */
[----:B------:R-:W-:Y:S02]  /*eef0*/  IMAD R124, R216, UR4, RZ ;  /* 0x00000004d87c7c24 */ /* 0x000fe4000f8e02ff */
[----:B------:R-:W-:Y:S02]  /*ef00*/  IMAD R122, R217, UR4, RZ ;  /* 0x00000004d97a7c24 */ /* 0x000fe4000f8e02ff */
[----:B------:R-:W-:-:S02]  /*ef10*/  IMAD R120, R218, UR4, RZ ;  /* 0x00000004da787c24 */ /* 0x000fc4000f8e02ff */
        /* <DEDUP_REMOVED lines=13> */
[----:B------:R-:W-:Y:S01]  /*eff0*/  IMAD R86, R232, UR4, RZ ;  /* 0x00000004e8567c24 */ /* 0x000fe2000f8e02ff */
[----:B------:R-:W1:Y:S01]  /*f000*/  S2R R3, SR_TID.X ;  /* 0x0000000000037919 */ /* 0x000e620000002100 */
        /* <DEDUP_REMOVED lines=19> */
[----:B------:R-:W-:Y:S01]  /*f140*/  IMAD R7, R210, UR4, RZ ;  /* 0x00000004d2077c24 */ /* 0x000fe2000f8e02ff */
[----:B-1----:R-:W-:-:S04]  /*f150*/  SHF.R.U32.HI R3, RZ, 0x6, R3 ;  /* 0x00000006ff037819 */ /* 0x002fc80000011603 */
[----:B------:R-:W-:Y:S01]  /*f160*/  SGXT.U32 R3, R3, 0x1 ;  /* 0x000000010303781a */ /* 0x000fe20000000000 */
[----:B---3--:R-:W-:Y:S02]  /*f170*/  IMAD R135, R163, UR4, RZ ;  /* 0x00000004a3877c24 */ /* 0x008fe4000f8e02ff */
[----:B------:R-:W-:-:S03]  /*f180*/  IMAD R134, R161, UR4, RZ ;  /* 0x00000004a1867c24 */ /* 0x000fc6000f8e02ff */
[CC--:B------:R-:W-:Y:S02]  /*f190*/  LEA R202, P3, R135.reuse, R5.reuse, 0x2 ;  /* 0x0000000587ca7211 */ /* 0x0c0fe400078610ff */
[C---:B------:R-:W-:Y:S02]  /*f1a0*/  LEA R192, P2, R134.reuse, R5, 0x2 ;  /* 0x0000000586c07211 */ /* 0x040fe400078410ff */
[-C--:B------:R-:W-:Y:S01]  /*f1b0*/  LEA.HI.X.SX32 R203, R135, R6.reuse, 0x2, P3 ;  /* 0x0000000687cb7211 */ /* 0x080fe200018f16ff */
[----:B----4-:R-:W-:Y:S01]  /*f1c0*/  IMAD R133, R159, UR4, RZ ;  /* 0x000000049f857c24 */ /* 0x010fe2000f8e02ff */
[----:B------:R-:W-:Y:S01]  /*f1d0*/  LEA.HI.X.SX32 R193, R134, R6, 0x2, P2 ;  /* 0x0000000686c17211 */ /* 0x000fe200010f16ff */
[----:B------:R-:W-:-:S03]  /*f1e0*/  IMAD R132, R157, UR4, RZ ;  /* 0x000000049d847c24 */ /* 0x000fc6000f8e02ff */
[-C--:B------:R-:W-:Y:S01]  /*f1f0*/  LEA R214, P1, R133, R5.reuse, 0x2 ;  /* 0x0000000585d67211 */ /* 0x080fe200078210ff */
[----:B------:R-:W-:Y:S01]  /*f200*/  IMAD R131, R155, UR4, RZ ;  /* 0x000000049b837c24 */ /* 0x000fe2000f8e02ff */
[----:B------:R-:W-:Y:S01]  /*f210*/  LEA R212, P0, R132, R5, 0x2 ;  /* 0x0000000584d47211 */ /* 0x000fe200078010ff */
[----:B------:R-:W-:-:S03]  /*f220*/  IMAD R130, R153, UR4, RZ ;  /* 0x0000000499827c24 */ /* 0x000fc6000f8e02ff */
[-C--:B------:R-:W-:Y:S01]  /*f230*/  LEA R208, P4, R131, R5.reuse, 0x2 ;  /* 0x0000000583d07211 */ /* 0x080fe200078810ff */
[----:B------:R1:W-:Y:S01]  /*f240*/  STL.64 [R1+0x1d0], R202 ;  /* 0x0001d0ca01007387 */ /* 0x0003e20000100a00 */
[-C--:B------:R-:W-:Y:S02]  /*f250*/  LEA.HI.X.SX32 R215, R133, R6.reuse, 0x2, P1 ;  /* 0x0000000685d77211 */ /* 0x080fe400008f16ff */
[----:B------:R-:W-:Y:S01]  /*f260*/  LEA R204, P5, R130, R5, 0x2 ;  /* 0x0000000582cc7211 */ /* 0x000fe200078a10ff */
[----:B------:R3:W-:Y:S01]  /*f270*/  STL.64 [R1+0x1c8], R192 ;  /* 0x0001c8c001007387 */ /* 0x0007e20000100a00 */
[-C--:B------:R-:W-:Y:S02]  /*f280*/  LEA.HI.X.SX32 R213, R132, R6.reuse, 0x2, P0 ;  /* 0x0000000684d57211 */ /* 0x080fe400000f16ff */
[-C--:B------:R-:W-:Y:S02]  /*f290*/  LEA.HI.X.SX32 R209, R131, R6.reuse, 0x2, P4 ;  /* 0x0000000683d17211 */ /* 0x080fe400020f16ff */
[----:B------:R-:W-:-:S02]  /*f2a0*/  LEA.HI.X.SX32 R205, R130, R6, 0x2, P5 ;  /* 0x0000000682cd7211 */ /* 0x000fc400028f16ff */
[CC--:B-1----:R-:W-:Y:S02]  /*f2b0*/  LEA R202, P3, R129.reuse, R5.reuse, 0x2 ;  /* 0x0000000581ca7211 */ /* 0x0c2fe400078610ff */
[CC--:B---3--:R-:W-:Y:S01]  /*f2c0*/  LEA R192, P2, R128.reuse, R5.reuse, 0x2 ;  /* 0x0000000580c07211 */ /* 0x0c8fe200078410ff */
[----:B------:R1:W-:Y:S01]  /*f2d0*/  STL.64 [R1+0x1c0], R214 ;  /* 0x0001c0d601007387 */ /* 0x0003e20000100a00 */
[-C--:B------:R-:W-:Y:S02]  /*f2e0*/  LEA.HI.X.SX32 R203, R129, R6.reuse, 0x2, P3 ;  /* 0x0000000681cb7211 */ /* 0x080fe400018f16ff */
[----:B------:R-:W-:Y:S01]  /*f2f0*/  LEA.HI.X.SX32 R193, R128, R6, 0x2, P2 ;  /* 0x0000000680c17211 */ /* 0x000fe200010f16ff */
[----:B------:R3:W-:Y:S04]  /*f300*/  STL.64 [R1+0x1b8], R212 ;  /* 0x0001b8d401007387 */ /* 0x0007e80000100a00 */
[----:B------:R4:W-:Y:S01]  /*f310*/  STL.64 [R1+0x1b0], R208 ;  /* 0x0001b0d001007387 */ /* 0x0009e20000100a00 */
[----:B-1----:R-:W-:-:S03]  /*f320*/  LEA R214, P1, R127, R5, 0x2 ;  /* 0x000000057fd67211 */ /* 0x002fc600078210ff */
[----:B------:R1:W-:Y:S01]  /*f330*/  STL.64 [R1+0x1a8], R204 ;  /* 0x0001a8cc01007387 */ /* 0x0003e20000100a00 */
[----:B---3--:R-:W-:-:S03]  /*f340*/  LEA R212, P0, R126, R5, 0x2 ;  /* 0x000000057ed47211 */ /* 0x008fc600078010ff */
[----:B------:R3:W-:Y:S01]  /*f350*/  STL.64 [R1+0x1a0], R202 ;  /* 0x0001a0ca01007387 */ /* 0x0007e20000100a00 */
[-C--:B------:R-:W-:Y:S02]  /*f360*/  LEA.HI.X.SX32 R215, R127, R6.reuse, 0x2, P1 ;  /* 0x000000067fd77211 */ /* 0x080fe400008f16ff */
[CC--:B----4-:R-:W-:Y:S01]  /*f370*/  LEA R208, P4, R125.reuse, R5.reuse, 0x2 ;  /* 0x000000057dd07211 */ /* 0x0d0fe200078810ff */
[----:B------:R4:W-:Y:S01]  /*f380*/  STL.64 [R1+0x198], R192 ;  /* 0x000198c001007387 */ /* 0x0009e20000100a00 */
[-C--:B------:R-:W-:Y:S02]  /*f390*/  LEA.HI.X.SX32 R213, R126, R6.reuse, 0x2, P0 ;  /* 0x000000067ed57211 */ /* 0x080fe400000f16ff */
[-C--:B-1----:R-:W-:Y:S02]  /*f3a0*/  LEA R204, P5, R124, R5.reuse, 0x2 ;  /* 0x000000057ccc7211 */ /* 0x082fe400078a10ff */
[----:B------:R-:W-:Y:S02]  /*f3b0*/  LEA.HI.X.SX32 R209, R125, R6, 0x2, P4 ;  /* 0x000000067dd17211 */ /* 0x000fe400020f16ff */
[----:B---3--:R-:W-:-:S02]  /*f3c0*/  LEA R202, P3, R122, R5, 0x2 ;  /* 0x000000057aca7211 */ /* 0x008fc400078610ff */
[-C--:B------:R-:W-:Y:S02]  /*f3d0*/  LEA.HI.X.SX32 R205, R124, R6.reuse, 0x2, P5 ;  /* 0x000000067ccd7211 */ /* 0x080fe400028f16ff */
[-C--:B----4-:R-:W-:Y:S01]  /*f3e0*/  LEA R192, P2, R120, R5.reuse, 0x2 ;  /* 0x0000000578c07211 */ /* 0x090fe200078410ff */
        /* <DEDUP_REMOVED lines=10> */
[-C--:B----4-:R-:W-:Y:S01]  /*f490*/  LEA R208, P4, R114, R5.reuse, 0x2 ;  /* 0x0000000572d07211 */ /* 0x090fe200078810ff */
        /* <DEDUP_REMOVED lines=43> */
[----:B------:R-:W-:Y:S01]  /*f750*/  STL.64 [R1+0x100], R214 ;  /* 0x000100d601007387 */ /* 0x000fe20000100a00 */
[-C--:B------:R-:W-:Y:S02]  /*f760*/  LEA.HI.X.SX32 R203, R92, R6.reuse, 0x2, P3 ;  /* 0x000000065ccb7211 */ /* 0x080fe400018f16ff */
[----:B------:R-:W-:Y:S01]  /*f770*/  LEA.HI.X.SX32 R193, R94, R6, 0x2, P2 ;  /* 0x000000065ec17211 */ /* 0x000fe200010f16ff */
[----:B------:R-:W-:Y:S04]  /*f780*/  STL.64 [R1+0xf8], R212 ;  /* 0x0000f8d401007387 */ /* 0x000fe80000100a00 */
[----:B------:R-:W-:Y:S01]  /*f790*/  STL.64 [R1+0xf0], R208 ;  /* 0x0000f0d001007387 */ /* 0x000fe20000100a00 */
[----:B------:R-:W-:-:S03]  /*f7a0*/  LEA R84, P1, R85, R5, 0x2 ;  /* 0x0000000555547211 */ /* 0x000fc600078210ff */
[----:B------:R-:W-:Y:S01]  /*f7b0*/  STL.64 [R1+0xe8], R204 ;  /* 0x0000e8cc01007387 */ /* 0x000fe20000100a00 */
[----:B------:R-:W-:-:S03]  /*f7c0*/  LEA R86, P0, R87, R5, 0x2 ;  /* 0x0000000557567211 */ /* 0x000fc600078010ff */
[----:B------:R-:W-:Y:S01]  /*f7d0*/  STL.64 [R1+0xe0], R202 ;  /* 0x0000e0ca01007387 */ /* 0x000fe20000100a00 */
[-C--:B------:R-:W-:Y:S02]  /*f7e0*/  LEA R88, P4, R89, R5.reuse, 0x2 ;  /* 0x0000000559587211 */ /* 0x080fe400078810ff */
[-C--:B------:R-:W-:Y:S01]  /*f7f0*/  LEA R90, P5, R91, R5.reuse, 0x2 ;  /* 0x000000055b5a7211 */ /* 0x080fe200078a10ff */
[----:B------:R1:W-:Y:S01]  /*f800*/  STL.64 [R1+0xd8], R192 ;  /* 0x0000d8c001007387 */ /* 0x0003e20000100a00 */
[----:B------:R-:W-:Y:S02]  /*f810*/  LEA R92, P3, R93, R5, 0x2 ;  /* 0x000000055d5c7211 */ /* 0x000fe400078610ff */
[-C--:B------:R-:W-:Y:S02]  /*f820*/  LEA.HI.X.SX32 R85, R85, R6.reuse, 0x2, P1 ;  /* 0x0000000655557211 */ /* 0x080fe400008f16ff */
[-C--:B------:R-:W-:Y:S02]  /*f830*/  LEA.HI.X.SX32 R87, R87, R6.reuse, 0x2, P0 ;  /* 0x0000000657577211 */ /* 0x080fe400000f16ff */
[----:B------:R-:W-:-:S02]  /*f840*/  LEA.HI.X.SX32 R89, R89, R6, 0x2, P4 ;  /* 0x0000000659597211 */ /* 0x000fc400020f16ff */
[-C--:B------:R-:W-:Y:S02]  /*f850*/  LEA.HI.X.SX32 R91, R91, R6.reuse, 0x2, P5 ;  /* 0x000000065b5b7211 */ /* 0x080fe400028f16ff */
[----:B------:R-:W-:Y:S02]  /*f860*/  LEA.HI.X.SX32 R93, R93, R6, 0x2, P3 ;  /* 0x000000065d5d7211 */ /* 0x000fe400018f16ff */
[-C--:B------:R-:W-:Y:S02]  /*f870*/  LEA R94, P2, R95, R5.reuse, 0x2 ;  /* 0x000000055f5e7211 */ /* 0x080fe400078410ff */
[-C--:B------:R-:W-:Y:S02]  /*f880*/  LEA R96, P1, R97, R5.reuse, 0x2 ;  /* 0x0000000561607211 */ /* 0x080fe400078210ff */
[-C--:B------:R-:W-:Y:S02]  /*f890*/  LEA R98, P0, R99, R5.reuse, 0x2 ;  /* 0x0000000563627211 */ /* 0x080fe400078010ff */
[----:B------:R-:W-:-:S02]  /*f8a0*/  LEA R100, P4, R101, R5, 0x2 ;  /* 0x0000000565647211 */ /* 0x000fc400078810ff */
[-C--:B------:R-:W-:Y:S02]  /*f8b0*/  LEA R102, P5, R103, R5.reuse, 0x2 ;  /* 0x0000000567667211 */ /* 0x080fe400078a10ff */
[----:B------:R-:W-:Y:S02]  /*f8c0*/  LEA R104, P3, R105, R5, 0x2 ;  /* 0x0000000569687211 */ /* 0x000fe400078610ff */
[-C--:B------:R-:W-:Y:S02]  /*f8d0*/  LEA.HI.X.SX32 R95, R95, R6.reuse, 0x2, P2 ;  /* 0x000000065f5f7211 */ /* 0x080fe400010f16ff */
        /* <DEDUP_REMOVED lines=28> */
[----:B------:R-:W-:Y:S01]  /*faa0*/  LEA.HI.X.SX32 R129, R8, R6, 0x2, P3 ;  /* 0x0000000608817211 */ /* 0x000fe200018f16ff */
[----:B-1----:R-:W3:Y:S01]  /*fab0*/  LDL.LU R193, [R1+0x434] ;  /* 0x0004340001c17983 */ /* 0x002ee20000300800 */
[----:B------:R-:W-:Y:S01]  /*fac0*/  ULDC UR55, c[0x0][0x240] ;  /* 0x0000900000377ab9 */ /* 0x000fe20000000800 */
[----:B------:R-:W-:Y:S01]  /*fad0*/  ULDC UR5, c[0x0][0x240] ;  /* 0x0000900000057ab9 */ /* 0x000fe20000000800 */
[----:B------:R-:W-:Y:S01]  /*fae0*/  ULDC UR6, c[0x0][0x240] ;  /* 0x0000900000067ab9 */ /* 0x000fe20000000800 */
[----:B------:R-:W4:Y:S01]  /*faf0*/  LDL.LU R205, [R1+0x430] ;  /* 0x0004300001cd7983 */ /* 0x000f220000300800 */
        /* <DEDUP_REMOVED lines=57> */
[----:B------:R-:W-:Y:S01]  /*fe90*/  IMAD R211, R211, UR4, RZ ;  /* 0x00000004d3d37c24 */ /* 0x000fe2000f8e02ff */
[----:B------:R-:W-:Y:S01]  /*fea0*/  ULDC UR47, c[0x0][0x240] ;  /* 0x00009000002f7ab9 */ /* 0x000fe20000000800 */
[----:B------:R-:W4:Y:S01]  /*feb0*/  LDL.LU R163, [R1+0x3f4] ;  /* 0x0003f40001a37983 */ /* 0x000f220000300800 */
[----:B------:R-:W-:Y:S01]  /*fec0*/  ULDC UR52, c[0x0][0x240] ;  /* 0x0000900000347ab9 */ /* 0x000fe20000000800 */
[----:B------:R-:W-:Y:S01]  /*fed0*/  ULDC UR54, c[0x0][0x240] ;  /* 0x0000900000367ab9 */ /* 0x000fe20000000800 */
[----:B------:R-:W-:Y:S01]  /*fee0*/  ULDC UR53, c[0x0][0x240] ;  /* 0x0000900000357ab9 */ /* 0x000fe20000000800 */
[----:B------:R-:W4:Y:S04]  /*fef0*/  LDL.LU R165, [R1+0x3f0] ;  /* 0x0003f00001a57983 */ /* 0x000f280000300800 */
[----:B------:R-:W4:Y:S04]  /*ff00*/  LDL.LU R167, [R1+0x3ec] ;  /* 0x0003ec0001a77983 */ /* 0x000f280000300800 */
[----:B------:R-:W4:Y:S04]  /*ff10*/  LDL.LU R169, [R1+0x3e8] ;  /* 0x0003e80001a97983 */ /* 0x000f280000300800 */
[----:B------:R-:W4:Y:S04]  /*ff20*/  LDL.LU R171, [R1+0x3e4] ;  /* 0x0003e40001ab7983 */ /* 0x000f280000300800 */
[----:B------:R-:W4:Y:S04]  /*ff30*/  LDL.LU R173, [R1+0x3e0] ;  /* 0x0003e00001ad7983 */ /* 0x000f280000300800 */
[----:B------:R-:W-:Y:S04]  /*ff40*/  STL [R1+0x1484], R4 ;  /* 0x0014840401007387 */ /* 0x000fe80000100800 */
[----:B--2---:R-:W-:Y:S04]  /*ff50*/  STL [R1+0x1480], R2 ;  /* 0x0014800201007387 */ /* 0x004fe80000100800 */
[----:B------:R-:W-:Y:S04]  /*ff60*/  STL [R1+0x147c], R10 ;  /* 0x00147c0a01007387 */ /* 0x000fe80000100800 */
        /* <DEDUP_REMOVED lines=13> */
[----:B------:R1:W-:Y:S01]  /*10040*/  STL [R1+0x1058], R0 ;  /* 0x0010580001007387 */ /* 0x0003e20000100800 */
[----:B---3--:R-:W-:-:S02]  /*10050*/  IMAD R8, R193, UR4, RZ ;  /* 0x00000004c1087c24 */ /* 0x008fc4000f8e02ff */
[----:B----4-:R-:W-:Y:S02]  /*10060*/  IMAD R9, R205, UR4, RZ ;  /* 0x00000004cd097c24 */ /* 0x010fe4000f8e02ff */
[----:B------:R-:W-:Y:S02]  /*10070*/  IMAD R135, R191, UR4, RZ ;  /* 0x00000004bf877c24 */ /* 0x000fe4000f8e02ff */
[----:B------:R-:W-:Y:S02]  /*10080*/  IMAD R137, R189, UR4, RZ ;  /* 0x00000004bd897c24 */ /* 0x000fe4000f8e02ff */
[----:B------:R-:W-:Y:S02]  /*10090*/  IMAD R139, R187, UR4, RZ ;  /* 0x00000004bb8b7c24 */ /* 0x000fe4000f8e02ff */
[----:B------:R-:W-:Y:S02]  /*100a0*/  IMAD R141, R185, UR4, RZ ;  /* 0x00000004b98d7c24 */ /* 0x000fe4000f8e02ff */
[----:B------:R-:W-:-:S02]  /*100b0*/  IMAD R143, R183, UR4, RZ ;  /* 0x00000004b78f7c24 */ /* 0x000fc4000f8e02ff */
[----:B------:R-:W-:Y:S02]  /*100c0*/  IMAD R145, R175, UR4, RZ ;  /* 0x00000004af917c24 */ /* 0x000fe4000f8e02ff */
[----:B------:R-:W2:Y:S01]  /*100d0*/  LDL.LU R175, [R1+0x3dc] ;  /* 0x0003dc0001af7983 */ /* 0x000ea20000300800 */
[----:B------:R-:W-:Y:S02]  /*100e0*/  IMAD R147, R181, UR4, RZ ;  /* 0x00000004b5937c24 */ /* 0x000fe4000f8e02ff */
[----:B------:R-:W-:Y:S02]  /*100f0*/  IMAD R149, R179, UR4, RZ ;  /* 0x00000004b3957c24 */ /* 0x000fe4000f8e02ff */
[----:B------:R-:W-:Y:S02]  /*10100*/  IMAD R151, R177, UR4, RZ ;  /* 0x00000004b1977c24 */ /* 0x000fe4000f8e02ff */
[----:B------:R-:W3:Y:S01]  /*10110*/  LDL.LU R177, [R1+0x3d8] ;  /* 0x0003d80001b17983 */ /* 0x000ee20000300800 */
[----:B------:R-:W-:-:S03]  /*10120*/  IMAD R153, R153, UR4, RZ ;  /* 0x0000000499997c24 */ /* 0x000fc6000f8e02ff */
[----:B------:R-:W4:Y:S01]  /*10130*/  LDL.LU R179, [R1+0x3d4] ;  /* 0x0003d40001b37983 */ /* 0x000f220000300800 */
        /* <DEDUP_REMOVED lines=15> */
[----:B------:R-:W2:Y:S01]  /*10230*/  LDL.LU R228, [R1+0x3b4] ;  /* 0x0003b40001e47983 */ /* 0x000ea20000300800 */
[----:B------:R-:W-:-:S03]  /*10240*/  IMAD R171, R171, UR4, RZ ;  /* 0x00000004abab7c24 */ /* 0x000fc6000f8e02ff */
[----:B------:R-:W3:Y:S01]  /*10250*/  LDL.LU R227, [R1+0x3b0] ;  /* 0x0003b00001e37983 */ /* 0x000ee20000300800 */
[----:B------:R-:W-:-:S03]  /*10260*/  IMAD R173, R173, UR4, RZ ;  /* 0x00000004adad7c24 */ /* 0x000fc6000f8e02ff */
[----:B------:R-:W4:Y:S04]  /*10270*/  LDL.LU R226, [R1+0x3ac] ;  /* 0x0003ac0001e27983 */ /* 0x000f280000300800 */
[----:B------:R-:W3:Y:S04]  /*10280*/  LDL.LU R203, [R1+0x3a8] ;  /* 0x0003a80001cb7983 */ /* 0x000ee80000300800 */
        /* <DEDUP_REMOVED lines=23> */
[----:B------:R-:W3:Y:S01]  /*10400*/  LDL.LU R248, [R1+0x348] ;  /* 0x0003480001f87983 */ /* 0x000ee20000300800 */
[----:B--2---:R-:W-:-:S02]  /*10410*/  IMAD R195, R228, UR4, RZ ;  /* 0x00000004e4c37c24 */ /* 0x004fc4000f8e02ff */
[----:B----4-:R-:W-:Y:S02]  /*10420*/  IMAD R199, R226, UR4, RZ ;  /* 0x00000004e2c77c24 */ /* 0x010fe4000f8e02ff */
[----:B---3--:R-:W-:Y:S02]  /*10430*/  IMAD R197, R227, UR4, RZ ;  /* 0x00000004e3c57c24 */ /* 0x008fe4000f8e02ff */
[----:B------:R-:W-:Y:S02]  /*10440*/  IMAD R209, R225, UR4, RZ ;  /* 0x00000004e1d17c24 */ /* 0x000fe4000f8e02ff */
[----:B------:R-:W-:Y:S02]  /*10450*/  IMAD R213, R224, UR4, RZ ;  /* 0x00000004e0d57c24 */ /* 0x000fe4000f8e02ff */
[----:B------:R-:W-:Y:S02]  /*10460*/  IMAD R235, R252, UR4, RZ ;  /* 0x00000004fceb7c24 */ /* 0x000fe4000f8e02ff */
[----:B------:R-:W-:-:S02]  /*10470*/  IMAD R237, R249, UR4, RZ ;  /* 0x00000004f9ed7c24 */ /* 0x000fc4000f8e02ff */
[----:B------:R-:W2:Y:S04]  /*10480*/  LDL.LU R249, [R1+0x344] ;  /* 0x0003440001f97983 */ /* 0x000ea80000300800 */
[----:B------:R-:W3:Y:S04]  /*10490*/  LDL.LU R252, [R1+0x340] ;  /* 0x0003400001fc7983 */ /* 0x000ee80000300800 */
[----:B------:R-:W1:Y:S04]  /*104a0*/  LDL.LU R212, [R1+0x234] ;  /* 0x0002340001d47983 */ /* 0x000e680000300800 */
[----:B------:R-:W4:Y:S04]  /*104b0*/  LDL.LU R210, [R1+0x23c] ;  /* 0x00023c0001d27983 */ /* 0x000f280000300800 */
[----:B------:R-:W2:Y:S04]  /*104c0*/  LDL.LU R214, [R1+0x244] ;  /* 0x0002440001d67983 */ /* 0x000ea80000300800 */
        /* <DEDUP_REMOVED lines=11> */
[----:B------:R-:W-:-:S03]  /*10580*/  IMAD R225, R222, UR4, RZ ;  /* 0x00000004dee17c24 */ /* 0x000fc6000f8e02ff */
[----:B------:R-:W3:Y:S01]  /*10590*/  LDL.LU R226, [R1+0x2a4] ;  /* 0x0002a40001e27983 */ /* 0x000ee20000300800 */
[----:B------:R-:W-:-:S03]  /*105a0*/  IMAD R227, R220, UR4, RZ ;  /* 0x00000004dce37c24 */ /* 0x000fc6000f8e02ff */
[----:B------:R-:W3:Y:S04]  /*105b0*/  LDL.LU R224, [R1+0x2ac] ;  /* 0x0002ac0001e07983 */ /* 0x000ee80000300800 */
[----:B------:R-:W3:Y:S01]  /*105c0*/  LDL.LU R222, [R1+0x2b4] ;  /* 0x0002b40001de7983 */ /* 0x000ee20000300800 */
[----:B------:R-:W-:-:S03]  /*105d0*/  IMAD R229, R218, UR4, RZ ;  /* 0x00000004dae57c24 */ /* 0x000fc6000f8e02ff */
[----:B------:R-:W3:Y:S01]  /*105e0*/  LDL.LU R220, [R1+0x2bc] ;  /* 0x0002bc0001dc7983 */ /* 0x000ee20000300800 */
[----:B------:R-:W-:-:S03]  /*105f0*/  IMAD R231, R216, UR4, RZ ;  /* 0x00000004d8e77c24 */ /* 0x000fc6000f8e02ff */
[----:B------:R-:W3:Y:S01]  /*10600*/  LDL.LU R218, [R1+0x2c4] ;  /* 0x0002c40001da7983 */ /* 0x000ee20000300800 */
[----:B------:R-:W-:-:S03]  /*10610*/  IMAD R233, R200, UR4, RZ ;  /* 0x00000004c8e97c24 */ /* 0x000fc6000f8e02ff */
[----:B------:R-:W3:Y:S01]  /*10620*/  LDL.LU R216, [R1+0x2cc] ;  /* 0x0002cc0001d87983 */ /* 0x000ee20000300800 */
[----:B------:R-:W-:-:S03]  /*10630*/  IMAD R239, R204, UR4, RZ ;  /* 0x00000004ccef7c24 */ /* 0x000fc6000f8e02ff */
[----:B------:R-:W3:Y:S04]  /*10640*/  LDL.LU R200, [R1+0x2d4] ;  /* 0x0002d40001c87983 */ /* 0x000ee80000300800 */
[----:B------:R-:W3:Y:S01]  /*10650*/  LDL.LU R204, [R1+0x2dc] ;  /* 0x0002dc0001cc7983 */ /* 0x000ee20000300800 */
[----:B-1----:R-:W-:Y:S02]  /*10660*/  IMAD R0, R212, UR4, RZ ;  /* 0x00000004d4007c24 */ /* 0x002fe4000f8e02ff */
[----:B----4-:R-:W-:-:S03]  /*10670*/  IMAD R4, R210, UR4, RZ ;  /* 0x00000004d2047c24 */ /* 0x010fc6000f8e02ff */
[----:B------:R3:W-:Y:S01]  /*10680*/  STL [R1+0x234], R0 ;  /* 0x0002340001007387 */ /* 0x0007e20000100800 */
[----:B--2---:R-:W-:-:S03]  /*10690*/  IMAD R2, R214, UR4, RZ ;  /* 0x00000004d6027c24 */ /* 0x004fc6000f8e02ff */
[----:B------:R1:W-:Y:S01]  /*106a0*/  STL [R1+0x23c], R4 ;  /* 0x00023c0401007387 */ /* 0x0003e20000100800 */
[----:B---3--:R-:W-:-:S03]  /*106b0*/  IMAD R0, R208, UR4, RZ ;  /* 0x00000004d0007c24 */ /* 0x008fc6000f8e02ff */
[----:B------:R2:W-:Y:S01]  /*106c0*/  STL [R1+0x244], R2 ;  /* 0x0002440201007387 */ /* 0x0005e20000100800 */
[----:B-1----:R-:W-:-:S03]  /*106d0*/  IMAD R4, R202, UR4, RZ ;  /* 0x00000004ca047c24 */ /* 0x002fc6000f8e02ff */
[----:B------:R1:W-:Y:S04]  /*106e0*/  STL [R1+0x24c], R0 ;  /* 0x00024c0001007387 */ /* 0x0003e80000100800 */
[----:B------:R3:W-:Y:S01]  /*106f0*/  STL [R1+0x254], R4 ;  /* 0x0002540401007387 */ /* 0x0007e20000100800 */
[----:B--2---:R-:W-:Y:S02]  /*10700*/  IMAD R2, R192, UR4, RZ ;  /* 0x00000004c0027c24 */ /* 0x004fe4000f8e02ff */
[----:B-1----:R-:W-:-:S03]  /*10710*/  IMAD R0, R241, UR4, RZ ;  /* 0x00000004f1007c24 */ /* 0x002fc6000f8e02ff */
[----:B------:R1:W-:Y:S01]  /*10720*/  STL [R1+0x25c], R2 ;  /* 0x00025c0201007387 */ /* 0x0003e20000100800 */
[----:B---3--:R-:W-:-:S03]  /*10730*/  IMAD R4, R240, UR4, RZ ;  /* 0x00000004f0047c24 */ /* 0x008fc6000f8e02ff */
[----:B------:R2:W-:Y:S04]  /*10740*/  STL [R1+0x264], R0 ;  /* 0x0002640001007387 */ /* 0x0005e80000100800 */
[----:B------:R3:W-:Y:S01]  /*10750*/  STL [R1+0x26c], R4 ;  /* 0x00026c0401007387 */ /* 0x0007e20000100800 */
[----:B-1----:R-:W-:Y:S02]  /*10760*/  IMAD R2, R238, UR4, RZ ;  /* 0x00000004ee027c24 */ /* 0x002fe4000f8e02ff */
[----:B--2---:R-:W-:-:S03]  /*10770*/  IMAD R0, R236, UR4, RZ ;  /* 0x00000004ec007c24 */ /* 0x004fc6000f8e02ff */
        /* <DEDUP_REMOVED lines=21> */
[----:B------:R-:W-:Y:S01]  /*108d0*/  STL [R1+0x2cc], R4 ;  /* 0x0002cc0401007387 */ /* 0x000fe20000100800 */
[----:B-1----:R-:W-:-:S03]  /*108e0*/  IMAD R2, R200, UR4, RZ ;  /* 0x00000004c8027c24 */ /* 0x002fc6000f8e02ff */
[----:B------:R-:W3:Y:S01]  /*108f0*/  LDL.LU R17, [R1+0x2e4] ;  /* 0x0002e40001117983 */ /* 0x000ee20000300800 */
[----:B--2---:R-:W-:-:S03]  /*10900*/  IMAD R0, R204, UR4, RZ ;  /* 0x00000004cc007c24 */ /* 0x004fc6000f8e02ff */
[----:B------:R1:W-:Y:S04]  /*10910*/  STL [R1+0x2d4], R2 ;  /* 0x0002d40201007387 */ /* 0x0003e80000100800 */
[----:B------:R-:W2:Y:S04]  /*10920*/  LDL.LU R16, [R1+0x2ec] ;  /* 0x0002ec0001107983 */ /* 0x000ea80000300800 */
[----:B------:R3:W-:Y:S04]  /*10930*/  STL [R1+0x2dc], R0 ;  /* 0x0002dc0001007387 */ /* 0x0007e80000100800 */
[----:B------:R-:W4:Y:S04]  /*10940*/  LDL.LU R13, [R1+0x2f4] ;  /* 0x0002f400010d7983 */ /* 0x000f280000300800 */
[----:B------:R-:W4:Y:S04]  /*10950*/  LDL.LU R12, [R1+0x2fc] ;  /* 0x0002fc00010c7983 */ /* 0x000f280000300800 */
[----:B------:R-:W4:Y:S04]  /*10960*/  LDL.LU R11, [R1+0x304] ;  /* 0x00030400010b7983 */ /* 0x000f280000300800 */
[----:B------:R-:W4:Y:S04]  /*10970*/  LDL.LU R10, [R1+0x30c] ;  /* 0x00030c00010a7983 */ /* 0x000f280000300800 */
[----:B-1----:R-:W4:Y:S04]  /*10980*/  LDL.LU R2, [R1+0x314] ;  /* 0x0003140001027983 */ /* 0x002f280000300800 */
[----:B------:R-:W4:Y:S04]  /*10990*/  LDL.LU R4, [R1+0x31c] ;  /* 0x00031c0001047983 */ /* 0x000f280000300800 */
        /* <DEDUP_REMOVED lines=22> */
[----:B------:R-:W4:Y:S01]  /*10b00*/  LDL.LU R204, [R1+0x2a8] ;  /* 0x0002a80001cc7983 */ /* 0x000f220000300800 */
[----:B---3--:R-:W-:-:S05]  /*10b10*/  IMAD R0, R17, UR4, RZ ;  /* 0x0000000411007c24 */ /* 0x008fca000f8e02ff */
[----:B------:R1:W-:Y:S01]  /*10b20*/  STL [R1+0x2e4], R0 ;  /* 0x0002e40001007387 */ /* 0x0003e20000100800 */
[----:B--2---:R-:W-:Y:S02]  /*10b30*/  IMAD R14, R16, UR4, RZ ;  /* 0x00000004100e7c24 */ /* 0x004fe4000f8e02ff */
[----:B----4-:R-:W-:-:S03]  /*10b40*/  IMAD R13, R13, UR4, RZ ;  /* 0x000000040d0d7c24 */ /* 0x010fc6000f8e02ff */
[----:B------:R-:W-:Y:S01]  /*10b50*/  STL [R1+0x2ec], R14 ;  /* 0x0002ec0e01007387 */ /* 0x000fe20000100800 */
[----:B-1----:R-:W-:-:S03]  /*10b60*/  IMAD R0, R12, UR4, RZ ;  /* 0x000000040c007c24 */ /* 0x002fc6000f8e02ff */
[----:B------:R-:W-:Y:S01]  /*10b70*/  STL [R1+0x2f4], R13 ;  /* 0x0002f40d01007387 */ /* 0x000fe20000100800 */
[----:B------:R-:W-:-:S03]  /*10b80*/  IMAD R11, R11, UR4, RZ ;  /* 0x000000040b0b7c24 */ /* 0x000fc6000f8e02ff */
[----:B------:R1:W-:Y:S01]  /*10b90*/  STL [R1+0x2fc], R0 ;  /* 0x0002fc0001007387 */ /* 0x0003e20000100800 */
[----:B------:R-:W-:-:S03]  /*10ba0*/  IMAD R10, R10, UR4, RZ ;  /* 0x000000040a0a7c24 */ /* 0x000fc6000f8e02ff */
[----:B------:R-:W-:Y:S01]  /*10bb0*/  STL [R1+0x304], R11 ;  /* 0x0003040b01007387 */ /* 0x000fe20000100800 */
[----:B-1----:R-:W-:Y:S02]  /*10bc0*/  IMAD R0, R2, UR4, RZ ;  /* 0x0000000402007c24 */ /* 0x002fe4000f8e02ff */
[----:B------:R-:W-:Y:S01]  /*10bd0*/  IMAD R4, R4, UR4, RZ ;  /* 0x0000000404047c24 */ /* 0x000fe2000f8e02ff */
[----:B------:R-:W-:Y:S01]  /*10be0*/  STL [R1+0x30c], R10 ;  /* 0x00030c0a01007387 */ /* 0x000fe20000100800 */
[----:B------:R-:W-:-:S03]  /*10bf0*/  IMAD R2, R7, UR4, RZ ;  /* 0x0000000407027c24 */ /* 0x000fc6000f8e02ff */
[----:B------:R1:W-:Y:S04]  /*10c00*/  STL [R1+0x314], R0 ;  /* 0x0003140001007387 */ /* 0x0003e80000100800 */
[----:B------:R2:W-:Y:S01]  /*10c10*/  STL [R1+0x31c], R4 ;  /* 0x00031c0401007387 */ /* 0x0005e20000100800 */
[----:B-1----:R-:W-:-:S03]  /*10c20*/  IMAD R0, R212, UR4, RZ ;  /* 0x00000004d4007c24 */ /* 0x002fc6000f8e02ff */
[----:B------:R1:W-:Y:S01]  /*10c30*/  STL [R1+0x324], R2 ;  /* 0x0003240201007387 */ /* 0x0003e20000100800 */
[----:B--2---:R-:W-:-:S03]  /*10c40*/  IMAD R4, R210, UR4, RZ ;  /* 0x00000004d2047c24 */ /* 0x004fc6000f8e02ff */
        /* <DEDUP_REMOVED lines=131> */
[----:B------:R-:W-:Y:S01]  /*11480*/  STL [R1+0x52c], R4 ;  /* 0x00052c0401007387 */ /* 0x000fe20000100800 */
[----:B--2---:R-:W-:-:S03]  /*11490*/  IMAD R0, R204, UR4, RZ ;  /* 0x00000004cc007c24 */ /* 0x004fc6000f8e02ff */
[----:B------:R-:W2:Y:S04]  /*114a0*/  LDL.LU R202, [R1+0x494] ;  /* 0x0004940001ca7983 */ /* 0x000ea80000300800 */
[----:B------:R-:W-:Y:S04]  /*114b0*/  STL [R1+0x534], R2 ;  /* 0x0005340201007387 */ /* 0x000fe80000100800 */
[----:B------:R-:W3:Y:S04]  /*114c0*/  LDL.LU R192, [R1+0x498] ;  /* 0x0004980001c07983 */ /* 0x000ee80000300800 */
[----:B------:R3:W-:Y:S04]  /*114d0*/  STL [R1+0x53c], R0 ;  /* 0x00053c0001007387 */ /* 0x0007e80000100800 */
[----:B------:R-:W4:Y:S04]  /*114e0*/  LDL.LU R241, [R1+0x490] ;  /* 0x0004900001f17983 */ /* 0x000f280000300800 */
[----:B------:R-:W2:Y:S04]  /*114f0*/  LDL.LU R240, [R1+0x48c] ;  /* 0x00048c0001f07983 */ /* 0x000ea80000300800 */
        /* <DEDUP_REMOVED lines=13> */
[----:B------:R-:W2:Y:S01]  /*115d0*/  LDL.LU R204, [R1+0x438] ;  /* 0x0004380001cc7983 */ /* 0x000ea20000300800 */
[----:B------:R-:W-:-:S02]  /*115e0*/  LEA R130, P5, R8, R5, 0x2 ;  /* 0x0000000508827211 */ /* 0x000fc400078a10ff */
[-C--:B------:R-:W-:Y:S02]  /*115f0*/  LEA R132, P3, R9, R5.reuse, 0x2 ;  /* 0x0000000509847211 */ /* 0x080fe400078610ff */
[-C--:B------:R-:W-:Y:S01]  /*11600*/  LEA R134, P2, R135, R5.reuse, 0x2 ;  /* 0x0000000587867211 */ /* 0x080fe200078410ff */
[----:B------:R-:W-:Y:S01]  /*11610*/  IMAD R23, R142, UR49, RZ ;  /* 0x000000318e177c24 */ /* 0x000fe2000f8e02ff */
[-C--:B------:R-:W-:Y:S01]  /*11620*/  LEA R136, P1, R137, R5.reuse, 0x2 ;  /* 0x0000000589887211 */ /* 0x080fe200078210ff */
[----:B------:R-:W-:Y:S01]  /*11630*/  IMAD R21, R140, UR51, RZ ;  /* 0x000000338c157c24 */ /* 0x000fe2000f8e02ff */
[-C--:B------:R-:W-:Y:S02]  /*11640*/  LEA.HI.X.SX32 R131, R8, R6.reuse, 0x2, P5 ;  /* 0x0000000608837211 */ /* 0x080fe400028f16ff */
[----:B------:R-:W-:Y:S01]  /*11650*/  LEA.HI.X.SX32 R133, R9, R6, 0x2, P3 ;  /* 0x0000000609857211 */ /* 0x000fe200018f16ff */
[----:B------:R-:W-:Y:S01]  /*11660*/  IMAD R15, R144, UR45, RZ ;  /* 0x0000002d900f7c24 */ /* 0x000fe2000f8e02ff */
[----:B------:R-:W-:-:S02]  /*11670*/  LEA R140, P5, R141, R5, 0x2 ;  /* 0x000000058d8c7211 */ /* 0x000fc400078a10ff */
[-C--:B------:R-:W-:Y:S01]  /*11680*/  LEA R142, P3, R143, R5.reuse, 0x2 ;  /* 0x000000058f8e7211 */ /* 0x080fe200078610ff */
[----:B------:R-:W-:Y:S01]  /*11690*/  IMAD R14, R146, UR44, RZ ;  /* 0x0000002c920e7c24 */ /* 0x000fe2000f8e02ff */
[-C--:B------:R-:W-:Y:S01]  /*116a0*/  LEA.HI.X.SX32 R135, R135, R6.reuse, 0x2, P2 ;  /* 0x0000000687877211 */ /* 0x080fe200010f16ff */
[----:B------:R-:W-:Y:S01]  /*116b0*/  IMAD R17, R148, UR43, RZ ;  /* 0x0000002b94117c24 */ /* 0x000fe2000f8e02ff */
[-C--:B------:R-:W-:Y:S02]  /*116c0*/  LEA R144, P2, R145, R5.reuse, 0x2 ;  /* 0x0000000591907211 */ /* 0x080fe400078410ff */
[-C--:B------:R-:W-:Y:S01]  /*116d0*/  LEA.HI.X.SX32 R137, R137, R6.reuse, 0x2, P1 ;  /* 0x0000000689897211 */ /* 0x080fe200008f16ff */
[----:B------:R-:W-:Y:S01]  /*116e0*/  IMAD R11, R152, UR39, RZ ;  /* 0x00000027980b7c24 */ /* 0x000fe2000f8e02ff */
[----:B------:R-:W-:Y:S01]  /*116f0*/  LEA R146, P1, R147, R5, 0x2 ;  /* 0x0000000593927211 */ /* 0x000fe200078210ff */
[----:B------:R-:W-:Y:S01]  /*11700*/  IMAD R13, R150, UR41, RZ ;  /* 0x00000029960d7c24 */ /* 0x000fe2000f8e02ff */
[----:B------:R-:W-:-:S02]  /*11710*/  LEA.HI.X.SX32 R141, R141, R6, 0x2, P5 ;  /* 0x000000068d8d7211 */ /* 0x000fc400028f16ff */
[-C--:B------:R-:W-:Y:S02]  /*11720*/  LEA.HI.X.SX32 R143, R143, R6.reuse, 0x2, P3 ;  /* 0x000000068f8f7211 */ /* 0x080fe400018f16ff */
[-C--:B------:R-:W-:Y:S02]  /*11730*/  LEA R150, P5, R151, R5.reuse, 0x2 ;  /* 0x0000000597967211 */ /* 0x080fe400078a10ff */
[----:B------:R-:W-:Y:S02]  /*11740*/  LEA R152, P3, R153, R5, 0x2 ;  /* 0x0000000599987211 */ /* 0x000fe400078610ff */
[-C--:B------:R-:W-:Y:S02]  /*11750*/  LEA.HI.X.SX32 R145, R145, R6.reuse, 0x2, P2 ;  /* 0x0000000691917211 */ /* 0x080fe400010f16ff */
[-C--:B------:R-:W-:Y:S02]  /*11760*/  LEA.HI.X.SX32 R147, R147, R6.reuse, 0x2, P1 ;  /* 0x0000000693937211 */ /* 0x080fe400008f16ff */
[----:B------:R-:W-:-:S02]  /*11770*/  LEA.HI.X.SX32 R151, R151, R6, 0x2, P5 ;  /* 0x0000000697977211 */ /* 0x000fc400028f16ff */
[----:B------:R-:W-:Y:S01]  /*11780*/  LEA.HI.X.SX32 R153, R153, R6, 0x2, P3 ;  /* 0x0000000699997211 */ /* 0x000fe200018f16ff */
        /* <DEDUP_REMOVED lines=31> */
[----:B---3--:R-:W-:Y:S02]  /*11980*/  IMAD R0, R192, UR55, RZ ;  /* 0x00000037c0007c24 */ /* 0x008fe4000f8e02ff */
[----:B----4-:R-:W-:-:S03]  /*11990*/  IMAD R4, R241, UR5, RZ ;  /* 0x00000005f1047c24 */ /* 0x010fc6000f8e02ff */
[----:B------:R1:W-:Y:S01]  /*119a0*/  STL [R1+0x544], R0 ;  /* 0x0005440001007387 */ /* 0x0003e20000100800 */
[----:B--2---:R-:W-:Y:S01]  /*119b0*/  IMAD R7, R202, UR4, RZ ;  /* 0x00000004ca077c24 */ /* 0x004fe2000f8e02ff */
[----:B------:R-:W-:Y:S01]  /*119c0*/  ULDC UR5, c[0x0][0x230] ;  /* 0x00008c0000057ab9 */ /* 0x000fe20000000800 */
[----:B------:R-:W-:Y:S01]  /*119d0*/  IMAD R2, R240, UR6, RZ ;  /* 0x00000006f0027c24 */ /* 0x000fe2000f8e02ff */
[----:B------:R2:W-:Y:S01]  /*119e0*/  STL [R1+0x54c], R4 ;  /* 0x00054c0401007387 */ /* 0x0005e20000100800 */
[----:B------:R-:W-:Y:S02]  /*119f0*/  IMAD R248, R248, UR4, RZ ;  /* 0x00000004f8f87c24 */ /* 0x000fe4000f8e02ff */
[----:B-1----:R-:W-:Y:S01]  /*11a00*/  IMAD R0, R238, UR7, RZ ;  /* 0x00000007ee007c24 */ /* 0x002fe2000f8e02ff */
[----:B------:R1:W-:Y:S01]  /*11a10*/  STL [R1+0x554], R2 ;  /* 0x0005540201007387 */ /* 0x0003e20000100800 */
[----:B------:R-:W-:Y:S01]  /*11a20*/  LEA R240, P4, R7, R5, 0x2 ;  /* 0x0000000507f07211 */ /* 0x000fe200078810ff */
[----:B------:R-:W-:Y:S01]  /*11a30*/  IMAD R249, R249, UR4, RZ ;  /* 0x00000004f9f97c24 */ /* 0x000fe2000f8e02ff */
[----:B------:R-:W-:Y:S01]  /*11a40*/  ULDC UR7, c[0x0][0x230] ;  /* 0x00008c0000077ab9 */ /* 0x000fe20000000800 */
[----:B--2---:R-:W-:Y:S01]  /*11a50*/  IMAD R4, R236, UR8, RZ ;  /* 0x00000008ec047c24 */ /* 0x004fe2000f8e02ff */
[----:B------:R2:W-:Y:S01]  /*11a60*/  STL [R1+0x55c], R0 ;  /* 0x00055c0001007387 */ /* 0x0005e20000100800 */
[----:B------:R-:W-:Y:S01]  /*11a70*/  IMAD R252, R252, UR4, RZ ;  /* 0x00000004fcfc7c24 */ /* 0x000fe2000f8e02ff */
[----:B------:R-:W-:Y:S01]  /*11a80*/  ULDC UR6, c[0x0][0x230] ;  /* 0x00008c0000067ab9 */ /* 0x000fe20000000800 */
[----:B-1----:R-:W-:Y:S01]  /*11a90*/  IMAD R2, R234, UR9, RZ ;  /* 0x00000009ea027c24 */ /* 0x002fe2000f8e02ff */
[----:B------:R1:W-:Y:S01]  /*11aa0*/  STL [R1+0x564], R4 ;  /* 0x0005640401007387 */ /* 0x0003e20000100800 */
[----:B------:R-:W-:Y:S01]  /*11ab0*/  LEA.HI.X.SX32 R241, R7, R6, 0x2, P4 ;  /* 0x0000000607f17211 */ /* 0x000fe200020f16ff */
[----:B------:R-:W-:Y:S01]  /*11ac0*/  ULDC UR4, c[0x0][0x230] ;  /* 0x00008c0000047ab9 */ /* 0x000fe20000000800 */
[----:B------:R-:W-:Y:S01]  /*11ad0*/  IMAD R251, R251, UR53, RZ ;  /* 0x00000035fbfb7c24 */ /* 0x000fe2000f8e02ff */
[----:B------:R3:W-:Y:S01]  /*11ae0*/  STL [R1+0x56c], R2 ;  /* 0x00056c0201007387 */ /* 0x0007e20000100800 */
[----:B--2---:R-:W-:Y:S01]  /*11af0*/  IMAD R0, R232, UR10, RZ ;  /* 0x0000000ae8007c24 */ /* 0x004fe2000f8e02ff */
[----:B------:R-:W-:Y:S01]  /*11b00*/  ULDC UR8, c[0x0][0x230] ;  /* 0x00008c0000087ab9 */ /* 0x000fe20000000800 */
[----:B-1----:R-:W-:-:S03]  /*11b10*/  IMAD R4, R230, UR11, RZ ;  /* 0x0000000be6047c24 */ /* 0x002fc6000f8e02ff */
[----:B------:R1:W-:Y:S01]  /*11b20*/  STL [R1+0x574], R0 ;  /* 0x0005740001007387 */ /* 0x0003e20000100800 */
[----:B---3--:R-:W-:-:S03]  /*11b30*/  IMAD R2, R228, UR12, RZ ;  /* 0x0000000ce4027c24 */ /* 0x008fc6000f8e02ff */
[----:B------:R2:W-:Y:S01]  /*11b40*/  STL [R1+0x57c], R4 ;  /* 0x00057c0401007387 */ /* 0x0005e20000100800 */
[----:B------:R-:W-:Y:S01]  /*11b50*/  LEA R138, P4, R139, R5, 0x2 ;  /* 0x000000058b8a7211 */ /* 0x000fe200078810ff */
[----:B------:R-:W-:Y:S02]  /*11b60*/  ULDC UR12, c[0x0][0x230] ;  /* 0x00008c00000c7ab9 */ /* 0x000fe40000000800 */
        /* <DEDUP_REMOVED lines=40> */
[----:B---3--:R-:W-:Y:S01]  /*11df0*/  IMAD R2, R182, UR34, RZ ;  /* 0x00000022b6027c24 */ /* 0x008fe2000f8e02ff */
[----:B------:R-:W-:Y:S02]  /*11e00*/  LEA.HI.X.SX32 R139, R139, R6, 0x2, P4 ;  /* 0x000000068b8b7211 */ /* 0x000fe400020f16ff */
[----:B------:R-:W-:Y:S01]  /*11e10*/  STL [R1+0x624], R4 ;  /* 0x0006240401007387 */ /* 0x000fe20000100800 */
[----:B------:R-:W-:-:S03]  /*11e20*/  LEA R148, P4, R149, R5, 0x2 ;  /* 0x0000000595947211 */ /* 0x000fc600078810ff */
[----:B------:R2:W-:Y:S01]  /*11e30*/  STL [R1+0x62c], R2 ;  /* 0x00062c0201007387 */ /* 0x0005e20000100800 */
[----:B-1----:R-:W-:Y:S01]  /*11e40*/  IMAD R0, R156, UR35, RZ ;  /* 0x000000239c007c24 */ /* 0x002fe2000f8e02ff */
[-C--:B------:R-:W-:Y:S02]  /*11e50*/  LEA R156, P1, R157, R5.reuse, 0x2 ;  /* 0x000000059d9c7211 */ /* 0x080fe400078210ff */
[----:B------:R-:W-:Y:S02]  /*11e60*/  LEA.HI.X.SX32 R149, R149, R6, 0x2, P4 ;  /* 0x0000000695957211 */ /* 0x000fe400020f16ff */
[-C--:B------:R-:W-:Y:S01]  /*11e70*/  LEA R158, P4, R159, R5.reuse, 0x2 ;  /* 0x000000059f9e7211 */ /* 0x080fe200078810ff */
[----:B--2---:R-:W-:Y:S01]  /*11e80*/  IMAD R2, R154, UR37, RZ ;  /* 0x000000259a027c24 */ /* 0x004fe2000f8e02ff */
[-C--:B------:R-:W-:Y:S02]  /*11e90*/  LEA R154, P2, R155, R5.reuse, 0x2 ;  /* 0x000000059b9a7211 */ /* 0x080fe400078410ff */
[-C--:B------:R-:W-:Y:S01]  /*11ea0*/  LEA R160, P5, R161, R5.reuse, 0x2 ;  /* 0x00000005a1a07211 */ /* 0x080fe200078a10ff */
[----:B------:R-:W-:Y:S01]  /*11eb0*/  STL [R1+0x634], R0 ;  /* 0x0006340001007387 */ /* 0x000fe20000100800 */
[----:B------:R-:W-:-:S02]  /*11ec0*/  LEA R162, P3, R163, R5, 0x2 ;  /* 0x00000005a3a27211 */ /* 0x000fc400078610ff */
[-C--:B------:R-:W-:Y:S01]  /*11ed0*/  LEA.HI.X.SX32 R155, R155, R6.reuse, 0x2, P2 ;  /* 0x000000069b9b7211 */ /* 0x080fe200010f16ff */
[----:B------:R-:W-:Y:S01]  /*11ee0*/  STL.64 [R1+0x1398], R240 ;  /* 0x001398f001007387 */ /* 0x000fe20000100a00 */
[-C--:B------:R-:W-:Y:S02]  /*11ef0*/  LEA R164, P2, R165, R5.reuse, 0x2 ;  /* 0x00000005a5a47211 */ /* 0x080fe400078410ff */
[-C--:B------:R-:W-:Y:S01]  /*11f00*/  LEA.HI.X.SX32 R157, R157, R6.reuse, 0x2, P1 ;  /* 0x000000069d9d7211 */ /* 0x080fe200008f16ff */
[----:B------:R1:W-:Y:S01]  /*11f10*/  STL.64 [R1+0x12f0], R152 ;  /* 0x0012f09801007387 */ /* 0x0003e20000100a00 */
[-C--:B------:R-:W-:Y:S02]  /*11f20*/  LEA R166, P1, R167, R5.reuse, 0x2 ;  /* 0x00000005a7a67211 */ /* 0x080fe400078210ff */
[----:B------:R-:W-:Y:S02]  /*11f30*/  LEA.HI.X.SX32 R159, R159, R6, 0x2, P4 ;  /* 0x000000069f9f7211 */ /* 0x000fe400020f16ff */
[----:B------:R-:W-:-:S02]  /*11f40*/  LEA R168, P4, R169, R5, 0x2 ;  /* 0x00000005a9a87211 */ /* 0x000fc400078810ff */
[-C--:B------:R-:W-:Y:S02]  /*11f50*/  LEA.HI.X.SX32 R161, R161, R6.reuse, 0x2, P5 ;  /* 0x00000006a1a17211 */ /* 0x080fe400028f16ff */
[-C--:B------:R-:W-:Y:S02]  /*11f60*/  LEA R170, P5, R171, R5.reuse, 0x2 ;  /* 0x00000005abaa7211 */ /* 0x080fe400078a10ff */
[-C--:B------:R-:W-:Y:S01]  /*11f70*/  LEA.HI.X.SX32 R163, R163, R6.reuse, 0x2, P3 ;  /* 0x00000006a3a37211 */ /* 0x080fe200018f16ff */
[----:B-1----:R-:W2:Y:S01]  /*11f80*/  LDL.LU R152, [R1+0x234] ;  /* 0x0002340001987983 */ /* 0x002ea20000300800 */
[-C--:B------:R-:W-:Y:S02]  /*11f90*/  LEA R172, P3, R173, R5.reuse, 0x2 ;  /* 0x00000005adac7211 */ /* 0x080fe400078610ff */
[----:B------:R-:W-:Y:S01]  /*11fa0*/  LEA.HI.X.SX32 R165, R165, R6, 0x2, P2 ;  /* 0x00000006a5a57211 */ /* 0x000fe200010f16ff */
[----:B------:R-:W3:Y:S01]  /*11fb0*/  LDL.LU R153, [R1+0x25c] ;  /* 0x00025c0001997983 */ /* 0x000ee20000300800 */
[----:B------:R-:W-:-:S02]  /*11fc0*/  LEA R174, P2, R175, R5, 0x2 ;  /* 0x00000005afae7211 */ /* 0x000fc400078410ff */
[-C--:B------:R-:W-:Y:S01]  /*11fd0*/  LEA.HI.X.SX32 R167, R167, R6.reuse, 0x2, P1 ;  /* 0x00000006a7a77211 */ /* 0x080fe200008f16ff */
[----:B------:R-:W-:Y:S01]  /*11fe0*/  STL.64 [R1+0x12c0], R154 ;  /* 0x0012c09a01007387 */ /* 0x000fe20000100a00 */
[-C--:B------:R-:W-:Y:S02]  /*11ff0*/  LEA R176, P1, R177, R5.reuse, 0x2 ;  /* 0x00000005b1b07211 */ /* 0x080fe400078210ff */
[-C--:B------:R-:W-:Y:S01]  /*12000*/  LEA.HI.X.SX32 R169, R169, R6.reuse, 0x2, P4 ;  /* 0x00000006a9a97211 */ /* 0x080fe200020f16ff */
[----:B------:R-:W-:Y:S01]  /*12010*/  STL.64 [R1+0x13e8], R158 ;  /* 0x0013e89e01007387 */ /* 0x000fe20000100a00 */
[-C--:B------:R-:W-:Y:S02]  /*12020*/  LEA R178, P4, R179, R5.reuse, 0x2 ;  /* 0x00000005b3b27211 */ /* 0x080fe400078810ff */
[-C--:B------:R-:W-:Y:S01]  /*12030*/  LEA.HI.X.SX32 R171, R171, R6.reuse, 0x2, P5 ;  /* 0x00000006abab7211 */ /* 0x080fe200028f16ff */
[----:B------:R-:W-:Y:S01]  /*12040*/  STL.64 [R1+0x13a0], R160 ;  /* 0x0013a0a001007387 */ /* 0x000fe20000100a00 */
[-C--:B------:R-:W-:Y:S01]  /*12050*/  LEA R180, P5, R181, R5.reuse, 0x2 ;  /* 0x00000005b5b47211 */ /* 0x080fe200078a10ff */
[----:B------:R-:W-:Y:S01]  /*12060*/  IMAD R4, R184, UR36, RZ ;  /* 0x00000024b8047c24 */ /* 0x000fe2000f8e02ff */
[----:B------:R-:W-:Y:S01]  /*12070*/  LEA.HI.X.SX32 R173, R173, R6, 0x2, P3 ;  /* 0x00000006adad7211 */ /* 0x000fe200018f16ff */
[----:B------:R-:W-:Y:S01]  /*12080*/  STL.64 [R1+0x1370], R162 ;  /* 0x001370a201007387 */ /* 0x000fe20000100a00 */
        /* <DEDUP_REMOVED lines=10> */
[----:B------:R-:W-:Y:S01]  /*12130*/  LEA R190, P5, R191, R5, 0x2 ;  /* 0x00000005bfbe7211 */ /* 0x000fe200078a10ff */
[----:B-1----:R-:W4:Y:S01]  /*12140*/  LDL.LU R166, [R1+0x254] ;  /* 0x0002540001a67983 */ /* 0x002f220000300800 */
[----:B------:R-:W-:-:S03]  /*12150*/  LEA.HI.X.SX32 R183, R183, R6, 0x2, P3 ;  /* 0x00000006b7b77211 */ /* 0x000fc600018f16ff */
[----:B------:R-:W4:Y:S01]  /*12160*/  LDL.LU R167, [R1+0x264] ;  /* 0x0002640001a77983 */ /* 0x000f220000300800 */
[-C--:B------:R-:W-:Y:S02]  /*12170*/  LEA R192, P3, R193, R5.reuse, 0x2 ;  /* 0x00000005c1c07211 */ /* 0x080fe400078610ff */
[-C--:B------:R-:W-:Y:S01]  /*12180*/  LEA.HI.X.SX32 R185, R185, R6.reuse, 0x2, P2 ;  /* 0x00000006b9b97211 */ /* 0x080fe200010f16ff */
[----:B------:R1:W-:Y:S01]  /*12190*/  STL.64 [R1+0x12f8], R168 ;  /* 0x0012f8a801007387 */ /* 0x0003e20000100a00 */
[-C--:B------:R-:W-:Y:S02]  /*121a0*/  LEA R194, P2, R195, R5.reuse, 0x2 ;  /* 0x00000005c3c27211 */ /* 0x080fe400078410ff */
[-C--:B------:R-:W-:Y:S02]  /*121b0*/  LEA.HI.X.SX32 R187, R187, R6.reuse, 0x2, P1 ;  /* 0x00000006bbbb7211 */ /* 0x080fe400008f16ff */
[----:B------:R-:W-:Y:S02]  /*121c0*/  LEA R196, P1, R197, R5, 0x2 ;  /* 0x00000005c5c47211 */ /* 0x000fe400078210ff */
[----:B------:R-:W-:-:S02]  /*121d0*/  LEA.HI.X.SX32 R189, R189, R6, 0x2, P4 ;  /* 0x00000006bdbd7211 */ /* 0x000fc400020f16ff */
[----:B------:R-:W-:Y:S01]  /*121e0*/  LEA R198, P4, R199, R5, 0x2 ;  /* 0x00000005c7c67211 */ /* 0x000fe200078810ff */
[----:B-1----:R-:W4:Y:S01]  /*121f0*/  LDL.LU R168, [R1+0x24c] ;  /* 0x00024c0001a87983 */ /* 0x002f220000300800 */
[----:B------:R-:W-:-:S03]  /*12200*/  LEA.HI.X.SX32 R191, R191, R6, 0x2, P5 ;  /* 0x00000006bfbf7211 */ /* 0x000fc600028f16ff */
[----:B------:R1:W-:Y:S01]  /*12210*/  STL.64 [R1+0x12c8], R170 ;  /* 0x0012c8aa01007387 */ /* 0x0003e20000100a00 */
[-C--:B------:R-:W-:Y:S02]  /*12220*/  LEA R200, P5, R203, R5.reuse, 0x2 ;  /* 0x00000005cbc87211 */ /* 0x080fe400078a10ff */
[-C--:B------:R-:W-:Y:S01]  /*12230*/  LEA.HI.X.SX32 R193, R193, R6.reuse, 0x2, P3 ;  /* 0x00000006c1c17211 */ /* 0x080fe200018f16ff */
[----:B------:R-:W-:Y:S01]  /*12240*/  IMAD R0, R250, UR52, RZ ;  /* 0x00000034fa007c24 */ /* 0x000fe2000f8e02ff */
[-C--:B------:R-:W-:Y:S02]  /*12250*/  LEA R202, P3, R205, R5.reuse, 0x2 ;  /* 0x00000005cdca7211 */ /* 0x080fe400078610ff */
[----:B------:R-:W-:Y:S01]  /*12260*/  LEA.HI.X.SX32 R195, R195, R6, 0x2, P2 ;  /* 0x00000006c3c37211 */ /* 0x000fe200010f16ff */
[----:B-1----:R-:W4:Y:S01]  /*12270*/  LDL.LU R170, [R1+0x244] ;  /* 0x0002440001aa7983 */ /* 0x002f220000300800 */
[----:B------:R-:W-:-:S03]  /*12280*/  LEA R204, P2, R207, R5, 0x2 ;  /* 0x00000005cfcc7211 */ /* 0x000fc600078410ff */
[----:B------:R1:W-:Y:S01]  /*12290*/  STL.64 [R1+0x13f0], R174 ;  /* 0x0013f0ae01007387 */ /* 0x0003e20000100a00 */
[-C--:B------:R-:W-:Y:S01]  /*122a0*/  LEA.HI.X.SX32 R197, R197, R6.reuse, 0x2, P1 ;  /* 0x00000006c5c57211 */ /* 0x080fe200008f16ff */
[----:B------:R-:W-:Y:S01]  /*122b0*/  IMAD R250, R201, UR54, RZ ;  /* 0x00000036c9fa7c24 */ /* 0x000fe2000f8e02ff */
[-C--:B------:R-:W-:Y:S02]  /*122c0*/  LEA R206, P1, R209, R5.reuse, 0x2 ;  /* 0x00000005d1ce7211 */ /* 0x080fe400078210ff */
[-C--:B------:R-:W-:Y:S02]  /*122d0*/  LEA.HI.X.SX32 R199, R199, R6.reuse, 0x2, P4 ;  /* 0x00000006c7c77211 */ /* 0x080fe400020f16ff */
[----:B------:R-:W-:Y:S01]  /*122e0*/  LEA R208, P4, R211, R5, 0x2 ;  /* 0x00000005d3d07211 */ /* 0x000fe200078810ff */
[----:B-1----:R-:W4:Y:S01]  /*122f0*/  LDL.LU R175, [R1+0x23c] ;  /* 0x00023c0001af7983 */ /* 0x002f220000300800 */
[----:B------:R-:W-:-:S03]  /*12300*/  LEA.HI.X.SX32 R201, R203, R6, 0x2, P5 ;  /* 0x00000006cbc97211 */ /* 0x000fc600028f16ff */
[----:B------:R-:W-:Y:S01]  /*12310*/  STL.64 [R1+0x13a8], R176 ;  /* 0x0013a8b001007387 */ /* 0x000fe20000100a00 */
[----:B------:R-:W-:-:S03]  /*12320*/  LEA R210, P5, R213, R5, 0x2 ;  /* 0x00000005d5d27211 */ /* 0x000fc600078a10ff */
[----:B------:R-:W-:Y:S01]  /*12330*/  STL.64 [R1+0x1378], R178 ;  /* 0x001378b201007387 */ /* 0x000fe20000100a00 */
[----:B------:R-:W-:-:S03]  /*12340*/  LEA.HI.X.SX32 R203, R205, R6, 0x2, P3 ;  /* 0x00000006cdcb7211 */ /* 0x000fc600018f16ff */
[----:B------:R-:W-:Y:S01]  /*12350*/  STL.64 [R1+0x1350], R180 ;  /* 0x001350b401007387 */ /* 0x000fe20000100a00 */
[----:B------:R-:W-:-:S03]  /*12360*/  LEA R212, P3, R215, R5, 0x2 ;  /* 0x00000005d7d47211 */ /* 0x000fc600078610ff */
[----:B------:R-:W-:Y:S01]  /*12370*/  STL.64 [R1+0x1328], R182 ;  /* 0x001328b601007387 */ /* 0x000fe20000100a00 */
[----:B------:R-:W-:-:S03]  /*12380*/  LEA.HI.X.SX32 R205, R207, R6, 0x2, P2 ;  /* 0x00000006cfcd7211 */ /* 0x000fc600010f16ff */
[----:B------:R-:W-:Y:S01]  /*12390*/  STL.64 [R1+0x1300], R184 ;  /* 0x001300b801007387 */ /* 0x000fe20000100a00 */
[-C--:B------:R-:W-:Y:S02]  /*123a0*/  LEA R214, P2, R217, R5.reuse, 0x2 ;  /* 0x00000005d9d67211 */ /* 0x080fe400078410ff */
[-C--:B------:R-:W-:Y:S01]  /*123b0*/  LEA.HI.X.SX32 R207, R209, R6.reuse, 0x2, P1 ;  /* 0x00000006d1cf7211 */ /* 0x080fe200008f16ff */
[----:B------:R-:W-:Y:S01]  /*123c0*/  STL.64 [R1+0x12d0], R186 ;  /* 0x0012d0ba01007387 */ /* 0x000fe20000100a00 */
[-C--:B------:R-:W-:Y:S02]  /*123d0*/  LEA R216, P1, R219, R5.reuse, 0x2 ;  /* 0x00000005dbd87211 */ /* 0x080fe400078210ff */
[-C--:B------:R-:W-:Y:S01]  /*123e0*/  LEA.HI.X.SX32 R209, R211, R6.reuse, 0x2, P4 ;  /* 0x00000006d3d17211 */ /* 0x080fe200020f16ff */
[----:B------:R-:W-:Y:S01]  /*123f0*/  STL.64 [R1+0x13f8], R190 ;  /* 0x0013f8be01007387 */ /* 0x000fe20000100a00 */
[-C--:B------:R-:W-:Y:S02]  /*12400*/  LEA R218, P4, R221, R5.reuse, 0x2 ;  /* 0x00000005ddda7211 */ /* 0x080fe400078810ff */
[----:B------:R-:W-:Y:S01]  /*12410*/  LEA.HI.X.SX32 R211, R213, R6, 0x2, P5 ;  /* 0x00000006d5d37211 */ /* 0x000fe200028f16ff */
[----:B------:R-:W-:Y:S01]  /*12420*/  STL.64 [R1+0x13b0], R192 ;  /* 0x0013b0c001007387 */ /* 0x000fe20000100a00 */
[----:B------:R-:W-:-:S02]  /*12430*/  LEA R220, P5, R223, R5, 0x2 ;  /* 0x00000005dfdc7211 */ /* 0x000fc400078a10ff */
        /* <DEDUP_REMOVED lines=29> */
[----:B------:R-:W-:Y:S02]  /*12610*/  LEA R240, P5, R243, R5, 0x2 ;  /* 0x00000005f3f07211 */ /* 0x000fe400078a10ff */
[-C--:B------:R-:W-:Y:S01]  /*12620*/  LEA.HI.X.SX32 R233, R235, R6.reuse, 0x2, P3 ;  /* 0x00000006ebe97211 */ /* 0x080fe200018f16ff */
[----:B------:R-:W-:Y:S01]  /*12630*/  STL.64 [R1+0x1310], R216 ;  /* 0x001310d801007387 */ /* 0x000fe20000100a00 */
[----:B------:R-:W-:-:S03]  /*12640*/  LEA.HI.X.SX32 R235, R237, R6, 0x2, P2 ;  /* 0x00000006edeb7211 */ /* 0x000fc600010f16ff */
[----:B------:R-:W-:Y:S01]  /*12650*/  STL.64 [R1+0x12e0], R218 ;  /* 0x0012e0da01007387 */ /* 0x000fe20000100a00 */
[----:B------:R-:W-:-:S03]  /*12660*/  LEA.HI.X.SX32 R237, R239, R6, 0x2, P1 ;  /* 0x00000006efed7211 */ /* 0x000fc600008f16ff */
[----:B------:R-:W-:Y:S01]  /*12670*/  STL.64 [R1+0x1408], R222 ;  /* 0x001408de01007387 */ /* 0x000fe20000100a00 */
[----:B------:R-:W-:-:S03]  /*12680*/  LEA.HI.X.SX32 R239, R242, R6, 0x2, P4 ;  /* 0x00000006f2ef7211 */ /* 0x000fc600020f16ff */
[----:B------:R-:W-:Y:S01]  /*12690*/  STL.64 [R1+0x13c0], R224 ;  /* 0x0013c0e001007387 */ /* 0x000fe20000100a00 */
[----:B------:R-:W-:-:S03]  /*126a0*/  LEA.HI.X.SX32 R241, R243, R6, 0x2, P5 ;  /* 0x00000006f3f17211 */ /* 0x000fc600028f16ff */
[----:B------:R-:W-:Y:S01]  /*126b0*/  STL.64 [R1+0x1390], R226 ;  /* 0x001390e201007387 */ /* 0x000fe20000100a00 */
[----:B------:R-:W-:-:S03]  /*126c0*/  LEA R154, P3, R244, R5, 0x2 ;  /* 0x00000005f49a7211 */ /* 0x000fc600078610ff */
[----:B------:R-:W-:Y:S04]  /*126d0*/  STL.64 [R1+0x1368], R228 ;  /* 0x001368e401007387 */ /* 0x000fe80000100a00 */
[----:B------:R-:W-:Y:S04]  /*126e0*/  STL.64 [R1+0x1340], R230 ;  /* 0x001340e601007387 */ /* 0x000fe80000100a00 */
[----:B------:R-:W-:Y:S04]  /*126f0*/  STL.64 [R1+0x1318], R232 ;  /* 0x001318e801007387 */ /* 0x000fe80000100a00 */
[----:B------:R-:W-:Y:S01]  /*12700*/  STL.64 [R1+0x12e8], R234 ;  /* 0x0012e8ea01007387 */ /* 0x000fe20000100a00 */
[----:B------:R-:W-:-:S03]  /*12710*/  LEA.HI.X.SX32 R155, R244, R6, 0x2, P3 ;  /* 0x00000006f49b7211 */ /* 0x000fc600018f16ff */
[----:B------:R-:W-:Y:S01]  /*12720*/  STL.64 [R1+0x1410], R238 ;  /* 0x001410ee01007387 */ /* 0x000fe20000100a00 */
[----:B------:R-:W-:-:S03]  /*12730*/  LEA R158, P2, R245, R5, 0x2 ;  /* 0x00000005f59e7211 */ /* 0x000fc600078410ff */
[----:B------:R1:W-:Y:S01]  /*12740*/  STL.64 [R1+0x1f0], R240 ;  /* 0x0001f0f001007387 */ /* 0x0003e20000100a00 */
[CC--:B------:R-:W-:Y:S02]  /*12750*/  LEA R162, P1, R246.reuse, R5.reuse, 0x2 ;  /* 0x00000005f6a27211 */ /* 0x0c0fe400078210ff */
[-C--:B------:R-:W-:Y:S02]  /*12760*/  LEA.HI.X.SX32 R159, R245, R6.reuse, 0x2, P2 ;  /* 0x00000006f59f7211 */ /* 0x080fe400010f16ff */
[----:B------:R-:W-:Y:S01]  /*12770*/  LEA R160, P4, R247, R5, 0x2 ;  /* 0x00000005f7a07211 */ /* 0x000fe200078810ff */
[----:B-1----:R-:W4:Y:S04]  /*12780*/  LDL.LU R240, [R1+0x26c] ;  /* 0x00026c0001f07983 */ /* 0x002f280000300800 */
[----:B------:R-:W4:Y:S04]  /*12790*/  LDL.LU R241, [R1+0x274] ;  /* 0x0002740001f17983 */ /* 0x000f280000300800 */
[----:B------:R-:W-:Y:S01]  /*127a0*/  STL.64 [R1+0x1f8], R154 ;  /* 0x0001f89a01007387 */ /* 0x000fe20000100a00 */
[----:B------:R-:W-:-:S03]  /*127b0*/  LEA.HI.X.SX32 R163, R246, R6, 0x2, P1 ;  /* 0x00000006f6a37211 */ /* 0x000fc600008f16ff */
[----:B------:R-:W4:Y:S01]  /*127c0*/  LDL.LU R169, [R1+0x27c] ;  /* 0x00027c0001a97983 */ /* 0x000f220000300800 */
[----:B------:R-:W-:-:S03]  /*127d0*/  LEA.HI.X.SX32 R161, R247, R6, 0x2, P4 ;  /* 0x00000006f7a17211 */ /* 0x000fc600020f16ff */
[----:B------:R-:W-:Y:S04]  /*127e0*/  STL.64 [R1+0x200], R158 ;  /* 0x0002009e01007387 */ /* 0x000fe80000100a00 */
[----:B------:R-:W4:Y:S04]  /*127f0*/  LDL.LU R174, [R1+0x284] ;  /* 0x0002840001ae7983 */ /* 0x000f280000300800 */
[----:B------:R-:W-:Y:S04]  /*12800*/  STL.64 [R1+0x208], R162 ;  /* 0x000208a201007387 */ /* 0x000fe80000100a00 */
[----:B------:R1:W-:Y:S01]  /*12810*/  STL.64 [R1+0x210], R160 ;  /* 0x000210a001007387 */ /* 0x0003e20000100a00 */
[----:B------:R-:W-:-:S03]  /*12820*/  LEA R8, P5, R248, R5, 0x2 ;  /* 0x00000005f8087211 */ /* 0x000fc600078a10ff */
[----:B-1----:R-:W4:Y:S01]  /*12830*/  LDL.LU R160, [R1+0x28c] ;  /* 0x00028c0001a07983 */ /* 0x002f220000300800 */
[----:B------:R-:W-:-:S03]  /*12840*/  LEA.HI.X.SX32 R9, R248, R6, 0x2, P5 ;  /* 0x00000006f8097211 */ /* 0x000fc600028f16ff */
[----:B------:R-:W4:Y:S04]  /*12850*/  LDL.LU R161, [R1+0x294] ;  /* 0x0002940001a17983 */ /* 0x000f280000300800 */
[----:B------:R-:W-:Y:S04]  /*12860*/  STL.64 [R1+0x218], R8 ;  /* 0x0002180801007387 */ /* 0x000fe80000100a00 */
[----:B------:R-:W4:Y:S01]  /*12870*/  LDL.LU R7, [R1+0x29c] ;  /* 0x00029c0001077983 */ /* 0x000f220000300800 */
[-C--:B------:R-:W-:Y:S02]  /*12880*/  LEA R154, P3, R249, R5.reuse, 0x2 ;  /* 0x00000005f99a7211 */ /* 0x080fe400078610ff */
[----:B------:R-:W-:-:S02]  /*12890*/  LEA R158, P2, R252, R5, 0x2 ;  /* 0x00000005fc9e7211 */ /* 0x000fc400078410ff */
[-C--:B------:R-:W-:Y:S02]  /*128a0*/  LEA.HI.X.SX32 R155, R249, R6.reuse, 0x2, P3 ;  /* 0x00000006f99b7211 */ /* 0x080fe400018f16ff */
[----:B------:R-:W-:-:S03]  /*128b0*/  LEA.HI.X.SX32 R159, R252, R6, 0x2, P2 ;  /* 0x00000006fc9f7211 */ /* 0x000fc600010f16ff */
[----:B------:R-:W-:Y:S04]  /*128c0*/  STL.64 [R1+0x220], R154 ;  /* 0x0002209a01007387 */ /* 0x000fe80000100a00 */
[----:B------:R-:W4:Y:S04]  /*128d0*/  LDL.LU R171, [R1+0x2a4] ;  /* 0x0002a40001ab7983 */ /* 0x000f280000300800 */
[----:B------:R-:W-:Y:S01]  /*128e0*/  STL.64 [R1+0x228], R158 ;  /* 0x0002289e01007387 */ /* 0x000fe20000100a00 */
[----:B--2---:R-:W-:-:S04]  /*128f0*/  LEA R164, P1, R152, R5, 0x2 ;  /* 0x0000000598a47211 */ /* 0x004fc800078210ff */
[----:B------:R-:W-:Y:S02]  /*12900*/  LEA.HI.X.SX32 R165, R152, R6, 0x2, P1 ;  /* 0x0000000698a57211 */ /* 0x000fe400008f16ff */
[----:B------:R-:W2:Y:S04]  /*12910*/  LDL.LU R152, [R1+0x2ac] ;  /* 0x0002ac0001987983 */ /* 0x000ea80000300800 */
[----:B------:R3:W-:Y:S02]  /*12920*/  STL.64 [R1+0x230], R164 ;  /* 0x000230a401007387 */ /* 0x0007e40000100a00 */
[----:B---3--:R-:W-:-:S04]  /*12930*/  LEA R164, P1, R153, R5, 0x2 ;  /* 0x0000000599a47211 */ /* 0x008fc800078210ff */
[----:B------:R-:W-:Y:S02]  /*12940*/  LEA.HI.X.SX32 R165, R153, R6, 0x2, P1 ;  /* 0x0000000699a57211 */ /* 0x000fe400008f16ff */
[----:B----4-:R-:W-:-:S04]  /*12950*/  LEA R158, P2, R166, R5, 0x2 ;  /* 0x00000005a69e7211 */ /* 0x010fc800078410ff */
[----:B------:R-:W-:Y:S02]  /*12960*/  LEA.HI.X.SX32 R159, R166, R6, 0x2, P2 ;  /* 0x00000006a69f7211 */ /* 0x000fe400010f16ff */
[----:B------:R-:W-:-:S04]  /*12970*/  LEA R154, P3, R168, R5, 0x2 ;  /* 0x00000005a89a7211 */ /* 0x000fc800078610ff */
[----:B------:R-:W-:Y:S02]  /*12980*/  LEA.HI.X.SX32 R155, R168, R6, 0x2, P3 ;  /* 0x00000006a89b7211 */ /* 0x000fe400018f16ff */
[----:B------:R-:W-:-:S04]  /*12990*/  LEA R8, P5, R170, R5, 0x2 ;  /* 0x00000005aa087211 */ /* 0x000fc800078a10ff */
[----:B------:R-:W-:Y:S02]  /*129a0*/  LEA.HI.X.SX32 R9, R170, R6, 0x2, P5 ;  /* 0x00000006aa097211 */ /* 0x000fe400028f16ff */
[----:B------:R-:W-:-:S04]  /*129b0*/  LEA R162, P4, R175, R5, 0x2 ;  /* 0x00000005afa27211 */ /* 0x000fc800078810ff */
[----:B------:R-:W-:Y:S02]  /*129c0*/  LEA.HI.X.SX32 R163, R175, R6, 0x2, P4 ;  /* 0x00000006afa37211 */ /* 0x000fe400020f16ff */
[----:B------:R-:W3:Y:S04]  /*129d0*/  LDL.LU R175, [R1+0x2b4] ;  /* 0x0002b40001af7983 */ /* 0x000ee80000300800 */
[----:B------:R1:W-:Y:S04]  /*129e0*/  STL.64 [R1+0x238], R162 ;  /* 0x000238a201007387 */ /* 0x0003e80000100a00 */
[----:B------:R-:W4:Y:S04]  /*129f0*/  LDL.LU R170, [R1+0x2bc] ;  /* 0x0002bc0001aa7983 */ /* 0x000f280000300800 */
[----:B------:R1:W-:Y:S04]  /*12a00*/  STL.64 [R1+0x240], R8 ;  /* 0x0002400801007387 */ /* 0x0003e80000100a00 */
[----:B------:R-:W4:Y:S01]  /*12a10*/  LDL.LU R168, [R1+0x2c4] ;  /* 0x0002c40001a87983 */ /* 0x000f220000300800 */
[----:B-1----:R-:W-:-:S03]  /*12a20*/  LEA R162, P4, R167, R5, 0x2 ;  /* 0x00000005a7a27211 */ /* 0x002fc600078810ff */
[----:B------:R1:W-:Y:S04]  /*12a30*/  STL.64 [R1+0x248], R154 ;  /* 0x0002489a01007387 */ /* 0x0003e80000100a00 */
[----:B------:R-:W4:Y:S01]  /*12a40*/  LDL.LU R166, [R1+0x2cc] ;  /* 0x0002cc0001a67983 */ /* 0x000f220000300800 */
[----:B------:R-:W-:-:S03]  /*12a50*/  LEA.HI.X.SX32 R163, R167, R6, 0x2, P4 ;  /* 0x00000006a7a37211 */ /* 0x000fc600020f16ff */
[----:B------:R1:W-:Y:S04]  /*12a60*/  STL.64 [R1+0x250], R158 ;  /* 0x0002509e01007387 */ /* 0x0003e80000100a00 */
[----:B------:R-:W4:Y:S04]  /*12a70*/  LDL.LU R153, [R1+0x2d4] ;  /* 0x0002d40001997983 */ /* 0x000f280000300800 */
[----:B------:R1:W-:Y:S04]  /*12a80*/  STL.64 [R1+0x258], R164 ;  /* 0x000258a401007387 */ /* 0x0003e80000100a00 */
[----:B------:R-:W4:Y:S04]  /*12a90*/  LDL.LU R167, [R1+0x2dc] ;  /* 0x0002dc0001a77983 */ /* 0x000f280000300800 */
[----:B------:R1:W-:Y:S01]  /*12aa0*/  STL.64 [R1+0x260], R162 ;  /* 0x000260a201007387 */ /* 0x0003e20000100a00 */
[----:B------:R-:W-:-:S02]  /*12ab0*/  LEA R8, P5, R240, R5, 0x2 ;  /* 0x00000005f0087211 */ /* 0x000fc400078a10ff */
[CC--:B-1----:R-:W-:Y:S02]  /*12ac0*/  LEA R154, P3, R241.reuse, R5.reuse, 0x2 ;  /* 0x00000005f19a7211 */ /* 0x0c2fe400078610ff */
[-C--:B------:R-:W-:Y:S02]  /*12ad0*/  LEA.HI.X.SX32 R9, R240, R6.reuse, 0x2, P5 ;  /* 0x00000006f0097211 */ /* 0x080fe400028f16ff */
[----:B------:R-:W-:Y:S01]  /*12ae0*/  LEA.HI.X.SX32 R155, R241, R6, 0x2, P3 ;  /* 0x00000006f19b7211 */ /* 0x000fe200018f16ff */
[----:B------:R-:W4:Y:S01]  /*12af0*/  LDL.LU R240, [R1+0x2e4] ;  /* 0x0002e40001f07983 */ /* 0x000f220000300800 */
[----:B------:R-:W-:-:S03]  /*12b00*/  LEA R158, P2, R169, R5, 0x2 ;  /* 0x00000005a99e7211 */ /* 0x000fc600078410ff */
[----:B------:R1:W-:Y:S01]  /*12b10*/  STL.64 [R1+0x268], R8 ;  /* 0x0002680801007387 */ /* 0x0003e20000100a00 */
[----:B------:R-:W-:-:S03]  /*12b20*/  LEA.HI.X.SX32 R159, R169, R6, 0x2, P2 ;  /* 0x00000006a99f7211 */ /* 0x000fc600010f16ff */
[----:B------:R-:W4:Y:S01]  /*12b30*/  LDL.LU R241, [R1+0x2ec] ;  /* 0x0002ec0001f17983 */ /* 0x000f220000300800 */
[----:B------:R-:W-:-:S03]  /*12b40*/  LEA R164, P1, R174, R5, 0x2 ;  /* 0x00000005aea47211 */ /* 0x000fc600078210ff */
[----:B------:R1:W-:Y:S04]  /*12b50*/  STL.64 [R1+0x270], R154 ;  /* 0x0002709a01007387 */ /* 0x0003e80000100a00 */
[----:B------:R-:W4:Y:S01]  /*12b60*/  LDL.LU R169, [R1+0x2f4] ;  /* 0x0002f40001a97983 */ /* 0x000f220000300800 */
[----:B------:R-:W-:-:S03]  /*12b70*/  LEA.HI.X.SX32 R165, R174, R6, 0x2, P1 ;  /* 0x00000006aea57211 */ /* 0x000fc600008f16ff */
[----:B------:R1:W-:Y:S04]  /*12b80*/  STL.64 [R1+0x278], R158 ;  /* 0x0002789e01007387 */ /* 0x0003e80000100a00 */
[----:B------:R-:W4:Y:S01]  /*12b90*/  LDL.LU R174, [R1+0x2fc] ;  /* 0x0002fc0001ae7983 */ /* 0x000f220000300800 */
[----:B------:R-:W-:-:S03]  /*12ba0*/  LEA R162, P4, R160, R5, 0x2 ;  /* 0x00000005a0a27211 */ /* 0x000fc600078810ff */
[----:B------:R2:W-:Y:S01]  /*12bb0*/  STL.64 [R1+0x280], R164 ;  /* 0x000280a401007387 */ /* 0x0005e20000100a00 */
[----:B------:R-:W-:-:S03]  /*12bc0*/  LEA.HI.X.SX32 R163, R160, R6, 0x2, P4 ;  /* 0x00000006a0a37211 */ /* 0x000fc600020f16ff */
[----:B------:R-:W4:Y:S01]  /*12bd0*/  LDL.LU R160, [R1+0x304] ;  /* 0x0003040001a07983 */ /* 0x000f220000300800 */
[----:B-1----:R-:W-:-:S03]  /*12be0*/  LEA R8, P5, R161, R5, 0x2 ;  /* 0x00000005a1087211 */ /* 0x002fc600078a10ff */
[----:B------:R3:W-:Y:S01]  /*12bf0*/  STL.64 [R1+0x288], R162 ;  /* 0x000288a201007387 */ /* 0x0007e20000100a00 */
[-C--:B------:R-:W-:Y:S02]  /*12c00*/  LEA.HI.X.SX32 R9, R161, R6.reuse, 0x2, P5 ;  /* 0x00000006a1097211 */ /* 0x080fe400028f16ff */
[CC--:B------:R-:W-:Y:S01]  /*12c10*/  LEA R154, P3, R7.reuse, R5.reuse, 0x2 ;  /* 0x00000005079a7211 */ /* 0x0c0fe200078610ff */
[----:B------:R-:W4:Y:S03]  /*12c20*/  LDL.LU R161, [R1+0x30c] ;  /* 0x00030c0001a17983 */ /* 0x000f260000300800 */
[----:B------:R-:W-:Y:S01]  /*12c30*/  LEA.HI.X.SX32 R155, R7, R6, 0x2, P3 ;  /* 0x00000006079b7211 */ /* 0x000fe200018f16ff */
[----:B------:R4:W-:Y:S04]  /*12c40*/  STL.64 [R1+0x290], R8 ;  /* 0x0002900801007387 */ /* 0x0009e80000100a00 */
[----:B------:R-:W4:Y:S01]  /*12c50*/  LDL.LU R7, [R1+0x314] ;  /* 0x0003140001077983 */ /* 0x000f220000300800 */
[----:B------:R-:W-:-:S03]  /*12c60*/  LEA R158, P2, R171, R5, 0x2 ;  /* 0x00000005ab9e7211 */ /* 0x000fc600078410ff */
[----:B------:R1:W-:Y:S01]  /*12c70*/  STL.64 [R1+0x298], R154 ;  /* 0x0002989a01007387 */ /* 0x0003e20000100a00 */
[----:B------:R-:W-:-:S03]  /*12c80*/  LEA.HI.X.SX32 R159, R171, R6, 0x2, P2 ;  /* 0x00000006ab9f7211 */ /* 0x000fc600010f16ff */
[----:B------:R-:W4:Y:S04]  /*12c90*/  LDL.LU R171, [R1+0x31c] ;  /* 0x00031c0001ab7983 */ /* 0x000f280000300800 */
[----:B------:R1:W-:Y:S01]  /*12ca0*/  STL.64 [R1+0x2a0], R158 ;  /* 0x0002a09e01007387 */ /* 0x0003e20000100a00 */
[----:B--2---:R-:W-:-:S04]  /*12cb0*/  LEA R164, P1, R152, R5, 0x2 ;  /* 0x0000000598a47211 */ /* 0x004fc800078210ff */
[----:B------:R-:W-:Y:S02]  /*12cc0*/  LEA.HI.X.SX32 R165, R152, R6, 0x2, P1 ;  /* 0x0000000698a57211 */ /* 0x000fe400008f16ff */
[----:B------:R-:W2:Y:S04]  /*12cd0*/  LDL.LU R152, [R1+0x324] ;  /* 0x0003240001987983 */ /* 0x000ea80000300800 */
[----:B------:R1:W-:Y:S01]  /*12ce0*/  STL.64 [R1+0x2a8], R164 ;  /* 0x0002a8a401007387 */ /* 0x0003e20000100a00 */
[----:B---3--:R-:W-:-:S04]  /*12cf0*/  LEA R162, P4, R175, R5, 0x2 ;  /* 0x00000005afa27211 */ /* 0x008fc800078810ff */
[----:B------:R-:W-:Y:S02]  /*12d00*/  LEA.HI.X.SX32 R163, R175, R6, 0x2, P4 ;  /* 0x00000006afa37211 */ /* 0x000fe400020f16ff */
[----:B------:R-:W3:Y:S01]  /*12d10*/  LDL.LU R175, [R1+0x32c] ;  /* 0x00032c0001af7983 */ /* 0x000ee20000300800 */
[----:B----4-:R-:W-:-:S04]  /*12d20*/  LEA R8, P5, R170, R5, 0x2 ;  /* 0x00000005aa087211 */ /* 0x010fc800078a10ff */
[-C--:B------:R-:W-:Y:S02]  /*12d30*/  LEA.HI.X.SX32 R9, R170, R6.reuse, 0x2, P5 ;  /* 0x00000006aa097211 */ /* 0x080fe400028f16ff */
[CC--:B-1----:R-:W-:Y:S01]  /*12d40*/  LEA R154, P3, R168.reuse, R5.reuse, 0x2 ;  /* 0x00000005a89a7211 */ /* 0x0c2fe200078610ff */
[----:B------:R1:W-:Y:S03]  /*12d50*/  STL.64 [R1+0x2b0], R162 ;  /* 0x0002b0a201007387 */ /* 0x0003e60000100a00 */
        /* <DEDUP_REMOVED lines=9> */
[-C--:B------:R-:W-:Y:S02]  /*12df0*/  LEA.HI.X.SX32 R165, R153, R6.reuse, 0x2, P1 ;  /* 0x0000000699a57211 */ /* 0x080fe400008f16ff */
[C---:B-1----:R-:W-:Y:S01]  /*12e00*/  LEA R162, P4, R167.reuse, R5, 0x2 ;  /* 0x00000005a7a27211 */ /* 0x042fe200078810ff */
[----:B------:R1:W-:Y:S04]  /*12e10*/  STL.64 [R1+0x2c8], R158 ;  /* 0x0002c89e01007387 */ /* 0x0003e80000100a00 */
[----:B------:R-:W4:Y:S01]  /*12e20*/  LDL.LU R153, [R1+0x34c] ;  /* 0x00034c0001997983 */ /* 0x000f220000300800 */
[----:B------:R-:W-:-:S03]  /*12e30*/  LEA.HI.X.SX32 R163, R167, R6, 0x2, P4 ;  /* 0x00000006a7a37211 */ /* 0x000fc600020f16ff */
[----:B------:R1:W-:Y:S04]  /*12e40*/  STL.64 [R1+0x2d0], R164 ;  /* 0x0002d0a401007387 */ /* 0x0003e80000100a00 */
[----:B------:R-:W4:Y:S04]  /*12e50*/  LDL.LU R167, [R1+0x350] ;  /* 0x0003500001a77983 */ /* 0x000f280000300800 */
[----:B------:R1:W-:Y:S01]  /*12e60*/  STL.64 [R1+0x2d8], R162 ;  /* 0x0002d8a201007387 */ /* 0x0003e20000100a00 */
[----:B------:R-:W-:-:S04]  /*12e70*/  LEA R8, P5, R240, R5, 0x2 ;  /* 0x00000005f0087211 */ /* 0x000fc800078a10ff */
[----:B------:R-:W-:Y:S02]  /*12e80*/  LEA.HI.X.SX32 R9, R240, R6, 0x2, P5 ;  /* 0x00000006f0097211 */ /* 0x000fe400028f16ff */
[----:B------:R-:W4:Y:S01]  /*12e90*/  LDL.LU R240, [R1+0x354] ;  /* 0x0003540001f07983 */ /* 0x000f220000300800 */
[----:B------:R-:W-:-:S04]  /*12ea0*/  LEA R154, P3, R241, R5, 0x2 ;  /* 0x00000005f19a7211 */ /* 0x000fc800078610ff */
        /* <DEDUP_REMOVED lines=8> */
[----:B------:R-:W4:Y:S04]  /*12f30*/  LDL.LU R169, [R1+0x36c] ;  /* 0x00036c0001a97983 */ /* 0x000f280000300800 */
[----:B------:R1:W-:Y:S01]  /*12f40*/  STL.64 [R1+0x2f0], R158 ;  /* 0x0002f09e01007387 */ /* 0x0003e20000100a00 */
[----:B------:R-:W-:-:S03]  /*12f50*/  LEA R162, P4, R160, R5, 0x2 ;  /* 0x00000005a0a27211 */ /* 0x000fc600078810ff */
[----:B------:R-:W4:Y:S01]  /*12f60*/  LDL.LU R177, [R1+0x384] ;  /* 0x0003840001b17983 */ /* 0x000f220000300800 */
[----:B------:R-:W-:-:S03]  /*12f70*/  LEA.HI.X.SX32 R163, R160, R6, 0x2, P4 ;  /* 0x00000006a0a37211 */ /* 0x000fc600020f16ff */
[----:B------:R2:W-:Y:S04]  /*12f80*/  STL.64 [R1+0x2f8], R164 ;  /* 0x0002f8a401007387 */ /* 0x0005e80000100a00 */
        /* <DEDUP_REMOVED lines=9> */
[----:B------:R-:W-:-:S04]  /*13020*/  LEA R158, P2, R171, R5, 0x2 ;  /* 0x00000005ab9e7211 */ /* 0x000fc800078410ff */
[----:B------:R-:W-:Y:S01]  /*13030*/  LEA.HI.X.SX32 R159, R171, R6, 0x2, P2 ;  /* 0x00000006ab9f7211 */ /* 0x000fe200010f16ff */
[----:B------:R1:W-:Y:S04]  /*13040*/  STL.64 [R1+0x310], R154 ;  /* 0x0003109a01007387 */ /* 0x0003e80000100a00 */
[----:B------:R-:W4:Y:S04]  /*13050*/  LDL.LU R171, [R1+0x3a4] ;  /* 0x0003a40001ab7983 */ /* 0x000f280000300800 */
[----:B------:R1:W-:Y:S01]  /*13060*/  STL.64 [R1+0x318], R158 ;  /* 0x0003189e01007387 */ /* 0x0003e20000100a00 */
[----:B--2---:R-:W-:-:S04]  /*13070*/  LEA R164, P1, R152, R5, 0x2 ;  /* 0x0000000598a47211 */ /* 0x004fc800078210ff */
[----:B------:R-:W-:Y:S02]  /*13080*/  LEA.HI.X.SX32 R165, R152, R6, 0x2, P1 ;  /* 0x0000000698a57211 */ /* 0x000fe400008f16ff */
[----:B------:R-:W2:Y:S04]  /*13090*/  LDL.LU R152, [R1+0x3bc] ;  /* 0x0003bc0001987983 */ /* 0x000ea80000300800 */
[----:B------:R1:W-:Y:S04]  /*130a0*/  STL.64 [R1+0x320], R164 ;  /* 0x000320a401007387 */ /* 0x0003e80000100a00 */
[----:B------:R-:W2:Y:S01]  /*130b0*/  LDL.LU R174, [R1+0x3c0] ;  /* 0x0003c00001ae7983 */ /* 0x000ea20000300800 */
[----:B---3--:R-:W-:-:S04]  /*130c0*/  LEA R162, P4, R175, R5, 0x2 ;  /* 0x00000005afa27211 */ /* 0x008fc800078810ff */
[----:B------:R-:W-:Y:S02]  /*130d0*/  LEA.HI.X.SX32 R163, R175, R6, 0x2, P4 ;  /* 0x00000006afa37211 */ /* 0x000fe400020f16ff */
[----:B----4-:R-:W-:-:S03]  /*130e0*/  LEA R8, P5, R170, R5, 0x2 ;  /* 0x00000005aa087211 */ /* 0x010fc600078a10ff */
[----:B------:R3:W-:Y:S01]  /*130f0*/  STL.64 [R1+0x328], R162 ;  /* 0x000328a201007387 */ /* 0x0007e20000100a00 */
[----:B------:R-:W-:-:S03]  /*13100*/  LEA.HI.X.SX32 R9, R170, R6, 0x2, P5 ;  /* 0x00000006aa097211 */ /* 0x000fc600028f16ff */
[----:B------:R-:W4:Y:S01]  /*13110*/  LDL.LU R175, [R1+0x3c4] ;  /* 0x0003c40001af7983 */ /* 0x000f220000300800 */
[----:B-1----:R-:W-:-:S03]  /*13120*/  LEA R154, P3, R168, R5, 0x2 ;  /* 0x00000005a89a7211 */ /* 0x002fc600078610ff */
[----:B------:R1:W-:Y:S01]  /*13130*/  STL.64 [R1+0x330], R8 ;  /* 0x0003300801007387 */ /* 0x0003e20000100a00 */
[----:B------:R-:W-:-:S03]  /*13140*/  LEA.HI.X.SX32 R155, R168, R6, 0x2, P3 ;  /* 0x00000006a89b7211 */ /* 0x000fc600018f16ff */
[----:B------:R-:W4:Y:S01]  /*13150*/  LDL.LU R170, [R1+0x3d8] ;  /* 0x0003d80001aa7983 */ /* 0x000f220000300800 */
[----:B------:R-:W-:-:S03]  /*13160*/  LEA R158, P2, R166, R5, 0x2 ;  /* 0x00000005a69e7211 */ /* 0x000fc600078410ff */
[----:B------:R1:W-:Y:S01]  /*13170*/  STL.64 [R1+0x338], R154 ;  /* 0x0003389a01007387 */ /* 0x0003e20000100a00 */
[----:B------:R-:W-:-:S03]  /*13180*/  LEA.HI.X.SX32 R159, R166, R6, 0x2, P2 ;  /* 0x00000006a69f7211 */ /* 0x000fc600010f16ff */
[----:B------:R-:W4:Y:S01]  /*13190*/  LDL.LU R166, [R1+0x3dc] ;  /* 0x0003dc0001a67983 */ /* 0x000f220000300800 */
[----:B------:R-:W-:-:S03]  /*131a0*/  LEA R164, P1, R153, R5, 0x2 ;  /* 0x0000000599a47211 */ /* 0x000fc600078210ff */
[----:B------:R1:W-:Y:S01]  /*131b0*/  STL.64 [R1+0x340], R158 ;  /* 0x0003409e01007387 */ /* 0x0003e20000100a00 */
[----:B------:R-:W-:-:S03]  /*131c0*/  LEA.HI.X.SX32 R165, R153, R6, 0x2, P1 ;  /* 0x0000000699a57211 */ /* 0x000fc600008f16ff */
[----:B------:R-:W4:Y:S01]  /*131d0*/  LDL.LU R153, [R1+0x3f4] ;  /* 0x0003f40001997983 */ /* 0x000f220000300800 */
[----:B---3--:R-:W-:-:S03]  /*131e0*/  LEA R162, P4, R167, R5, 0x2 ;  /* 0x00000005a7a27211 */ /* 0x008fc600078810ff */
[----:B------:R3:W-:Y:S01]  /*131f0*/  STL.64 [R1+0x348], R164 ;  /* 0x000348a401007387 */ /* 0x0007e20000100a00 */
[----:B------:R-:W-:-:S03]  /*13200*/  LEA.HI.X.SX32 R163, R167, R6, 0x2, P4 ;  /* 0x00000006a7a37211 */ /* 0x000fc600020f16ff */
[----:B------:R-:W4:Y:S04]  /*13210*/  LDL.LU R167, [R1+0x3f8] ;  /* 0x0003f80001a77983 */ /* 0x000f280000300800 */
[----:B------:R3:W-:Y:S01]  /*13220*/  STL.64 [R1+0x358], R162 ;  /* 0x000358a201007387 */ /* 0x0007e20000100a00 */
[----:B-1----:R-:W-:-:S04]  /*13230*/  LEA R8, P5, R240, R5, 0x2 ;  /* 0x00000005f0087211 */ /* 0x002fc800078a10ff */
[----:B------:R-:W-:Y:S02]  /*13240*/  LEA.HI.X.SX32 R9, R240, R6, 0x2, P5 ;  /* 0x00000006f0097211 */ /* 0x000fe400028f16ff */
[----:B------:R-:W4:Y:S01]  /*13250*/  LDL.LU R240, [R1+0x3fc] ;  /* 0x0003fc0001f07983 */ /* 0x000f220000300800 */
[----:B------:R-:W-:-:S03]  /*13260*/  LEA R154, P3, R241, R5, 0x2 ;  /* 0x00000005f19a7211 */ /* 0x000fc600078610ff */
[----:B------:R1:W-:Y:S01]  /*13270*/  STL.64 [R1+0x360], R8 ;  /* 0x0003600801007387 */ /* 0x0003e20000100a00 */
[----:B------:R-:W-:-:S03]  /*13280*/  LEA.HI.X.SX32 R155, R241, R6, 0x2, P3 ;  /* 0x00000006f19b7211 */ /* 0x000fc600018f16ff */
[----:B------:R-:W4:Y:S01]  /*13290*/  LDL.LU R241, [R1+0x410] ;  /* 0x0004100001f17983 */ /* 0x000f220000300800 */
[----:B------:R-:W-:-:S03]  /*132a0*/  LEA R158, P2, R169, R5, 0x2 ;  /* 0x00000005a99e7211 */ /* 0x000fc600078410ff */
[----:B------:R-:W4:Y:S01]  /*132b0*/  LDL.LU R168, [R1+0x414] ;  /* 0x0004140001a87983 */ /* 0x000f220000300800 */
[-C--:B------:R-:W-:Y:S02]  /*132c0*/  LEA.HI.X.SX32 R159, R169, R6.reuse, 0x2, P2 ;  /* 0x00000006a99f7211 */ /* 0x080fe400010f16ff */
[CC--:B---3--:R-:W-:Y:S01]  /*132d0*/  LEA R164, P1, R177.reuse, R5.reuse, 0x2 ;  /* 0x00000005b1a47211 */ /* 0x0c8fe200078210ff */
[----:B------:R3:W-:Y:S03]  /*132e0*/  STL.64 [R1+0x370], R154 ;  /* 0x0003709a01007387 */ /* 0x0007e60000100a00 */
[----:B------:R-:W-:Y:S01]  /*132f0*/  LEA.HI.X.SX32 R165, R177, R6, 0x2, P1 ;  /* 0x00000006b1a57211 */ /* 0x000fe200008f16ff */
[----:B------:R-:W4:Y:S01]  /*13300*/  LDL.LU R169, [R1+0x42c] ;  /* 0x00042c0001a97983 */ /* 0x000f220000300800 */
[----:B------:R-:W-:-:S03]  /*13310*/  LEA R162, P4, R160, R5, 0x2 ;  /* 0x00000005a0a27211 */ /* 0x000fc600078810ff */
[----:B------:R3:W-:Y:S01]  /*13320*/  STL.64 [R1+0x378], R158 ;  /* 0x0003789e01007387 */ /* 0x0007e20000100a00 */
[----:B------:R-:W-:-:S03]  /*13330*/  LEA.HI.X.SX32 R163, R160, R6, 0x2, P4 ;  /* 0x00000006a0a37211 */ /* 0x000fc600020f16ff */
[----:B------:R2:W-:Y:S04]  /*13340*/  STL.64 [R1+0x380], R164 ;  /* 0x000380a401007387 */ /* 0x0005e80000100a00 */
[----:B------:R-:W4:Y:S01]  /*13350*/  LDL.LU R160, [R1+0x430] ;  /* 0x0004300001a07983 */ /* 0x000f220000300800 */
[----:B-1----:R-:W-:-:S03]  /*13360*/  LEA R8, P5, R161, R5, 0x2 ;  /* 0x00000005a1087211 */ /* 0x002fc600078a10ff */
[----:B------:R1:W-:Y:S01]  /*13370*/  STL.64 [R1+0x390], R162 ;  /* 0x000390a201007387 */ /* 0x0003e20000100a00 */
[-C--:B------:R-:W-:Y:S02]  /*13380*/  LEA.HI.X.SX32 R9, R161, R6.reuse, 0x2, P5 ;  /* 0x00000006a1097211 */ /* 0x080fe400028f16ff */
[CC--:B---3--:R-:W-:Y:S01]  /*13390*/  LEA R154, P3, R7.reuse, R5.reuse, 0x2 ;  /* 0x00000005079a7211 */ /* 0x0c8fe200078610ff */
[----:B------:R-:W3:Y:S03]  /*133a0*/  LDL.LU R161, [R1+0x434] ;  /* 0x0004340001a17983 */ /* 0x000ee60000300800 */
[----:B------:R-:W-:Y:S01]  /*133b0*/  LEA.HI.X.SX32 R155, R7, R6, 0x2, P3 ;  /* 0x00000006079b7211 */ /* 0x000fe200018f16ff */
[----:B------:R4:W-:Y:S04]  /*133c0*/  STL.64 [R1+0x398], R8 ;  /* 0x0003980801007387 */ /* 0x0009e80000100a00 */
[----:B------:R-:W3:Y:S01]  /*133d0*/  LDL.LU R7, [R1+0x448] ;  /* 0x0004480001077983 */ /* 0x000ee20000300800 */
[----:B------:R-:W-:-:S04]  /*133e0*/  LEA R158, P2, R171, R5, 0x2 ;  /* 0x00000005ab9e7211 */ /* 0x000fc800078410ff */
[----:B------:R-:W-:Y:S01]  /*133f0*/  LEA.HI.X.SX32 R159, R171, R6, 0x2, P2 ;  /* 0x00000006ab9f7211 */ /* 0x000fe200010f16ff */
[----:B------:R4:W-:Y:S04]  /*13400*/  STL.64 [R1+0x3a8], R154 ;  /* 0x0003a89a01007387 */ /* 0x0009e80000100a00 */
[----:B------:R-:W3:Y:S01]  /*13410*/  LDL.LU R171, [R1+0x44c] ;  /* 0x00044c0001ab7983 */ /* 0x000ee20000300800 */
[----:B--2---:R-:W-:-:S03]  /*13420*/  LEA R164, P1, R152, R5, 0x2 ;  /* 0x0000000598a47211 */ /* 0x004fc600078210ff */
[----:B------:R2:W-:Y:S01]  /*13430*/  STL.64 [R1+0x3b0], R158 ;  /* 0x0003b09e01007387 */ /* 0x0005e20000100a00 */
[----:B------:R-:W-:-:S03]  /*13440*/  LEA.HI.X.SX32 R165, R152, R6, 0x2, P1 ;  /* 0x0000000698a57211 */ /* 0x000fc600008f16ff */
[----:B------:R-:W3:Y:S01]  /*13450*/  LDL.LU R152, [R1+0x464] ;  /* 0x0004640001987983 */ /* 0x000ee20000300800 */
[----:B-1----:R-:W-:-:S03]  /*13460*/  LEA R162, P4, R174, R5, 0x2 ;  /* 0x00000005aea27211 */ /* 0x002fc600078810ff */
[----:B------:R1:W-:Y:S01]  /*13470*/  STL.64 [R1+0x3b8], R164 ;  /* 0x0003b8a401007387 */ /* 0x0003e20000100a00 */
[----:B------:R-:W-:-:S03]  /*13480*/  LEA.HI.X.SX32 R163, R174, R6, 0x2, P4 ;  /* 0x00000006aea37211 */ /* 0x000fc600020f16ff */
[----:B------:R-:W3:Y:S04]  /*13490*/  LDL.LU R176, [R1+0x468] ;  /* 0x0004680001b07983 */ /* 0x000ee80000300800 */
[----:B------:R1:W-:Y:S04]  /*134a0*/  STL.64 [R1+0x3c8], R162 ;  /* 0x0003c8a201007387 */ /* 0x0003e80000100a00 */
[----:B------:R-:W3:Y:S01]  /*134b0*/  LDL.LU R177, [R1+0x46c] ;  /* 0x00046c0001b17983 */ /* 0x000ee20000300800 */
[----:B----4-:R-:W-:-:S04]  /*134c0*/  LEA R8, P5, R175, R5, 0x2 ;  /* 0x00000005af087211 */ /* 0x010fc800078a10ff */
[----:B------:R-:W-:Y:S02]  /*134d0*/  LEA.HI.X.SX32 R9, R175, R6, 0x2, P5 ;  /* 0x00000006af097211 */ /* 0x000fe400028f16ff */
[----:B------:R-:W-:-:S03]  /*134e0*/  LEA R154, P3, R170, R5, 0x2 ;  /* 0x00000005aa9a7211 */ /* 0x000fc600078610ff */
[----:B------:R4:W-:Y:S01]  /*134f0*/  STL.64 [R1+0x3d0], R8 ;  /* 0x0003d00801007387 */ /* 0x0009e20000100a00 */
[----:B------:R-:W-:-:S03]  /*13500*/  LEA.HI.X.SX32 R155, R170, R6, 0x2, P3 ;  /* 0x00000006aa9b7211 */ /* 0x000fc600018f16ff */
[----:B------:R-:W3:Y:S01]  /*13510*/  LDL.LU R174, [R1+0x480] ;  /* 0x0004800001ae7983 */ /* 0x000ee20000300800 */
[----:B--2---:R-:W-:-:S04]  /*13520*/  LEA R158, P2, R166, R5, 0x2 ;  /* 0x00000005a69e7211 */ /* 0x004fc800078410ff */
[-C--:B------:R-:W-:Y:S02]  /*13530*/  LEA.HI.X.SX32 R159, R166, R6.reuse, 0x2, P2 ;  /* 0x00000006a69f7211 */ /* 0x080fe400010f16ff */
[CC--:B-1----:R-:W-:Y:S01]  /*13540*/  LEA R164, P1, R153.reuse, R5.reuse, 0x2 ;  /* 0x0000000599a47211 */ /* 0x0c2fe200078210ff */
[----:B------:R1:W-:Y:S03]  /*13550*/  STL.64 [R1+0x3e0], R154 ;  /* 0x0003e09a01007387 */ /* 0x0003e60000100a00 */
[----:B------:R-:W-:Y:S01]  /*13560*/  LEA.HI.X.SX32 R165, R153, R6, 0x2, P1 ;  /* 0x0000000699a57211 */ /* 0x000fe200008f16ff */
[----:B------:R2:W-:Y:S01]  /*13570*/  STL.64 [R1+0x3e8], R158 ;  /* 0x0003e89e01007387 */ /* 0x0005e20000100a00 */
[----:B------:R-:W-:-:S03]  /*13580*/  LEA R162, P4, R167, R5, 0x2 ;  /* 0x00000005a7a27211 */ /* 0x000fc600078810ff */
[----:B------:R-:W3:Y:S04]  /*13590*/  LDL.LU R153, [R1+0x484] ;  /* 0x0004840001997983 */ /* 0x000ee80000300800 */
[----:B------:R2:W-:Y:S01]  /*135a0*/  STL.64 [R1+0x3f0], R164 ;  /* 0x0003f0a401007387 */ /* 0x0005e20000100a00 */
[----:B------:R-:W-:-:S03]  /*135b0*/  LEA.HI.X.SX32 R163, R167, R6, 0x2, P4 ;  /* 0x00000006a7a37211 */ /* 0x000fc600020f16ff */
[----:B------:R-:W3:Y:S04]  /*135c0*/  LDL.LU R166, [R1+0x49c] ;  /* 0x00049c0001a67983 */ /* 0x000ee80000300800 */
[----:B------:R-:W3:Y:S04]  /*135d0*/  LDL.LU R167, [R1+0x4a0] ;  /* 0x0004a00001a77983 */ /* 0x000ee80000300800 */
[----:B------:R2:W-:Y:S01]  /*135e0*/  STL.64 [R1+0x400], R162 ;  /* 0x000400a201007387 */ /* 0x0005e20000100a00 */
[----:B----4-:R-:W-:-:S04]  /*135f0*/  LEA R8, P5, R240, R5, 0x2 ;  /* 0x00000005f0087211 */ /* 0x010fc800078a10ff */
[-C--:B------:R-:W-:Y:S02]  /*13600*/  LEA.HI.X.SX32 R9, R240, R6.reuse, 0x2, P5 ;  /* 0x00000006f0097211 */ /* 0x080fe400028f16ff */
[----:B------:R-:W4:Y:S01]  /*13610*/  LDL.LU R240, [R1+0x4a4] ;  /* 0x0004a40001f07983 */ /* 0x000f220000300800 */
[CC--:B-1----:R-:W-:Y:S02]  /*13620*/  LEA R154, P3, R241.reuse, R5.reuse, 0x2 ;  /* 0x00000005f19a7211 */ /* 0x0c2fe400078610ff */
[C---:B--2---:R-:W-:Y:S02]  /*13630*/  LEA R158, P2, R168.reuse, R5, 0x2 ;  /* 0x00000005a89e7211 */ /* 0x044fe400078410ff */
[-C--:B------:R-:W-:Y:S01]  /*13640*/  LEA.HI.X.SX32 R155, R241, R6.reuse, 0x2, P3 ;  /* 0x00000006f19b7211 */ /* 0x080fe200018f16ff */
[----:B------:R3:W-:Y:S01]  /*13650*/  STL.64 [R1+0x408], R8 ;  /* 0x0004080801007387 */ /* 0x0007e20000100a00 */
[----:B------:R-:W-:-:S03]  /*13660*/  LEA.HI.X.SX32 R159, R168, R6, 0x2, P2 ;  /* 0x00000006a89f7211 */ /* 0x000fc600010f16ff */
[----:B------:R-:W2:Y:S01]  /*13670*/  LDL.LU R241, [R1+0x4b8] ;  /* 0x0004b80001f17983 */ /* 0x000ea20000300800 */
[----:B------:R-:W-:-:S03]  /*13680*/  LEA R164, P1, R169, R5, 0x2 ;  /* 0x00000005a9a47211 */ /* 0x000fc600078210ff */
[----:B------:R-:W-:Y:S01]  /*13690*/  STL.64 [R1+0x418], R154 ;  /* 0x0004189a01007387 */ /* 0x000fe20000100a00 */
[----:B------:R-:W-:-:S03]  /*136a0*/  LEA.HI.X.SX32 R165, R169, R6, 0x2, P1 ;  /* 0x00000006a9a57211 */ /* 0x000fc600008f16ff */
[----:B------:R-:W2:Y:S01]  /*136b0*/  LDL.LU R175, [R1+0x4bc] ;  /* 0x0004bc0001af7983 */ /* 0x000ea20000300800 */
[----:B------:R-:W-:-:S03]  /*136c0*/  LEA R162, P4, R160, R5, 0x2 ;  /* 0x00000005a0a27211 */ /* 0x000fc600078810ff */
[----:B------:R-:W-:Y:S01]  /*136d0*/  STL.64 [R1+0x420], R158 ;  /* 0x0004209e01007387 */ /* 0x000fe20000100a00 */
[----:B------:R-:W-:-:S03]  /*136e0*/  LEA.HI.X.SX32 R163, R160, R6, 0x2, P4 ;  /* 0x00000006a0a37211 */ /* 0x000fc600020f16ff */
[----:B------:R1:W-:Y:S01]  /*136f0*/  STL.64 [R1+0x428], R164 ;  /* 0x000428a401007387 */ /* 0x0003e20000100a00 */
[----:B---3--:R-:W-:-:S03]  /*13700*/  LEA R8, P5, R161, R5, 0x2 ;  /* 0x00000005a1087211 */ /* 0x008fc600078a10ff */
[----:B-1----:R-:W3:Y:S04]  /*13710*/  LDL.LU R164, [R1+0x4d4] ;  /* 0x0004d40001a47983 */ /* 0x002ee80000300800 */
[----:B------:R-:W3:Y:S04]  /*13720*/  LDL.LU R165, [R1+0x4dc] ;  /* 0x0004dc0001a57983 */ /* 0x000ee80000300800 */
[----:B------:R1:W-:Y:S04]  /*13730*/  STL.64 [R1+0x438], R162 ;  /* 0x000438a201007387 */ /* 0x0003e80000100a00 */
[----:B------:R-:W3:Y:S01]  /*13740*/  LDL.LU R160, [R1+0x4e4] ;  /* 0x0004e40001a07983 */ /* 0x000ee20000300800 */
[----:B------:R-:W-:-:S02]  /*13750*/  LEA.HI.X.SX32 R9, R161, R6, 0x2, P5 ;  /* 0x00000006a1097211 */ /* 0x000fc400028f16ff */
[----:B------:R-:W-:-:S03]  /*13760*/  LEA R154, P3, R7, R5, 0x2 ;  /* 0x00000005079a7211 */ /* 0x000fc600078610ff */
[----:B------:R1:W-:Y:S01]  /*13770*/  STL.64 [R1+0x440], R8 ;  /* 0x0004400801007387 */ /* 0x0003e20000100a00 */
[----:B------:R-:W-:-:S03]  /*13780*/  LEA.HI.X.SX32 R155, R7, R6, 0x2, P3 ;  /* 0x00000006079b7211 */ /* 0x000fc600018f16ff */
[----:B------:R-:W3:Y:S01]  /*13790*/  LDL.LU R7, [R1+0x4ec] ;  /* 0x0004ec0001077983 */ /* 0x000ee20000300800 */
[CC--:B------:R-:W-:Y:S02]  /*137a0*/  LEA R158, P2, R171.reuse, R5.reuse, 0x2 ;  /* 0x00000005ab9e7211 */ /* 0x0c0fe400078410ff */
[CC--:B------:R-:W-:Y:S01]  /*137b0*/  LEA R168, P1, R152.reuse, R5.reuse, 0x2 ;  /* 0x0000000598a87211 */ /* 0x0c0fe200078210ff */
[----:B------:R-:W3:Y:S01]  /*137c0*/  LDL.LU R161, [R1+0x4f4] ;  /* 0x0004f40001a17983 */ /* 0x000ee20000300800 */
[-C--:B------:R-:W-:Y:S02]  /*137d0*/  LEA.HI.X.SX32 R159, R171, R6.reuse, 0x2, P2 ;  /* 0x00000006ab9f7211 */ /* 0x080fe400010f16ff */
[-C--:B------:R-:W-:Y:S02]  /*137e0*/  LEA.HI.X.SX32 R169, R152, R6.reuse, 0x2, P1 ;  /* 0x0000000698a97211 */ /* 0x080fe400008f16ff */
[CC--:B-1----:R-:W-:Y:S01]  /*137f0*/  LEA R162, P4, R176.reuse, R5.reuse, 0x2 ;  /* 0x00000005b0a27211 */ /* 0x0c2fe200078810ff */
[----:B------:R-:W-:Y:S03]  /*13800*/  STL.64 [R1+0x450], R154 ;  /* 0x0004509a01007387 */ /* 0x000fe60000100a00 */
[----:B------:R-:W-:Y:S01]  /*13810*/  LEA.HI.X.SX32 R163, R176, R6, 0x2, P4 ;  /* 0x00000006b0a37211 */ /* 0x000fe200020f16ff */
[----:B------:R1:W-:Y:S01]  /*13820*/  STL.64 [R1+0x458], R158 ;  /* 0x0004589e01007387 */ /* 0x0003e20000100a00 */
[----:B------:R-:W-:-:S04]  /*13830*/  LEA R8, P5, R177, R5, 0x2 ;  /* 0x00000005b1087211 */ /* 0x000fc800078a10ff */
[----:B------:R-:W-:Y:S01]  /*13840*/  LEA.HI.X.SX32 R9, R177, R6, 0x2, P5 ;  /* 0x00000006b1097211 */ /* 0x000fe200028f16ff */
[----:B-1----:R-:W3:Y:S04]  /*13850*/  LDL.LU R158, [R1+0x4fc] ;  /* 0x0004fc00019e7983 */ /* 0x002ee80000300800 */
[----:B------:R-:W3:Y:S04]  /*13860*/  LDL.LU R159, [R1+0x504] ;  /* 0x00050400019f7983 */ /* 0x000ee80000300800 */
[----:B------:R-:W3:Y:S04]  /*13870*/  LDL.LU R152, [R1+0x50c] ;  /* 0x00050c0001987983 */ /* 0x000ee80000300800 */
[----:B------:R1:W-:Y:S04]  /*13880*/  STL.64 [R1+0x460], R168 ;  /* 0x000460a801007387 */ /* 0x0003e80000100a00 */
[----:B------:R1:W-:Y:S04]  /*13890*/  STL.64 [R1+0x470], R162 ;  /* 0x000470a201007387 */ /* 0x0003e80000100a00 */
[----:B------:R4:W-:Y:S04]  /*138a0*/  STL.64 [R1+0x478], R8 ;  /* 0x0004780801007387 */ /* 0x0009e80000100a00 */
[----:B------:R-:W3:Y:S01]  /*138b0*/  LDL.LU R177, [R1+0x514] ;  /* 0x0005140001b17983 */ /* 0x000ee20000300800 */
[----:B------:R-:W-:-:S04]  /*138c0*/  LEA R154, P3, R174, R5, 0x2 ;  /* 0x00000005ae9a7211 */ /* 0x000fc800078610ff */
[----:B------:R-:W-:-:S05]  /*138d0*/  LEA.HI.X.SX32 R155, R174, R6, 0x2, P3 ;  /* 0x00000006ae9b7211 */ /* 0x000fca00018f16ff */
[----:B------:R2:W-:Y:S01]  /*138e0*/  STL.64 [R1+0x488], R154 ;  /* 0x0004889a01007387 */ /* 0x0005e20000100a00 */
[----:B------:R-:W-:-:S04]  /*138f0*/  LEA R170, P2, R153, R5, 0x2 ;  /* 0x0000000599aa7211 */ /* 0x000fc800078410ff */
[-C--:B------:R-:W-:Y:S02]  /*13900*/  LEA.HI.X.SX32 R171, R153, R6.reuse, 0x2, P2 ;  /* 0x0000000699ab7211 */ /* 0x080fe400010f16ff */
[----:B------:R-:W3:Y:S01]  /*13910*/  LDL.LU R153, [R1+0x51c] ;  /* 0x00051c0001997983 */ /* 0x000ee20000300800 */
[CC--:B-1----:R-:W-:Y:S02]  /*13920*/  LEA R168, P1, R166.reuse, R5.reuse, 0x2 ;  /* 0x00000005a6a87211 */ /* 0x0c2fe400078210ff */
[C---:B------:R-:W-:Y:S02]  /*13930*/  LEA R162, P4, R167.reuse, R5, 0x2 ;  /* 0x00000005a7a27211 */ /* 0x040fe400078810ff */
[-C--:B------:R-:W-:Y:S01]  /*13940*/  LEA.HI.X.SX32 R169, R166, R6.reuse, 0x2, P1 ;  /* 0x00000006a6a97211 */ /* 0x080fe200008f16ff */
[----:B------:R1:W-:Y:S01]  /*13950*/  STL.64 [R1+0x490], R170 ;  /* 0x000490aa01007387 */ /* 0x0003e20000100a00 */
[----:B------:R-:W-:-:S03]  /*13960*/  LEA.HI.X.SX32 R163, R167, R6, 0x2, P4 ;  /* 0x00000006a7a37211 */ /* 0x000fc600020f16ff */
[----:B------:R-:W3:Y:S04]  /*13970*/  LDL.LU R166, [R1+0x524] ;  /* 0x0005240001a67983 */ /* 0x000ee80000300800 */
[----:B------:R3:W-:Y:S04]  /*13980*/  STL.64 [R1+0x498], R168 ;  /* 0x000498a801007387 */ /* 0x0007e80000100a00 */
[----:B------:R-:W3:Y:S04]  /*13990*/  LDL.LU R167, [R1+0x52c] ;  /* 0x00052c0001a77983 */ /* 0x000ee80000300800 */
[----:B------:R3:W-:Y:S01]  /*139a0*/  STL.64 [R1+0x4a8], R162 ;  /* 0x0004a8a201007387 */ /* 0x0007e20000100a00 */
[----:B----4-:R-:W-:-:S04]  /*139b0*/  LEA R8, P5, R240, R5, 0x2 ;  /* 0x00000005f0087211 */ /* 0x010fc800078a10ff */
[----:B------:R-:W-:Y:S02]  /*139c0*/  LEA.HI.X.SX32 R9, R240, R6, 0x2, P5 ;  /* 0x00000006f0097211 */ /* 0x000fe400028f16ff */
[----:B------:R-:W4:Y:S04]  /*139d0*/  LDL.LU R240, [R1+0x534] ;  /* 0x0005340001f07983 */ /* 0x000f280000300800 */
[----:B------:R3:W-:Y:S01]  /*139e0*/  STL.64 [R1+0x4b0], R8 ;  /* 0x0004b00801007387 */ /* 0x0007e20000100a00 */
[----:B--2---:R-:W-:-:S04]  /*139f0*/  LEA R154, P3, R241, R5, 0x2 ;  /* 0x00000005f19a7211 */ /* 0x004fc800078610ff */
[----:B------:R-:W-:Y:S02]  /*13a00*/  LEA.HI.X.SX32 R155, R241, R6, 0x2, P3 ;  /* 0x00000006f19b7211 */ /* 0x000fe400018f16ff */
[----:B------:R-:W2:Y:S01]  /*13a10*/  LDL.LU R241, [R1+0x53c] ;  /* 0x00053c0001f17983 */ /* 0x000ea20000300800 */
[----:B-1----:R-:W-:-:S04]  /*13a20*/  LEA R170, P2, R175, R5, 0x2 ;  /* 0x00000005afaa7211 */ /* 0x002fc800078410ff */
[-C--:B------:R-:W-:Y:S01]  /*13a30*/  LEA.HI.X.SX32 R171, R175, R6.reuse, 0x2, P2 ;  /* 0x00000006afab7211 */ /* 0x080fe200010f16ff */
[----:B------:R1:W-:Y:S04]  /*13a40*/  STL.64 [R1+0x4c0], R154 ;  /* 0x0004c09a01007387 */ /* 0x0003e80000100a00 */
[----:B------:R-:W-:Y:S01]  /*13a50*/  STL.64 [R1+0x4c8], R170 ;  /* 0x0004c8aa01007387 */ /* 0x000fe20000100a00 */
[CC--:B---3--:R-:W-:Y:S02]  /*13a60*/  LEA R168, P1, R164.reuse, R5.reuse, 0x2 ;  /* 0x00000005a4a87211 */ /* 0x0c8fe400078210ff */
[----:B------:R-:W-:Y:S02]  /*13a70*/  LEA R162, P4, R165, R5, 0x2 ;  /* 0x00000005a5a27211 */ /* 0x000fe400078810ff */
[----:B------:R-:W-:-:S02]  /*13a80*/  LEA.HI.X.SX32 R169, R164, R6, 0x2, P1 ;  /* 0x00000006a4a97211 */ /* 0x000fc400008f16ff */
[----:B------:R-:W-:Y:S02]  /*13a90*/  LEA.HI.X.SX32 R163, R165, R6, 0x2, P4 ;  /* 0x00000006a5a37211 */ /* 0x000fe400020f16ff */
[----:B------:R-:W-:-:S03]  /*13aa0*/  LEA R8, P5, R160, R5, 0x2 ;  /* 0x00000005a0087211 */ /* 0x000fc600078a10ff */
[----:B------:R-:W-:Y:S01]  /*13ab0*/  STL.64 [R1+0x4d8], R162 ;  /* 0x0004d8a201007387 */ /* 0x000fe20000100a00 */
[----:B------:R-:W-:-:S03]  /*13ac0*/  LEA.HI.X.SX32 R9, R160, R6, 0x2, P5 ;  /* 0x00000006a0097211 */ /* 0x000fc600028f16ff */
[----:B------:R3:W-:Y:S04]  /*13ad0*/  STL.64 [R1+0x4d0], R168 ;  /* 0x0004d0a801007387 */ /* 0x0007e80000100a00 */
[----:B------:R3:W-:Y:S01]  /*13ae0*/  STL.64 [R1+0x4e0], R8 ;  /* 0x0004e00801007387 */ /* 0x0007e20000100a00 */
[----:B-1----:R-:W-:-:S03]  /*13af0*/  LEA R154, P3, R7, R5, 0x2 ;  /* 0x00000005079a7211 */ /* 0x002fc600078610ff */
[----:B---3--:R-:W3:Y:S01]  /*13b00*/  LDL.LU R168, [R1+0x544] ;  /* 0x0005440001a87983 */ /* 0x008ee20000300800 */
[----:B------:R-:W-:-:S03]  /*13b10*/  LEA.HI.X.SX32 R155, R7, R6, 0x2, P3 ;  /* 0x00000006079b7211 */ /* 0x000fc600018f16ff */
[----:B------:R-:W3:Y:S01]  /*13b20*/  LDL.LU R7, [R1+0x54c] ;  /* 0x00054c0001077983 */ /* 0x000ee20000300800 */
[----:B------:R-:W-:-:S03]  /*13b30*/  LEA R174, P2, R161, R5, 0x2 ;  /* 0x00000005a1ae7211 */ /* 0x000fc600078410ff */
[----:B------:R-:W3:Y:S01]  /*13b40*/  LDL.LU R169, [R1+0x554] ;  /* 0x0005540001a97983 */ /* 0x000ee20000300800 */
[----:B------:R-:W-:-:S03]  /*13b50*/  LEA.HI.X.SX32 R175, R161, R6, 0x2, P2 ;  /* 0x00000006a1af7211 */ /* 0x000fc600010f16ff */
[----:B------:R1:W-:Y:S04]  /*13b60*/  STL.64 [R1+0x4e8], R154 ;  /* 0x0004e89a01007387 */ /* 0x0003e80000100a00 */
[----:B------:R-:W3:Y:S01]  /*13b70*/  LDL.LU R164, [R1+0x55c] ;  /* 0x00055c0001a47983 */ /* 0x000ee20000300800 */
[----:B------:R-:W-:-:S03]  /*13b80*/  LEA R170, P1, R158, R5, 0x2 ;  /* 0x000000059eaa7211 */ /* 0x000fc600078210ff */
[----:B------:R-:W3:Y:S01]  /*13b90*/  LDL.LU R165, [R1+0x564] ;  /* 0x0005640001a57983 */ /* 0x000ee20000300800 */
[----:B------:R-:W-:-:S03]  /*13ba0*/  LEA R162, P4, R159, R5, 0x2 ;  /* 0x000000059fa27211 */ /* 0x000fc600078810ff */
[----:B------:R-:W3:Y:S01]  /*13bb0*/  LDL.LU R160, [R1+0x56c] ;  /* 0x00056c0001a07983 */ /* 0x000ee20000300800 */
[-C--:B------:R-:W-:Y:S02]  /*13bc0*/  LEA.HI.X.SX32 R171, R158, R6.reuse, 0x2, P1 ;  /* 0x000000069eab7211 */ /* 0x080fe400008f16ff */
[CC--:B------:R-:W-:Y:S01]  /*13bd0*/  LEA R8, P5, R152.reuse, R5.reuse, 0x2 ;  /* 0x0000000598087211 */ /* 0x0c0fe200078a10ff */
[----:B------:R-:W3:Y:S01]  /*13be0*/  LDL.LU R161, [R1+0x574] ;  /* 0x0005740001a17983 */ /* 0x000ee20000300800 */
[-C--:B------:R-:W-:Y:S02]  /*13bf0*/  LEA.HI.X.SX32 R163, R159, R6.reuse, 0x2, P4 ;  /* 0x000000069fa37211 */ /* 0x080fe400020f16ff */
[----:B------:R-:W-:Y:S01]  /*13c00*/  LEA.HI.X.SX32 R9, R152, R6, 0x2, P5 ;  /* 0x0000000698097211 */ /* 0x000fe200028f16ff */
[----:B------:R1:W-:Y:S04]  /*13c10*/  STL.64 [R1+0x4f0], R174 ;  /* 0x0004f0ae01007387 */ /* 0x0003e80000100a00 */
[----:B------:R-:W3:Y:S04]  /*13c20*/  LDL.LU R158, [R1+0x57c] ;  /* 0x00057c00019e7983 */ /* 0x000ee80000300800 */
[----:B------:R1:W-:Y:S02]  /*13c30*/  STL.64 [R1+0x4f8], R170 ;  /* 0x0004f8aa01007387 */ /* 0x0003e40000100a00 */
[----:B-1----:R-:W-:-:S02]  /*13c40*/  LEA R154, P3, R177, R5, 0x2 ;  /* 0x00000005b19a7211 */ /* 0x002fc400078610ff */
[----:B------:R-:W3:Y:S04]  /*13c50*/  LDL.LU R159, [R1+0x584] ;  /* 0x00058400019f7983 */ /* 0x000ee80000300800 */
[----:B------:R1:W-:Y:S01]  /*13c60*/  STL.64 [R1+0x500], R162 ;  /* 0x000500a201007387 */ /* 0x0003e20000100a00 */
[----:B------:R-:W-:-:S03]  /*13c70*/  LEA.HI.X.SX32 R155, R177, R6, 0x2, P3 ;  /* 0x00000006b19b7211 */ /* 0x000fc600018f16ff */
[----:B------:R-:W3:Y:S04]  /*13c80*/  LDL.LU R152, [R1+0x58c] ;  /* 0x00058c0001987983 */ /* 0x000ee80000300800 */
[----:B------:R4:W-:Y:S04]  /*13c90*/  STL.64 [R1+0x508], R8 ;  /* 0x0005080801007387 */ /* 0x0009e80000100a00 */
[----:B------:R2:W-:Y:S01]  /*13ca0*/  STL.64 [R1+0x510], R154 ;  /* 0x0005109a01007387 */ /* 0x0005e20000100a00 */
[----:B------:R-:W-:-:S04]  /*13cb0*/  LEA R174, P2, R153, R5, 0x2 ;  /* 0x0000000599ae7211 */ /* 0x000fc800078410ff */
[----:B------:R-:W-:Y:S02]  /*13cc0*/  LEA.HI.X.SX32 R175, R153, R6, 0x2, P2 ;  /* 0x0000000699af7211 */ /* 0x000fe400010f16ff */
[----:B------:R-:W3:Y:S01]  /*13cd0*/  LDL.LU R153, [R1+0x594] ;  /* 0x0005940001997983 */ /* 0x000ee20000300800 */
[----:B------:R-:W-:-:S03]  /*13ce0*/  LEA R170, P1, R166, R5, 0x2 ;  /* 0x00000005a6aa7211 */ /* 0x000fc600078210ff */
[----:B------:R-:W-:Y:S01]  /*13cf0*/  STL.64 [R1+0x518], R174 ;  /* 0x000518ae01007387 */ /* 0x000fe20000100a00 */
[----:B------:R-:W-:Y:S02]  /*13d00*/  LEA.HI.X.SX32 R171, R166, R6, 0x2, P1 ;  /* 0x00000006a6ab7211 */ /* 0x000fe400008f16ff */
[----:B-1----:R-:W-:-:S04]  /*13d10*/  LEA R162, P4, R167, R5, 0x2 ;  /* 0x00000005a7a27211 */ /* 0x002fc800078810ff */
[----:B------:R-:W-:Y:S02]  /*13d20*/  LEA.HI.X.SX32 R163, R167, R6, 0x2, P4 ;  /* 0x00000006a7a37211 */ /* 0x000fe400020f16ff */
[----:B----4-:R-:W-:-:S04]  /*13d30*/  LEA R8, P5, R240, R5, 0x2 ;  /* 0x00000005f0087211 */ /* 0x010fc800078a10ff */
[----:B------:R-:W-:-:S05]  /*13d40*/  LEA.HI.X.SX32 R9, R240, R6, 0x2, P5 ;  /* 0x00000006f0097211 */ /* 0x000fca00028f16ff */
[----:B------:R1:W-:Y:S04]  /*13d50*/  STL.64 [R1+0x530], R8 ;  /* 0x0005300801007387 */ /* 0x0003e80000100a00 */
[----:B------:R-:W-:Y:S01]  /*13d60*/  STL.64 [R1+0x520], R170 ;  /* 0x000520aa01007387 */ /* 0x000fe20000100a00 */
[----:B--2---:R-:W-:-:S03]  /*13d70*/  LEA R154, P3, R241, R5, 0x2 ;  /* 0x00000005f19a7211 */ /* 0x004fc600078610ff */
[----:B-1----:R-:W2:Y:S01]  /*13d80*/  LDL.LU R9, [R1+0x59c] ;  /* 0x00059c0001097983 */ /* 0x002ea20000300800 */
[----:B------:R-:W-:-:S03]  /*13d90*/  LEA.HI.X.SX32 R155, R241, R6, 0x2, P3 ;  /* 0x00000006f19b7211 */ /* 0x000fc600018f16ff */
[----:B------:R-:W-:Y:S04]  /*13da0*/  STL.64 [R1+0x528], R162 ;  /* 0x000528a201007387 */ /* 0x000fe80000100a00 */
[----:B------:R-:W4:Y:S04]  /*13db0*/  LDL.LU R8, [R1+0x5a4] ;  /* 0x0005a40001087983 */ /* 0x000f280000300800 */
[----:B------:R-:W4:Y:S04]  /*13dc0*/  LDL.LU R240, [R1+0x5ac] ;  /* 0x0005ac0001f07983 */ /* 0x000f280000300800 */
[----:B------:R-:W4:Y:S04]  /*13dd0*/  LDL.LU R241, [R1+0x5b4] ;  /* 0x0005b40001f17983 */ /* 0x000f280000300800 */
[----:B------:R3:W-:Y:S02]  /*13de0*/  STL.64 [R1+0x538], R154 ;  /* 0x0005389a01007387 */ /* 0x0007e40000100a00 */
[----:B---3--:R-:W-:-:S04]  /*13df0*/  LEA R154, P3, R168, R5, 0x2 ;  /* 0x00000005a89a7211 */ /* 0x008fc800078610ff */
[----:B------:R-:W-:Y:S02]  /*13e00*/  LEA.HI.X.SX32 R155, R168, R6, 0x2, P3 ;  /* 0x00000006a89b7211 */ /* 0x000fe400018f16ff */
[----:B------:R-:W-:-:S03]  /*13e10*/  LEA R166, P4, R7, R5, 0x2 ;  /* 0x0000000507a67211 */ /* 0x000fc600078810ff */
[----:B------:R1:W-:Y:S01]  /*13e20*/  STL.64 [R1+0x6c8], R154 ;  /* 0x0006c89a01007387 */ /* 0x0003e20000100a00 */
[----:B------:R-:W-:-:S03]  /*13e30*/  LEA.HI.X.SX32 R167, R7, R6, 0x2, P4 ;  /* 0x0000000607a77211 */ /* 0x000fc600020f16ff */
[----:B------:R-:W3:Y:S01]  /*13e40*/  LDL.LU R7, [R1+0x5bc] ;  /* 0x0005bc0001077983 */ /* 0x000ee20000300800 */
[CC--:B------:R-:W-:Y:S02]  /*13e50*/  LEA R162, P5, R169.reuse, R5.reuse, 0x2 ;  /* 0x00000005a9a27211 */ /* 0x0c0fe400078a10ff */
[CC--:B------:R-:W-:Y:S02]  /*13e60*/  LEA R238, P1, R164.reuse, R5.reuse, 0x2 ;  /* 0x00000005a4ee7211 */ /* 0x0c0fe400078210ff */
[-C--:B------:R-:W-:Y:S02]  /*13e70*/  LEA.HI.X.SX32 R163, R169, R6.reuse, 0x2, P5 ;  /* 0x00000006a9a37211 */ /* 0x080fe400028f16ff */
[CC--:B------:R-:W-:Y:S01]  /*13e80*/  LEA R224, P2, R165.reuse, R5.reuse, 0x2 ;  /* 0x00000005a5e07211 */ /* 0x0c0fe200078410ff */
[----:B------:R1:W-:Y:S01]  /*13e90*/  STL.64 [R1+0x540], R166 ;  /* 0x000540a601007387 */ /* 0x0003e20000100a00 */
[-C--:B------:R-:W-:Y:S02]  /*13ea0*/  LEA.HI.X.SX32 R239, R164, R6.reuse, 0x2, P1 ;  /* 0x00000006a4ef7211 */ /* 0x080fe400008f16ff */
[----:B-1----:R-:W-:Y:S01]  /*13eb0*/  LEA R154, P3, R160, R5, 0x2 ;  /* 0x00000005a09a7211 */ /* 0x002fe200078610ff */
[----:B------:R1:W-:Y:S01]  /*13ec0*/  STL.64 [R1+0x548], R162 ;  /* 0x000548a201007387 */ /* 0x0003e20000100a00 */
[----:B------:R-:W-:-:S02]  /*13ed0*/  LEA.HI.X.SX32 R225, R165, R6, 0x2, P2 ;  /* 0x00000006a5e17211 */ /* 0x000fc400010f16ff */
[----:B------:R-:W-:Y:S01]  /*13ee0*/  LEA.HI.X.SX32 R155, R160, R6, 0x2, P3 ;  /* 0x00000006a09b7211 */ /* 0x000fe200018f16ff */
[----:B------:R-:W3:Y:S01]  /*13ef0*/  LDL.LU R164, [R1+0x5c4] ;  /* 0x0005c40001a47983 */ /* 0x000ee20000300800 */
[----:B------:R-:W-:-:S03]  /*13f00*/  LEA R166, P4, R161, R5, 0x2 ;  /* 0x00000005a1a67211 */ /* 0x000fc600078810ff */
[----:B------:R-:W3:Y:S01]  /*13f10*/  LDL.LU R165, [R1+0x5cc] ;  /* 0x0005cc0001a57983 */ /* 0x000ee20000300800 */
[----:B-1----:R-:W-:-:S03]  /*13f20*/  LEA R162, P5, R158, R5, 0x2 ;  /* 0x000000059ea27211 */ /* 0x002fc600078a10ff */
[----:B------:R-:W-:Y:S01]  /*13f30*/  STL.64 [R1+0x550], R238 ;  /* 0x000550ee01007387 */ /* 0x000fe20000100a00 */
[----:B------:R-:W-:-:S03]  /*13f40*/  LEA.HI.X.SX32 R167, R161, R6, 0x2, P4 ;  /* 0x00000006a1a77211 */ /* 0x000fc600020f16ff */
[----:B------:R-:W-:Y:S01]  /*13f50*/  STL.64 [R1+0x1418], R238 ;  /* 0x001418ee01007387 */ /* 0x000fe20000100a00 */
[----:B------:R-:W-:-:S03]  /*13f60*/  LEA R232, P1, R159, R5, 0x2 ;  /* 0x000000059fe87211 */ /* 0x000fc600078210ff */
[----:B------:R-:W3:Y:S01]  /*13f70*/  LDL.LU R160, [R1+0x5d4] ;  /* 0x0005d40001a07983 */ /* 0x000ee20000300800 */
[----:B------:R-:W-:-:S03]  /*13f80*/  LEA.HI.X.SX32 R163, R158, R6, 0x2, P5 ;  /* 0x000000069ea37211 */ /* 0x000fc600028f16ff */
[----:B------:R1:W-:Y:S01]  /*13f90*/  STL.64 [R1+0x560], R154 ;  /* 0x0005609a01007387 */ /* 0x0003e20000100a00 */
[-C--:B------:R-:W-:Y:S02]  /*13fa0*/  LEA.HI.X.SX32 R233, R159, R6.reuse, 0x2, P1 ;  /* 0x000000069fe97211 */ /* 0x080fe400008f16ff */
[C---:B------:R-:W-:Y:S01]  /*13fb0*/  LEA R234, P2, R152.reuse, R5, 0x2 ;  /* 0x0000000598ea7211 */ /* 0x040fe200078410ff */
[----:B------:R-:W-:Y:S04]  /*13fc0*/  STL.64 [R1+0x558], R224 ;  /* 0x000558e001007387 */ /* 0x000fe80000100a00 */
[----:B------:R-:W-:Y:S01]  /*13fd0*/  STL.64 [R1+0x13c8], R224 ;  /* 0x0013c8e001007387 */ /* 0x000fe20000100a00 */
[----:B------:R-:W-:-:S03]  /*13fe0*/  LEA.HI.X.SX32 R235, R152, R6, 0x2, P2 ;  /* 0x0000000698eb7211 */ /* 0x000fc600010f16ff */
[----:B------:R-:W3:Y:S04]  /*13ff0*/  LDL.LU R161, [R1+0x5dc] ;  /* 0x0005dc0001a17983 */ /* 0x000ee80000300800 */
[----:B------:R-:W-:Y:S04]  /*14000*/  STL.64 [R1+0x568], R166 ;  /* 0x000568a601007387 */ /* 0x000fe80000100a00 */
[----:B------:R-:W-:Y:S04]  /*14010*/  STL.64 [R1+0x570], R162 ;  /* 0x000570a201007387 */ /* 0x000fe80000100a00 */
[----:B------:R-:W3:Y:S04]  /*14020*/  LDL.LU R152, [R1+0x5e4] ;  /* 0x0005e40001987983 */ /* 0x000ee80000300800 */
[----:B------:R-:W-:Y:S04]  /*14030*/  STL.64 [R1+0x578], R232 ;  /* 0x000578e801007387 */ /* 0x000fe80000100a00 */
[----:B------:R-:W-:Y:S01]  /*14040*/  STL.64 [R1+0x13d0], R232 ;  /* 0x0013d0e801007387 */ /* 0x000fe20000100a00 */
[----:B-1----:R-:W-:-:S04]  /*14050*/  LEA R154, P3, R153, R5, 0x2 ;  /* 0x00000005999a7211 */ /* 0x002fc800078610ff */
[----:B------:R-:W-:Y:S02]  /*14060*/  LEA.HI.X.SX32 R155, R153, R6, 0x2, P3 ;  /* 0x00000006999b7211 */ /* 0x000fe400018f16ff */
[----:B------:R-:W3:Y:S04]  /*14070*/  LDL.LU R153, [R1+0x5ec] ;  /* 0x0005ec0001997983 */ /* 0x000ee80000300800 */
[----:B------:R-:W-:Y:S04]  /*14080*/  STL.64 [R1+0x580], R234 ;  /* 0x000580ea01007387 */ /* 0x000fe80000100a00 */
[----:B------:R1:W-:Y:S04]  /*14090*/  STL.64 [R1+0x588], R154 ;  /* 0x0005889a01007387 */ /* 0x0003e80000100a00 */
[----:B------:R-:W-:Y:S04]  /*140a0*/  STL.64 [R1+0x13d8], R234 ;  /* 0x0013d8ea01007387 */ /* 0x000fe80000100a00 */
[----:B------:R-:W3:Y:S04]  /*140b0*/  LDL.LU R158, [R1+0x5f4] ;  /* 0x0005f400019e7983 */ /* 0x000ee80000300800 */
[----:B------:R-:W3:Y:S04]  /*140c0*/  LDL.LU R159, [R1+0x5fc] ;  /* 0x0005fc00019f7983 */ /* 0x000ee80000300800 */
[----:B-1----:R-:W3:Y:S01]  /*140d0*/  LDL.LU R154, [R1+0x604] ;  /* 0x00060400019a7983 */ /* 0x002ee20000300800 */
[----:B--2---:R-:W-:-:S04]  /*140e0*/  LEA R222, P4, R9, R5, 0x2 ;  /* 0x0000000509de7211 */ /* 0x004fc800078810ff */
[----:B------:R-:W-:Y:S02]  /*140f0*/  LEA.HI.X.SX32 R223, R9, R6, 0x2, P4 ;  /* 0x0000000609df7211 */ /* 0x000fe400020f16ff */
[----:B----4-:R-:W-:-:S03]  /*14100*/  LEA R208, P5, R8, R5, 0x2 ;  /* 0x0000000508d07211 */ /* 0x010fc600078a10ff */
[----:B------:R-:W-:Y:S01]  /*14110*/  STL.64 [R1+0x590], R222 ;  /* 0x000590de01007387 */ /* 0x000fe20000100a00 */
[----:B------:R-:W-:Y:S02]  /*14120*/  LEA R226, P1, R240, R5, 0x2 ;  /* 0x00000005f0e27211 */ /* 0x000fe400078210ff */
[-C--:B------:R-:W-:Y:S01]  /*14130*/  LEA.HI.X.SX32 R209, R8, R6.reuse, 0x2, P5 ;  /* 0x0000000608d17211 */ /* 0x080fe200028f16ff */
[----:B------:R-:W-:Y:S01]  /*14140*/  STL.64 [R1+0x1420], R222 ;  /* 0x001420de01007387 */ /* 0x000fe20000100a00 */
[----:B------:R-:W-:-:S03]  /*14150*/  LEA.HI.X.SX32 R227, R240, R6, 0x2, P1 ;  /* 0x00000006f0e37211 */ /* 0x000fc600008f16ff */
[----:B------:R-:W2:Y:S01]  /*14160*/  LDL.LU R155, [R1+0x60c] ;  /* 0x00060c00019b7983 */ /* 0x000ea20000300800 */
[----:B------:R-:W-:-:S03]  /*14170*/  LEA R228, P2, R241, R5, 0x2 ;  /* 0x00000005f1e47211 */ /* 0x000fc600078410ff */
[----:B------:R-:W4:Y:S04]  /*14180*/  LDL.LU R9, [R1+0x614] ;  /* 0x0006140001097983 */ /* 0x000f280000300800 */
[----:B------:R-:W-:Y:S04]  /*14190*/  STL.64 [R1+0x598], R208 ;  /* 0x000598d001007387 */ /* 0x000fe80000100a00 */
[----:B------:R-:W-:Y:S01]  /*141a0*/  STL.64 [R1+0x13e0], R208 ;  /* 0x0013e0d001007387 */ /* 0x000fe20000100a00 */
[----:B------:R-:W-:-:S03]  /*141b0*/  LEA.HI.X.SX32 R229, R241, R6, 0x2, P2 ;  /* 0x00000006f1e57211 */ /* 0x000fc600010f16ff */
[----:B------:R-:W4:Y:S04]  /*141c0*/  LDL.LU R8, [R1+0x61c] ;  /* 0x00061c0001087983 */ /* 0x000f280000300800 */
[----:B------:R-:W4:Y:S04]  /*141d0*/  LDL.LU R240, [R1+0x624] ;  /* 0x0006240001f07983 */ /* 0x000f280000300800 */
[----:B------:R-:W-:Y:S04]  /*141e0*/  STL.64 [R1+0x5a0], R226 ;  /* 0x0005a0e201007387 */ /* 0x000fe80000100a00 */
[----:B------:R-:W-:Y:S04]  /*141f0*/  STL.64 [R1+0x1428], R226 ;  /* 0x001428e201007387 */ /* 0x000fe80000100a00 */
[----:B------:R-:W4:Y:S01]  /*14200*/  LDL.LU R241, [R1+0x62c] ;  /* 0x00062c0001f17983 */ /* 0x000f220000300800 */
[----:B---3--:R-:W-:-:S04]  /*14210*/  LEA R230, P3, R7, R5, 0x2 ;  /* 0x0000000507e67211 */ /* 0x008fc800078610ff */
[----:B------:R-:W-:Y:S02]  /*14220*/  LEA.HI.X.SX32 R231, R7, R6, 0x2, P3 ;  /* 0x0000000607e77211 */ /* 0x000fe400018f16ff */
[----:B------:R-:W3:Y:S04]  /*14230*/  LDL.LU R7, [R1+0x634] ;  /* 0x0006340001077983 */ /* 0x000ee80000300800 */
[----:B------:R-:W-:Y:S01]  /*14240*/  STL.64 [R1+0x5a8], R228 ;  /* 0x0005a8e401007387 */ /* 0x000fe20000100a00 */
[----:B------:R-:W-:-:S03]  /*14250*/  LEA R216, P4, R164, R5, 0x2 ;  /* 0x00000005a4d87211 */ /* 0x000fc600078810ff */
[----:B------:R-:W-:Y:S01]  /*14260*/  STL.64 [R1+0x1430], R228 ;  /* 0x001430e401007387 */ /* 0x000fe20000100a00 */
[C---:B------:R-:W-:Y:S02]  /*14270*/  LEA R218, P5, R165.reuse, R5, 0x2 ;  /* 0x00000005a5da7211 */ /* 0x040fe400078a10ff */
[-C--:B------:R-:W-:Y:S01]  /*14280*/  LEA.HI.X.SX32 R217, R164, R6.reuse, 0x2, P4 ;  /* 0x00000006a4d97211 */ /* 0x080fe200020f16ff */
[----:B------:R-:W-:Y:S01]  /*14290*/  STL.64 [R1+0x5b0], R230 ;  /* 0x0005b0e601007387 */ /* 0x000fe20000100a00 */
[----:B------:R-:W-:-:S03]  /*142a0*/  LEA.HI.X.SX32 R219, R165, R6, 0x2, P5 ;  /* 0x00000006a5db7211 */ /* 0x000fc600028f16ff */
[----:B------:R-:W-:Y:S01]  /*142b0*/  STL.64 [R1+0x1438], R230 ;  /* 0x001438e601007387 */ /* 0x000fe20000100a00 */
[----:B------:R-:W-:-:S03]  /*142c0*/  LEA R162, P1, R160, R5, 0x2 ;  /* 0x00000005a0a27211 */ /* 0x000fc600078210ff */
[----:B------:R-:W-:Y:S01]  /*142d0*/  STL.64 [R1+0x5b8], R216 ;  /* 0x0005b8d801007387 */ /* 0x000fe20000100a00 */
[----:B------:R-:W-:-:S03]  /*142e0*/  LEA.HI.X.SX32 R163, R160, R6, 0x2, P1 ;  /* 0x00000006a0a37211 */ /* 0x000fc600008f16ff */
[----:B------:R-:W-:Y:S04]  /*142f0*/  STL.64 [R1+0x1440], R216 ;  /* 0x001440d801007387 */ /* 0x000fe80000100a00 */
[----:B------:R-:W-:Y:S01]  /*14300*/  STL.64 [R1+0x5c0], R218 ;  /* 0x0005c0da01007387 */ /* 0x000fe20000100a00 */
[----:B------:R-:W-:-:S04]  /*14310*/  LEA R206, P2, R161, R5, 0x2 ;  /* 0x00000005a1ce7211 */ /* 0x000fc800078410ff */
[----:B------:R-:W-:Y:S01]  /*14320*/  LEA.HI.X.SX32 R207, R161, R6, 0x2, P2 ;  /* 0x00000006a1cf7211 */ /* 0x000fe200010f16ff */
[----:B------:R-:W-:Y:S01]  /*14330*/  STL.64 [R1+0x5c8], R162 ;  /* 0x0005c8a201007387 */ /* 0x000fe20000100a00 */
[----:B------:R-:W-:-:S04]  /*14340*/  LEA R192, P3, R152, R5, 0x2 ;  /* 0x0000000598c07211 */ /* 0x000fc800078610ff */
[----:B------:R-:W-:Y:S01]  /*14350*/  LEA.HI.X.SX32 R193, R152, R6, 0x2, P3 ;  /* 0x0000000698c17211 */ /* 0x000fe200018f16ff */
[----:B------:R-:W-:Y:S04]  /*14360*/  STL.64 [R1+0x5d0], R206 ;  /* 0x0005d0ce01007387 */ /* 0x000fe80000100a00 */
[----:B------:R-:W-:Y:S01]  /*14370*/  STL.64 [R1+0x5d8], R192 ;  /* 0x0005d8c001007387 */ /* 0x000fe20000100a00 */
[----:B------:R-:W-:-:S04]  /*14380*/  LEA R210, P4, R153, R5, 0x2 ;  /* 0x0000000599d27211 */ /* 0x000fc800078810ff */
[-C--:B------:R-:W-:Y:S02]  /*14390*/  LEA.HI.X.SX32 R211, R153, R6.reuse, 0x2, P4 ;  /* 0x0000000699d37211 */ /* 0x080fe400020f16ff */
[CC--:B------:R-:W-:Y:S02]  /*143a0*/  LEA R212, P5, R158.reuse, R5.reuse, 0x2 ;  /* 0x000000059ed47211 */ /* 0x0c0fe400078a10ff */
[CC--:B------:R-:W-:Y:S02]  /*143b0*/  LEA R214, P1, R159.reuse, R5.reuse, 0x2 ;  /* 0x000000059fd67211 */ /* 0x0c0fe400078210ff */
[-C--:B------:R-:W-:Y:S02]  /*143c0*/  LEA.HI.X.SX32 R213, R158, R6.reuse, 0x2, P5 ;  /* 0x000000069ed57211 */ /* 0x080fe400028f16ff */
[----:B------:R-:W-:Y:S02]  /*143d0*/  LEA R200, P2, R154, R5, 0x2 ;  /* 0x000000059ac87211 */ /* 0x000fe400078410ff */
[----:B------:R-:W-:-:S02]  /*143e0*/  LEA.HI.X.SX32 R215, R159, R6, 0x2, P1 ;  /* 0x000000069fd77211 */ /* 0x000fc400008f16ff */
[----:B------:R-:W-:Y:S01]  /*143f0*/  LEA.HI.X.SX32 R201, R154, R6, 0x2, P2 ;  /* 0x000000069ac97211 */ /* 0x000fe200010f16ff */
[----:B------:R-:W-:Y:S04]  /*14400*/  STL.64 [R1+0x5e0], R210 ;  /* 0x0005e0d201007387 */ /* 0x000fe80000100a00 */
[----:B------:R-:W-:Y:S04]  /*14410*/  STL.64 [R1+0x5e8], R212 ;  /* 0x0005e8d401007387 */ /* 0x000fe80000100a00 */
[----:B------:R-:W-:Y:S04]  /*14420*/  STL.64 [R1+0x5f0], R214 ;  /* 0x0005f0d601007387 */ /* 0x000fe80000100a00 */
[----:B------:R-:W-:Y:S01]  /*14430*/  STL.64 [R1+0x5f8], R200 ;  /* 0x0005f8c801007387 */ /* 0x000fe20000100a00 */
[----:B--2---:R-:W-:-:S02]  /*14440*/  LEA R202, P3, R155, R5, 0x2 ;  /* 0x000000059bca7211 */ /* 0x004fc400078610ff */
[-C--:B----4-:R-:W-:Y:S02]  /*14450*/  LEA R152, P4, R9, R5.reuse, 0x2 ;  /* 0x0000000509987211 */ /* 0x090fe400078810ff */
[-C--:B------:R-:W-:Y:S02]  /*14460*/  LEA.HI.X.SX32 R203, R155, R6.reuse, 0x2, P3 ;  /* 0x000000069bcb7211 */ /* 0x080fe400018f16ff */
[----:B------:R-:W-:Y:S02]  /*14470*/  LEA.HI.X.SX32 R153, R9, R6, 0x2, P4 ;  /* 0x0000000609997211 */ /* 0x000fe400020f16ff */
[-C--:B------:R-:W-:Y:S02]  /*14480*/  LEA R198, P4, R4, R5.reuse, 0x2 ;  /* 0x0000000504c67211 */ /* 0x080fe400078810ff */
[-C--:B------:R-:W-:Y:S02]  /*14490*/  LEA R190, P5, R8, R5.reuse, 0x2 ;  /* 0x0000000508be7211 */ /* 0x080fe400078a10ff */
[----:B------:R-:W-:-:S02]  /*144a0*/  LEA R176, P1, R240, R5, 0x2 ;  /* 0x00000005f0b07211 */ /* 0x000fc400078210ff */
[-C--:B------:R-:W-:Y:S02]  /*144b0*/  LEA.HI.X.SX32 R191, R8, R6.reuse, 0x2, P5 ;  /* 0x0000000608bf7211 */ /* 0x080fe400028f16ff */
[-C--:B------:R-:W-:Y:S01]  /*144c0*/  LEA.HI.X.SX32 R177, R240, R6.reuse, 0x2, P1 ;  /* 0x00000006f0b17211 */ /* 0x080fe200008f16ff */
[----:B------:R-:W-:Y:S01]  /*144d0*/  STL.64 [R1+0x600], R202 ;  /* 0x000600ca01007387 */ /* 0x000fe20000100a00 */
[-C--:B------:R-:W-:Y:S02]  /*144e0*/  LEA R184, P5, R2, R5.reuse, 0x2 ;  /* 0x0000000502b87211 */ /* 0x080fe400078a10ff */
[CC--:B------:R-:W-:Y:S01]  /*144f0*/  LEA R194, P2, R241.reuse, R5.reuse, 0x2 ;  /* 0x00000005f1c27211 */ /* 0x0c0fe200078410ff */
[----:B------:R-:W-:Y:S03]  /*14500*/  STL.64 [R1+0x608], R152 ;  /* 0x0006089801007387 */ /* 0x000fe60000100a00 */
        /* <DEDUP_REMOVED lines=9> */
[----:B------:R-:W2:Y:S01]  /*145a0*/  LDL.LU R4, [R1+0x1484] ;  /* 0x0014840001047983 */ /* 0x000ea20000300800 */
[----:B---3--:R-:W-:-:S04]  /*145b0*/  LEA R196, P3, R7, R5, 0x2 ;  /* 0x0000000507c47211 */ /* 0x008fc800078610ff */
[----:B------:R-:W-:Y:S02]  /*145c0*/  LEA.HI.X.SX32 R197, R7, R6, 0x2, P3 ;  /* 0x0000000607c57211 */ /* 0x000fe400018f16ff */
[----:B------:R-:W-:-:S03]  /*145d0*/  LEA R174, P3, R12, R5, 0x2 ;  /* 0x000000050cae7211 */ /* 0x000fc600078610ff */
[----:B------:R-:W-:Y:S01]  /*145e0*/  STL.64 [R1+0x628], R196 ;  /* 0x000628c401007387 */ /* 0x000fe20000100a00 */
[----:B------:R-:W-:-:S03]  /*145f0*/  LEA.HI.X.SX32 R9, R11, R6, 0x2, P2 ;  /* 0x000000060b097211 */ /* 0x000fc600010f16ff */
[----:B------:R-:W3:Y:S01]  /*14600*/  LDL.LU R2, [R1+0x1480] ;  /* 0x0014800001027983 */ /* 0x000ee20000300800 */
[----:B------:R-:W-:-:S03]  /*14610*/  LEA R160, P4, R13, R5, 0x2 ;  /* 0x000000050da07211 */ /* 0x000fc600078810ff */
[----:B------:R-:W-:Y:S01]  /*14620*/  STL.64 [R1+0x630], R198 ;  /* 0x000630c601007387 */ /* 0x000fe20000100a00 */
[----:B------:R-:W-:-:S03]  /*14630*/  LEA R178, P5, R16, R5, 0x2 ;  /* 0x0000000510b27211 */ /* 0x000fc600078a10ff */
[----:B------:R-:W4:Y:S01]  /*14640*/  LDL.LU R10, [R1+0x147c] ;  /* 0x00147c00010a7983 */ /* 0x000f220000300800 */
[----:B------:R-:W-:-:S03]  /*14650*/  LEA.HI.X.SX32 R175, R12, R6, 0x2, P3 ;  /* 0x000000060caf7211 */ /* 0x000fc600018f16ff */
[----:B------:R-:W-:Y:S01]  /*14660*/  STL.64 [R1+0x638], R184 ;  /* 0x000638b801007387 */ /* 0x000fe20000100a00 */
[----:B------:R-:W-:-:S03]  /*14670*/  LEA R180, P1, R17, R5, 0x2 ;  /* 0x0000000511b47211 */ /* 0x000fc600078210ff */
[----:B------:R-:W4:Y:S01]  /*14680*/  LDL.LU R11, [R1+0x1478] ;  /* 0x00147800010b7983 */ /* 0x000f220000300800 */
[----:B------:R-:W-:-:S03]  /*14690*/  LEA.HI.X.SX32 R161, R13, R6, 0x2, P4 ;  /* 0x000000060da17211 */ /* 0x000fc600020f16ff */
[----:B------:R-:W-:Y:S01]  /*146a0*/  STL.64 [R1+0x640], R186 ;  /* 0x000640ba01007387 */ /* 0x000fe20000100a00 */
[----:B------:R-:W-:-:S03]  /*146b0*/  LEA R182, P2, R14, R5, 0x2 ;  /* 0x000000050eb67211 */ /* 0x000fc600078410ff */
[----:B------:R1:W-:Y:S01]  /*146c0*/  STL.64 [R1+0x648], R8 ;  /* 0x0006480801007387 */ /* 0x0003e20000100a00 */
[----:B------:R-:W-:-:S03]  /*146d0*/  LEA.HI.X.SX32 R179, R16, R6, 0x2, P5 ;  /* 0x0000000610b37211 */ /* 0x000fc600028f16ff */
[----:B------:R-:W4:Y:S01]  /*146e0*/  LDL.LU R12, [R1+0x1474] ;  /* 0x00147400010c7983 */ /* 0x000f220000300800 */
        /* <DEDUP_REMOVED lines=8> */
[----:B-1----:R-:W-:-:S03]  /*14770*/  LEA R8, P5, R19, R5, 0x2 ;  /* 0x0000000513087211 */ /* 0x002fc600078a10ff */
[----:B------:R-:W4:Y:S01]  /*14780*/  LDL.LU R17, [R1+0x1468] ;  /* 0x0014680001117983 */ /* 0x000f220000300800 */
[----:B------:R-:W-:-:S03]  /*14790*/  LEA.HI.X.SX32 R169, R15, R6, 0x2, P3 ;  /* 0x000000060fa97211 */ /* 0x000fc600018f16ff */
[----:B------:R-:W-:Y:S01]  /*147a0*/  STL.64 [R1+0x660], R178 ;  /* 0x000660b201007387 */ /* 0x000fe20000100a00 */
[----:B------:R-:W-:-:S03]  /*147b0*/  LEA R158, P1, R22, R5, 0x2 ;  /* 0x00000005169e7211 */ /* 0x000fc600078210ff */
[----:B------:R-:W4:Y:S01]  /*147c0*/  LDL.LU R14, [R1+0x1464] ;  /* 0x00146400010e7983 */ /* 0x000f220000300800 */
[----:B------:R-:W-:-:S03]  /*147d0*/  LEA.HI.X.SX32 R171, R18, R6, 0x2, P4 ;  /* 0x0000000612ab7211 */ /* 0x000fc600020f16ff */
[----:B------:R-:W-:Y:S01]  /*147e0*/  STL.64 [R1+0x668], R180 ;  /* 0x000668b401007387 */ /* 0x000fe20000100a00 */
[----:B------:R-:W-:-:S03]  /*147f0*/  LEA.HI.X.SX32 R9, R19, R6, 0x2, P5 ;  /* 0x0000000613097211 */ /* 0x000fc600028f16ff */
[----:B------:R-:W4:Y:S01]  /*14800*/  LDL.LU R15, [R1+0x1460] ;  /* 0x00146000010f7983 */ /* 0x000f220000300800 */
[----:B------:R-:W-:-:S03]  /*14810*/  LEA.HI.X.SX32 R159, R22, R6, 0x2, P1 ;  /* 0x00000006169f7211 */ /* 0x000fc600008f16ff */
[----:B------:R-:W-:Y:S01]  /*14820*/  STL.64 [R1+0x670], R182 ;  /* 0x000670b601007387 */ /* 0x000fe20000100a00 */
[----:B------:R-:W-:-:S03]  /*14830*/  LEA R240, P2, R23, R5, 0x2 ;  /* 0x0000000517f07211 */ /* 0x000fc600078410ff */
[----:B------:R-:W4:Y:S01]  /*14840*/  LDL.LU R18, [R1+0x145c] ;  /* 0x00145c0001127983 */ /* 0x000f220000300800 */
[----:B------:R-:W-:-:S03]  /*14850*/  LEA R162, P3, R20, R5, 0x2 ;  /* 0x0000000514a27211 */ /* 0x000fc600078610ff */
[----:B------:R-:W-:Y:S01]  /*14860*/  STL.64 [R1+0x678], R168 ;  /* 0x000678a801007387 */ /* 0x000fe20000100a00 */
[----:B------:R-:W-:-:S03]  /*14870*/  LEA R164, P4, R21, R5, 0x2 ;  /* 0x0000000515a47211 */ /* 0x000fc600078810ff */
[----:B------:R-:W4:Y:S01]  /*14880*/  LDL.LU R19, [R1+0x1458] ;  /* 0x0014580001137983 */ /* 0x000f220000300800 */
[----:B------:R-:W-:-:S03]  /*14890*/  LEA.HI.X.SX32 R241, R23, R6, 0x2, P2 ;  /* 0x0000000617f17211 */ /* 0x000fc600010f16ff */
[----:B------:R-:W-:Y:S01]  /*148a0*/  STL.64 [R1+0x680], R170 ;  /* 0x000680aa01007387 */ /* 0x000fe20000100a00 */
[----:B------:R-:W-:-:S03]  /*148b0*/  LEA.HI.X.SX32 R163, R20, R6, 0x2, P3 ;  /* 0x0000000614a37211 */ /* 0x000fc600018f16ff */
[----:B------:R1:W-:Y:S01]  /*148c0*/  STL.64 [R1+0x688], R8 ;  /* 0x0006880801007387 */ /* 0x0003e20000100a00 */
[----:B------:R-:W-:-:S03]  /*148d0*/  LEA.HI.X.SX32 R165, R21, R6, 0x2, P4 ;  /* 0x0000000615a57211 */ /* 0x000fc600020f16ff */
[----:B------:R-:W4:Y:S04]  /*148e0*/  LDL.LU R22, [R1+0x1454] ;  /* 0x0014540001167983 */ /* 0x000f280000300800 */
[----:B------:R-:W-:Y:S04]  /*148f0*/  STL.64 [R1+0x690], R158 ;  /* 0x0006909e01007387 */ /* 0x000fe80000100a00 */
[----:B------:R-:W4:Y:S04]  /*14900*/  LDL.LU R23, [R1+0x1450] ;  /* 0x0014500001177983 */ /* 0x000f280000300800 */
[----:B------:R-:W4:Y:S04]  /*14910*/  LDL.LU R20, [R1+0x144c] ;  /* 0x00144c0001147983 */ /* 0x000f280000300800 */
[----:B------:R-:W4:Y:S04]  /*14920*/  LDL.LU R21, [R1+0x1448] ;  /* 0x0014480001157983 */ /* 0x000f280000300800 */
[----:B------:R-:W4:Y:S01]  /*14930*/  LDL.64 R238, [R1+0xd0] ;  /* 0x0000d00001ee7983 */ /* 0x000f220000100a00 */
[C---:B------:R-:W-:Y:S01]  /*14940*/  ISETP.GE.AND P0, PT, R3.reuse, UR4, PT ;  /* 0x0000000403007c0c */ /* 0x040fe2000bf06270 */
[----:B------:R-:W1:Y:S01]  /*14950*/  S2UR UR4, SR_CgaCtaId ;  /* 0x00000000000479c3 */ /* 0x000e620000008800 */
[----:B------:R-:W-:Y:S01]  /*14960*/  LOP3.LUT R231, R3, 0x22, RZ, 0xfc, !PT ;  /* 0x0000002203e77812 */ /* 0x000fe200078efcff */
[----:B------:R-:W4:Y:S04]  /*14970*/  LDL.64 R248, [R1+0xc8] ;  /* 0x0000c80001f87983 */ /* 0x000f280000100a00 */
[----:B------:R-:W4:Y:S01]  /*14980*/  LDL.64 R244, [R1+0x50] ;  /* 0x0000500001f47983 */ /* 0x000f220000100a00 */
[----:B------:R-:W-:Y:S01]  /*14990*/  ISETP.GE.AND P3, PT, R231, UR7, PT ;  /* 0x00000007e7007c0c */ /* 0x000fe2000bf66270 */
[----:B------:R-:W-:-:S02]  /*149a0*/  UMOV UR7, 0x400 ;  /* 0x0000040000077882 */ /* 0x000fc40000000000 */
[----:B------:R-:W4:Y:S01]  /*149b0*/  LDL.64 R242, [R1+0x48] ;  /* 0x0000480001f27983 */ /* 0x000f220000100a00 */
[-C--:B------:R-:W-:Y:S02]  /*149c0*/  LEA R166, P5, R0, R5.reuse, 0x2 ;  /* 0x0000000500a67211 */ /* 0x080fe400078a10ff */
[-C--:B------:R-:W-:Y:S02]  /*149d0*/  LEA R152, P1, R251, R5.reuse, 0x2 ;  /* 0x00000005fb987211 */ /* 0x080fe400078210ff */
[----:B------:R-:W-:Y:S02]  /*149e0*/  LEA R154, P6, R250, R5, 0x2 ;  /* 0x00000005fa9a7211 */ /* 0x000fe400078c10ff */
[----:B------:R-:W-:Y:S02]  /*149f0*/  LOP3.LUT R230, R3, 0x40, RZ, 0xfc, !PT ;  /* 0x0000004003e67812 */ /* 0x000fe400078efcff */
[-C--:B------:R-:W-:Y:S02]  /*14a00*/  LEA.HI.X.SX32 R153, R251, R6.reuse, 0x2, P1 ;  /* 0x00000006fb997211 */ /* 0x080fe400008f16ff */
[----:B------:R-:W-:Y:S01]  /*14a10*/  ISETP.GE.AND P4, PT, R230, UR8, PT ;  /* 0x00000008e6007c0c */ /* 0x000fe2000bf86270 */
[----:B-1----:R-:W-:Y:S01]  /*14a20*/  ULEA UR7, UR4, UR7, 0x18 ;  /* 0x0000000704077291 */ /* 0x002fe2000f8ec03f */
[-C--:B------:R-:W-:Y:S01]  /*14a30*/  LEA.HI.X.SX32 R167, R0, R6.reuse, 0x2, P5 ;  /* 0x0000000600a77211 */ /* 0x080fe200028f16ff */
[----:B------:R-:W-:Y:S01]  /*14a40*/  STL.64 [R1+0x698], R240 ;  /* 0x000698f001007387 */ /* 0x000fe20000100a00 */
[----:B------:R-:W-:Y:S01]  /*14a50*/  LEA.HI.X.SX32 R155, R250, R6, 0x2, P6 ;  /* 0x00000006fa9b7211 */ /* 0x000fe200030f16ff */
[----:B------:R-:W-:Y:S01]  /*14a60*/  ULDC.64 UR18, c[0x0][0x208] ;  /* 0x0000820000127ab9 */ /* 0x000fe20000000a00 */
[C---:B------:R-:W-:Y:S01]  /*14a70*/  LOP3.LUT R209, R3.reuse, 0x2, RZ, 0xfc, !PT ;  /* 0x0000000203d17812 */ /* 0x040fe200078efcff */
[----:B------:R-:W-:Y:S01]  /*14a80*/  IMAD.U32 R247, RZ, RZ, UR7 ;  /* 0x00000007fff77e24 */ /* 0x000fe2000f8e00ff */
[----:B------:R-:W-:Y:S01]  /*14a90*/  STL.64 [R1+0x6a0], R162 ;  /* 0x0006a0a201007387 */ /* 0x000fe20000100a00 */
[C---:B------:R-:W-:Y:S01]  /*14aa0*/  LOP3.LUT R208, R3.reuse, 0x20, RZ, 0xfc, !PT ;  /* 0x0000002003d07812 */ /* 0x040fe200078efcff */
[----:B------:R-:W-:Y:S01]  /*14ab0*/  ULDC UR4, c[0x0][0x230] ;  /* 0x00008c0000047ab9 */ /* 0x000fe20000000800 */
[C---:B------:R-:W-:Y:S01]  /*14ac0*/  LOP3.LUT R217, R3.reuse, 0x42, RZ, 0xfc, !PT ;  /* 0x0000004203d97812 */ /* 0x040fe200078efcff */
[----:B------:R-:W-:Y:S01]  /*14ad0*/  STL.64 [R1+0x6a8], R164 ;  /* 0x0006a8a401007387 */ /* 0x000fe20000100a00 */
[----:B------:R-:W-:Y:S01]  /*14ae0*/  LOP3.LUT R9, R3, 0x4, RZ, 0xfc, !PT ;  /* 0x0000000403097812 */ /* 0x000fe200078efcff */
[----:B------:R-:W-:-:S02]  /*14af0*/  ULDC.64 UR8, c[0x0][0x238] ;  /* 0x00008e0000087ab9 */ /* 0x000fc40000000a00 */
[----:B------:R-:W-:Y:S04]  /*14b00*/  STL.64 [R1+0x6b0], R166 ;  /* 0x0006b0a601007387 */ /* 0x000fe80000100a00 */
[----:B------:R-:W-:Y:S04]  /*14b10*/  STL.64 [R1+0x6c0], R152 ;  /* 0x0006c09801007387 */ /* 0x000fe80000100a00 */
[----:B------:R-:W-:Y:S01]  /*14b20*/  STL.64 [R1+0x6b8], R154 ;  /* 0x0006b89a01007387 */ /* 0x000fe20000100a00 */
[----:B--2---:R-:W-:-:S04]  /*14b30*/  SEL R5, R4, RZ, !P0 ;  /* 0x000000ff04057207 */ /* 0x004fc80004000000 */
[----:B------:R-:W-:Y:S02]  /*14b40*/  ISETP.NE.U32.AND P1, PT, R5, RZ, PT ;  /* 0x000000ff0500720c */ /* 0x000fe40003f25070 */
[----:B------:R-:W-:-:S04]  /*14b50*/  SEL R5, R4, RZ, !P4 ;  /* 0x000000ff04057207 */ /* 0x000fc80006000000 */
[----:B------:R-:W-:Y:S02]  /*14b60*/  ISETP.NE.U32.AND P4, PT, R5, RZ, PT ;  /* 0x000000ff0500720c */ /* 0x000fe40003f85070 */
[----:B---3--:R-:W-:-:S05]  /*14b70*/  IADD3 R5, R2, 0x100000, R247 ;  /* 0x0010000002057810 */ /* 0x008fca0007ffe0f7 */
[----:B------:R-:W-:Y:S01]  /*14b80*/  @!PT LDS RZ, [RZ] ;  /* 0x00000000fffff984 */ /* 0x000fe20000000800 */
[----:B------:R-:W-:Y:S01]  /*14b90*/  @!PT LDS RZ, [RZ] ;  /* 0x00000000fffff984 */ /* 0x000fe20000000800 */
[----:B------:R-:W-:Y:S01]  /*14ba0*/  @!PT LDS RZ, [RZ] ;  /* 0x00000000fffff984 */ /* 0x000fe20000000800 */
[----:B----4-:R-:W-:Y:S04]  /*14bb0*/  LDGSTS.E [R5+-0x80000], desc[UR18][R238.64], P1 ;  /* 0x80000000ee057fae */ /* 0x010fe80008921852 */
[----:B------:R-:W2:Y:S01]  /*14bc0*/  LDL.64 R238, [R1+0xc0] ;  /* 0x0000c00001ee7983 */ /* 0x000ea20000100a00 */
[----:B------:R-:W-:Y:S01]  /*14bd0*/  ISETP.GE.AND P0, PT, R209, UR5, PT ;  /* 0x00000005d1007c0c */ /* 0x000fe2000bf06270 */
[----:B------:R-:W-:Y:S01]  /*14be0*/  ULDC UR5, c[0x0][0x230] ;  /* 0x00008c0000057ab9 */ /* 0x000fe20000000800 */
[----:B------:R-:W-:Y:S01]  /*14bf0*/  ISETP.GE.AND P2, PT, R208, UR6, PT ;  /* 0x00000006d0007c0c */ /* 0x000fe2000bf46270 */
[----:B------:R-:W-:Y:S01]  /*14c00*/  ULDC UR6, c[0x0][0x230] ;  /* 0x00008c0000067ab9 */ /* 0x000fe20000000800 */
[C---:B------:R-:W-:Y:S02]  /*14c10*/  SEL R8, R4.reuse, RZ, !P0 ;  /* 0x000000ff04087207 */ /* 0x040fe40004000000 */
[----:B------:R-:W-:-:S02]  /*14c20*/  SEL R7, R4, RZ, !P2 ;  /* 0x000000ff04077207 */ /* 0x000fc40005000000 */
[----:B------:R-:W-:Y:S02]  /*14c30*/  SEL R6, R4, RZ, !P3 ;  /* 0x000000ff04067207 */ /* 0x000fe40005800000 */
[----:B------:R-:W-:Y:S02]  /*14c40*/  ISETP.NE.U32.AND P2, PT, R8, RZ, PT ;  /* 0x000000ff0800720c */ /* 0x000fe40003f45070 */
[----:B------:R-:W-:Y:S02]  /*14c50*/  ISETP.NE.U32.AND P0, PT, R7, RZ, PT ;  /* 0x000000ff0700720c */ /* 0x000fe40003f05070 */
[----:B------:R-:W-:Y:S02]  /*14c60*/  LOP3.LUT R0, R3, 0x60, RZ, 0xfc, !PT ;  /* 0x0000006003007812 */ /* 0x000fe400078efcff */
[----:B------:R-:W-:Y:S02]  /*14c70*/  ISETP.NE.U32.AND P5, PT, R6, RZ, PT ;  /* 0x000000ff0600720c */ /* 0x000fe40003fa5070 */
[----:B------:R-:W-:Y:S01]  /*14c80*/  ISETP.GE.AND P3, PT, R217, UR4, PT ;  /* 0x00000004d9007c0c */ /* 0x000fe2000bf66270 */
[----:B------:R-:W-:Y:S01]  /*14c90*/  ULDC UR4, c[0x0][0x230] ;  /* 0x00008c0000047ab9 */ /* 0x000fe20000000800 */
[----:B------:R-:W-:Y:S01]  /*14ca0*/  ISETP.GE.AND P6, PT, R0, UR5, PT ;  /* 0x0000000500007c0c */ /* 0x000fe2000bfc6270 */
[----:B------:R-:W-:Y:S01]  /*14cb0*/  ULDC UR5, c[0x0][0x230] ;  /* 0x00008c0000057ab9 */ /* 0x000fe20000000800 */
[----:B------:R-:W-:Y:S01]  /*14cc0*/  LOP3.LUT R216, R3, 0x62, RZ, 0xfc, !PT ;  /* 0x0000006203d87812 */ /* 0x000fe200078efcff */
[----:B------:R-:W-:Y:S01]  /*14cd0*/  LDGSTS.E [R5+-0x7fff8], desc[UR18][R248.64], P2 ;  /* 0x80008000f8057fae */ /* 0x000fe20009121852 */
[----:B------:R-:W-:-:S02]  /*14ce0*/  SEL R6, R4, RZ, !P3 ;  /* 0x000000ff04067207 */ /* 0x000fc40005800000 */
[----:B------:R-:W-:Y:S01]  /*14cf0*/  SEL R8, R4, RZ, !P6 ;  /* 0x000000ff04087207 */ /* 0x000fe20007000000 */
[----:B------:R-:W-:Y:S01]  /*14d00*/  LDGSTS.E [R5+-0x7e000], desc[UR18][R244.64], P0 ;  /* 0x82000000f4057fae */ /* 0x000fe20008121852 */
[----:B------:R-:W-:Y:S01]  /*14d10*/  ISETP.GE.AND P3, PT, R216, UR6, PT ;  /* 0x00000006d8007c0c */ /* 0x000fe2000bf66270 */
[----:B------:R-:W-:Y:S01]  /*14d20*/  ULDC UR6, c[0x0][0x230] ;  /* 0x00008c0000067ab9 */ /* 0x000fe20000000800 */
[----:B------:R-:W-:Y:S01]  /*14d30*/  ISETP.GE.AND P6, PT, R9, UR4, PT ;  /* 0x0000000409007c0c */ /* 0x000fe2000bfc6270 */
[----:B------:R-:W-:Y:S01]  /*14d40*/  ULDC UR4, c[0x0][0x230] ;  /* 0x00008c0000047ab9 */ /* 0x000fe20000000800 */
[C---:B------:R-:W-:Y:S01]  /*14d50*/  LOP3.LUT R217, R3.reuse, 0x6, RZ, 0xfc, !PT ;  /* 0x0000000603d97812 */ /* 0x040fe200078efcff */
[----:B------:R-:W-:Y:S01]  /*14d60*/  LDGSTS.E [R5+-0x7dff8], desc[UR18][R242.64], P5 ;  /* 0x82008000f2057fae */ /* 0x000fe2000a921852 */
[----:B------:R-:W-:Y:S02]  /*14d70*/  ISETP.NE.U32.AND P1, PT, R6, RZ, PT ;  /* 0x000000ff0600720c */ /* 0x000fe40003f25070 */
[----:B------:R-:W-:Y:S01]  /*14d80*/  LOP3.LUT R216, R3, 0x24, RZ, 0xfc, !PT ;  /* 0x0000002403d87812 */ /* 0x000fe200078efcff */
[----:B------:R-:W3:Y:S01]  /*14d90*/  LDL.64 R248, [R1+0xb8] ;  /* 0x0000b80001f87983 */ /* 0x000ee20000100a00 */
[----:B------:R-:W-:-:S02]  /*14da0*/  SEL R7, R4, RZ, !P3 ;  /* 0x000000ff04077207 */ /* 0x000fc40005800000 */
[----:B------:R-:W-:Y:S01]  /*14db0*/  SEL R6, R4, RZ, !P6 ;  /* 0x000000ff04067207 */ /* 0x000fe20007000000 */
[----:B------:R-:W4:Y:S01]  /*14dc0*/  LDL.64 R244, [R1+0x40] ;  /* 0x0000400001f47983 */ /* 0x000f220000100a00 */
[----:B------:R-:W-:Y:S02]  /*14dd0*/  ISETP.NE.U32.AND P3, PT, R8, RZ, PT ;  /* 0x000000ff0800720c */ /* 0x000fe40003f65070 */
[----:B------:R-:W-:Y:S01]  /*14de0*/  ISETP.GE.AND P0, PT, R217, UR4, PT ;  /* 0x00000004d9007c0c */ /* 0x000fe2000bf06270 */
[----:B------:R-:W4:Y:S01]  /*14df0*/  LDL.64 R242, [R1+0x38] ;  /* 0x0000380001f27983 */ /* 0x000f220000100a00 */
[C---:B------:R-:W-:Y:S01]  /*14e00*/  LOP3.LUT R8, R3.reuse, 0x26, RZ, 0xfc, !PT ;  /* 0x0000002603087812 */ /* 0x040fe200078efcff */
[----:B------:R-:W-:Y:S01]  /*14e10*/  ULDC UR4, c[0x0][0x230] ;  /* 0x00008c0000047ab9 */ /* 0x000fe20000000800 */
[----:B------:R-:W-:Y:S01]  /*14e20*/  ISETP.GE.AND P5, PT, R216, UR5, PT ;  /* 0x00000005d8007c0c */ /* 0x000fe2000bfa6270 */
[----:B------:R-:W-:Y:S01]  /*14e30*/  LDGSTS.E [R5+-0x7c000], desc[UR18][R10.64], P4 ;  /* 0x840000000a057fae */ /* 0x000fe2000a121852 */
[----:B------:R-:W-:Y:S01]  /*14e40*/  ISETP.NE.U32.AND P2, PT, R6, RZ, PT ;  /* 0x000000ff0600720c */ /* 0x000fe20003f45070 */
[----:B------:R-:W-:Y:S01]  /*14e50*/  ULDC UR5, c[0x0][0x230] ;  /* 0x00008c0000057ab9 */ /* 0x000fe20000000800 */
[----:B------:R-:W-:Y:S01]  /*14e60*/  LOP3.LUT R9, R3, 0x44, RZ, 0xfc, !PT ;  /* 0x0000004403097812 */ /* 0x000fe200078efcff */
[----:B------:R-:W-:Y:S01]  /*14e70*/  LDGSTS.E [R5+-0x7bff8], desc[UR18][R12.64], P1 ;  /* 0x840080000c057fae */ /* 0x000fe20008921852 */
[----:B------:R-:W-:-:S02]  /*14e80*/  SEL R6, R4, RZ, !P0 ;  /* 0x000000ff04067207 */ /* 0x000fc40004000000 */
[----:B------:R-:W-:Y:S01]  /*14e90*/  ISETP.GE.AND P0, PT, R8, UR6, PT ;  /* 0x0000000608007c0c */ /* 0x000fe2000bf06270 */
[----:B------:R-:W-:Y:S01]  /*14ea0*/  LDGSTS.E [R5+-0x7a000], desc[UR18][R16.64], P3 ;  /* 0x8600000010057fae */ /* 0x000fe20009921852 */
[----:B------:R-:W-:Y:S01]  /*14eb0*/  SEL R8, R4, RZ, !P5 ;  /* 0x000000ff04087207 */ /* 0x000fe20006800000 */
[----:B------:R-:W-:Y:S01]  /*14ec0*/  ULDC UR6, c[0x0][0x230] ;  /* 0x00008c0000067ab9 */ /* 0x000fe20000000800 */
[----:B------:R-:W-:Y:S02]  /*14ed0*/  ISETP.NE.U32.AND P6, PT, R7, RZ, PT ;  /* 0x000000ff0700720c */ /* 0x000fe40003fc5070 */
[----:B------:R-:W-:Y:S01]  /*14ee0*/  ISETP.GE.AND P5, PT, R9, UR4, PT ;  /* 0x0000000409007c0c */ /* 0x000fe2000bfa6270 */
[----:B------:R-:W-:Y:S01]  /*14ef0*/  ULDC UR4, c[0x0][0x230] ;  /* 0x00008c0000047ab9 */ /* 0x000fe20000000800 */
[----:B------:R-:W-:Y:S02]  /*14f00*/  ISETP.NE.U32.AND P4, PT, R6, RZ, PT ;  /* 0x000000ff0600720c */ /* 0x000fe40003f85070 */
[----:B------:R-:W-:-:S02]  /*14f10*/  SEL R6, R4, RZ, !P5 ;  /* 0x000000ff04067207 */ /* 0x000fc40006800000 */
[----:B------:R-:W-:Y:S02]  /*14f20*/  LOP3.LUT R217, R2, 0x10, RZ, 0x3c, !PT ;  /* 0x0000001002d97812 */ /* 0x000fe400078e3cff */
[----:B------:R-:W-:Y:S02]  /*14f30*/  ISETP.NE.U32.AND P1, PT, R6, RZ, PT ;  /* 0x000000ff0600720c */ /* 0x000fe40003f25070 */
[----:B------:R-:W-:Y:S01]  /*14f40*/  IADD3 R6, R247, 0x100000, R217 ;  /* 0x00100000f7067810 */ /* 0x000fe20007ffe0d9 */
[----:B------:R1:W-:Y:S04]  /*14f50*/  STL [R1+0xd14], R217 ;  /* 0x000d14d901007387 */ /* 0x0003e80000100800 */
[----:B------:R-:W-:Y:S04]  /*14f60*/  LDGSTS.E [R5+-0x79ff8], desc[UR18][R14.64], P6 ;  /* 0x860080000e057fae */ /* 0x000fe8000b121852 */
[----:B------:R-:W4:Y:S04]  /*14f70*/  LDL.64 R224, [R1+0xb0] ;  /* 0x0000b00001e07983 */ /* 0x000f280000100a00 */
[----:B--2---:R-:W-:Y:S04]  /*14f80*/  LDGSTS.E [R6+-0x80000], desc[UR18][R238.64], P2 ;  /* 0x80000000ee067fae */ /* 0x004fe80009121852 */
[----:B------:R-:W2:Y:S01]  /*14f90*/  LDL.64 R238, [R1+0xa8] ;  /* 0x0000a80001ee7983 */ /* 0x000ea20000100a00 */
[----:B------:R-:W-:-:S02]  /*14fa0*/  SEL R7, R4, RZ, !P0 ;  /* 0x000000ff04077207 */ /* 0x000fc40004000000 */
[C---:B------:R-:W-:Y:S02]  /*14fb0*/  LOP3.LUT R223, R3.reuse, 0x46, RZ, 0xfc, !PT ;  /* 0x0000004603df7812 */ /* 0x040fe400078efcff */
[----:B------:R-:W-:Y:S02]  /*14fc0*/  ISETP.NE.U32.AND P0, PT, R8, RZ, PT ;  /* 0x000000ff0800720c */ /* 0x000fe40003f05070 */
[----:B------:R-:W-:Y:S02]  /*14fd0*/  LOP3.LUT R222, R3, 0x64, RZ, 0xfc, !PT ;  /* 0x0000006403de7812 */ /* 0x000fe400078efcff */
[----:B------:R-:W-:Y:S02]  /*14fe0*/  ISETP.NE.U32.AND P5, PT, R7, RZ, PT ;  /* 0x000000ff0700720c */ /* 0x000fe40003fa5070 */
[----:B------:R-:W-:Y:S01]  /*14ff0*/  ISETP.GE.AND P3, PT, R223, UR4, PT ;  /* 0x00000004df007c0c */ /* 0x000fe2000bf66270 */
[----:B------:R-:W-:Y:S01]  /*15000*/  ULDC UR4, c[0x0][0x230] ;  /* 0x00008c0000047ab9 */ /* 0x000fe20000000800 */
[----:B------:R-:W-:-:S02]  /*15010*/  LOP3.LUT R9, R3, 0x66, RZ, 0xfc, !PT ;  /* 0x0000006603097812 */ /* 0x000fc400078efcff */
[----:B------:R-:W-:Y:S01]  /*15020*/  ISETP.GE.AND P6, PT, R222, UR5, PT ;  /* 0x00000005de007c0c */ /* 0x000fe2000bfc6270 */
[----:B------:R-:W-:Y:S01]  /*15030*/  ULDC UR5, c[0x0][0x230] ;  /* 0x00008c0000057ab9 */ /* 0x000fe20000000800 */
[----:B------:R-:W-:Y:S02]  /*15040*/  LOP3.LUT R216, R3, 0x8, RZ, 0xfc, !PT ;  /* 0x0000000803d87812 */ /* 0x000fe400078efcff */
[C---:B------:R-:W-:Y:S02]  /*15050*/  SEL R7, R4.reuse, RZ, !P3 ;  /* 0x000000ff04077207 */ /* 0x040fe40005800000 */
[----:B------:R-:W-:Y:S01]  /*15060*/  ISETP.GE.AND P3, PT, R9, UR6, PT ;  /* 0x0000000609007c0c */ /* 0x000fe2000bf66270 */
[----:B------:R-:W-:Y:S01]  /*15070*/  ULDC UR6, c[0x0][0x230] ;  /* 0x00008c0000067ab9 */ /* 0x000fe20000000800 */
[----:B------:R-:W-:Y:S02]  /*15080*/  SEL R9, R4, RZ, !P6 ;  /* 0x000000ff04097207 */ /* 0x000fe40007000000 */
[----:B------:R-:W-:Y:S01]  /*15090*/  ISETP.GE.AND P6, PT, R216, UR4, PT ;  /* 0x00000004d8007c0c */ /* 0x000fe2000bfc6270 */
[----:B---3--:R-:W-:Y:S01]  /*150a0*/  LDGSTS.E [R6+-0x7fff8], desc[UR18][R248.64], P4 ;  /* 0x80008000f8067fae */ /* 0x008fe2000a121852 */
[----:B------:R-:W-:Y:S01]  /*150b0*/  LOP3.LUT R222, R3, 0xa, RZ, 0xfc, !PT ;  /* 0x0000000a03de7812 */ /* 0x000fe200078efcff */
[----:B------:R-:W-:Y:S01]  /*150c0*/  ULDC UR4, c[0x0][0x230] ;  /* 0x00008c0000047ab9 */ /* 0x000fe20000000800 */
[----:B------:R-:W-:Y:S01]  /*150d0*/  ISETP.NE.U32.AND P2, PT, R7, RZ, PT ;  /* 0x000000ff0700720c */ /* 0x000fe20003f45070 */
[----:B----4-:R-:W-:Y:S01]  /*150e0*/  LDGSTS.E [R6+-0x7e000], desc[UR18][R244.64], P0 ;  /* 0x82000000f4067fae */ /* 0x010fe20008121852 */
[----:B-1----:R-:W-:-:S02]  /*150f0*/  LOP3.LUT R217, R3, 0x28, RZ, 0xfc, !PT ;  /* 0x0000002803d97812 */ /* 0x002fc400078efcff */
[C---:B------:R-:W-:Y:S01]  /*15100*/  SEL R8, R4.reuse, RZ, !P3 ;  /* 0x000000ff04087207 */ /* 0x040fe20005800000 */
[----:B------:R1:W-:Y:S01]  /*15110*/  LDGSTS.E [R6+-0x7dff8], desc[UR18][R242.64], P5 ;  /* 0x82008000f2067fae */ /* 0x0003e2000a921852 */
[----:B------:R-:W-:Y:S02]  /*15120*/  SEL R7, R4, RZ, !P6 ;  /* 0x000000ff04077207 */ /* 0x000fe40007000000 */
[----:B------:R-:W-:Y:S01]  /*15130*/  ISETP.NE.U32.AND P3, PT, R9, RZ, PT ;  /* 0x000000ff0900720c */ /* 0x000fe20003f65070 */
[----:B------:R-:W3:Y:S01]  /*15140*/  LDL.64 R248, [R1+0x30] ;  /* 0x0000300001f87983 */ /* 0x000ee20000100a00 */
[----:B------:R-:W-:Y:S01]  /*15150*/  ISETP.GE.AND P0, PT, R222, UR4, PT ;  /* 0x00000004de007c0c */ /* 0x000fe2000bf06270 */
[----:B------:R-:W-:Y:S01]  /*15160*/  ULDC UR4, c[0x0][0x230] ;  /* 0x00008c0000047ab9 */ /* 0x000fe20000000800 */
[----:B------:R-:W-:Y:S01]  /*15170*/  LOP3.LUT R9, R3, 0x2a, RZ, 0xfc, !PT ;  /* 0x0000002a03097812 */ /* 0x000fe200078efcff */
[----:B------:R-:W4:Y:S01]  /*15180*/  LDL.64 R244, [R1+0x28] ;  /* 0x0000280001f47983 */ /* 0x000f220000100a00 */
[----:B------:R-:W-:Y:S01]  /*15190*/  ISETP.GE.AND P5, PT, R217, UR5, PT ;  /* 0x00000005d9007c0c */ /* 0x000fe2000bfa6270 */
[----:B------:R-:W-:Y:S01]  /*151a0*/  ULDC UR5, c[0x0][0x230] ;  /* 0x00008c0000057ab9 */ /* 0x000fe20000000800 */
[----:B------:R-:W-:Y:S01]  /*151b0*/  ISETP.NE.U32.AND P4, PT, R7, RZ, PT ;  /* 0x000000ff0700720c */ /* 0x000fe20003f85070 */
[----:B------:R-:W-:Y:S01]  /*151c0*/  LDGSTS.E [R6+-0x7c000], desc[UR18][R18.64], P1 ;  /* 0x8400000012067fae */ /* 0x000fe20008921852 */
[----:B------:R-:W-:-:S02]  /*151d0*/  LOP3.LUT R216, R3, 0x48, RZ, 0xfc, !PT ;  /* 0x0000004803d87812 */ /* 0x000fc400078efcff */
[C---:B------:R-:W-:Y:S01]  /*151e0*/  SEL R7, R4.reuse, RZ, !P0 ;  /* 0x000000ff04077207 */ /* 0x040fe20004000000 */
[----:B------:R-:W-:Y:S01]  /*151f0*/  LDGSTS.E [R6+-0x7bff8], desc[UR18][R22.64], P2 ;  /* 0x8400800016067fae */ /* 0x000fe20009121852 */
[----:B------:R-:W-:Y:S01]  /*15200*/  ISETP.GE.AND P0, PT, R9, UR6, PT ;  /* 0x0000000609007c0c */ /* 0x000fe2000bf06270 */
[----:B------:R-:W-:Y:S01]  /*15210*/  ULDC UR6, c[0x0][0x230] ;  /* 0x00008c0000067ab9 */ /* 0x000fe20000000800 */
[----:B------:R-:W-:Y:S01]  /*15220*/  SEL R9, R4, RZ, !P5 ;  /* 0x000000ff04097207 */ /* 0x000fe20006800000 */
[----:B------:R-:W-:Y:S01]  /*15230*/  LDGSTS.E [R6+-0x7a000], desc[UR18][R20.64], P3 ;  /* 0x8600000014067fae */ /* 0x000fe20009921852 */
[----:B------:R-:W-:Y:S02]  /*15240*/  ISETP.NE.U32.AND P6, PT, R8, RZ, PT ;  /* 0x000000ff0800720c */ /* 0x000fe40003fc5070 */
[----:B------:R-:W-:Y:S01]  /*15250*/  ISETP.GE.AND P5, PT, R216, UR4, PT ;  /* 0x00000004d8007c0c */ /* 0x000fe2000bfa6270 */
[----:B------:R-:W-:Y:S01]  /*15260*/  ULDC UR4, c[0x0][0x230] ;  /* 0x00008c0000047ab9 */ /* 0x000fe20000000800 */
[----:B------:R-:W-:-:S02]  /*15270*/  ISETP.NE.U32.AND P1, PT, R7, RZ, PT ;  /* 0x000000ff0700720c */ /* 0x000fc40003f25070 */
[----:B------:R-:W-:Y:S02]  /*15280*/  SEL R7, R4, RZ, !P5 ;  /* 0x000000ff04077207 */ /* 0x000fe40006800000 */
[----:B------:R-:W-:Y:S02]  /*15290*/  LOP3.LUT R222, R2, 0x20, RZ, 0x3c, !PT ;  /* 0x0000002002de7812 */ /* 0x000fe400078e3cff */
[----:B------:R-:W-:Y:S02]  /*152a0*/  ISETP.NE.U32.AND P2, PT, R7, RZ, PT ;  /* 0x000000ff0700720c */ /* 0x000fe40003f45070 */
[----:B------:R-:W-:Y:S01]  /*152b0*/  IADD3 R7, R247, 0x100000, R222 ;  /* 0x00100000f7077810 */ /* 0x000fe20007ffe0de */
[----:B------:R-:W-:Y:S04]  /*152c0*/  LDGSTS.E [R6+-0x79ff8], desc[UR18][R24.64], P6 ;  /* 0x8600800018067fae */ /* 0x000fe8000b121852 */
[----:B------:R3:W-:Y:S04]  /*152d0*/  STL [R1+0xd10], R222 ;  /* 0x000d10de01007387 */ /* 0x0007e80000100800 */
[----:B------:R-:W-:Y:S04]  /*152e0*/  LDGSTS.E [R7+-0x80000], desc[UR18][R224.64], P4 ;  /* 0x80000000e0077fae */ /* 0x000fe8000a121852 */
[----:B------:R-:W4:Y:S04]  /*152f0*/  LDL.64 R224, [R1+0xa0] ;  /* 0x0000a00001e07983 */ /* 0x000f280000100a00 */
[----:B--2---:R-:W-:Y:S04]  /*15300*/  LDGSTS.E [R7+-0x7fff8], desc[UR18][R238.64], P1 ;  /* 0x80008000ee077fae */ /* 0x004fe80008921852 */
[----:B------:R-:W2:Y:S01]  /*15310*/  LDL.64 R238, [R1+0x98] ;  /* 0x0000980001ee7983 */ /* 0x000ea20000100a00 */
[----:B------:R-:W-:-:S02]  /*15320*/  SEL R8, R4, RZ, !P0 ;  /* 0x000000ff04087207 */ /* 0x000fc40004000000 */
[----:B------:R-:W-:Y:S02]  /*15330*/  ISETP.NE.U32.AND P0, PT, R9, RZ, PT ;  /* 0x000000ff0900720c */ /* 0x000fe40003f05070 */
[----:B------:R-:W-:Y:S02]  /*15340*/  ISETP.NE.U32.AND P5, PT, R8, RZ, PT ;  /* 0x000000ff0800720c */ /* 0x000fe40003fa5070 */
[C---:B------:R-:W-:Y:S02]  /*15350*/  LOP3.LUT R226, R3.reuse, 0x4a, RZ, 0xfc, !PT ;  /* 0x0000004a03e27812 */ /* 0x040fe400078efcff */
[----:B------:R-:W-:Y:S02]  /*15360*/  LOP3.LUT R223, R3, 0x68, RZ, 0xfc, !PT ;  /* 0x0000006803df7812 */ /* 0x000fe400078efcff */
[----:B------:R-:W-:Y:S01]  /*15370*/  ISETP.GE.AND P3, PT, R226, UR4, PT ;  /* 0x00000004e2007c0c */ /* 0x000fe2000bf66270 */
[----:B------:R-:W-:Y:S01]  /*15380*/  ULDC UR4, c[0x0][0x230] ;  /* 0x00008c0000047ab9 */ /* 0x000fe20000000800 */
[----:B------:R-:W-:Y:S01]  /*15390*/  ISETP.GE.AND P6, PT, R223, UR5, PT ;  /* 0x00000005df007c0c */ /* 0x000fe2000bfc6270 */
[----:B------:R-:W-:Y:S01]  /*153a0*/  ULDC UR5, c[0x0][0x230] ;  /* 0x00008c0000057ab9 */ /* 0x000fe20000000800 */
[----:B------:R-:W-:-:S02]  /*153b0*/  LOP3.LUT R216, R3, 0xc, RZ, 0xfc, !PT ;  /* 0x0000000c03d87812 */ /* 0x000fc400078efcff */
[C---:B------:R-:W-:Y:S02]  /*153c0*/  LOP3.LUT R217, R3.reuse, 0x6a, RZ, 0xfc, !PT ;  /* 0x0000006a03d97812 */ /* 0x040fe400078efcff */
[C---:B------:R-:W-:Y:S02]  /*153d0*/  SEL R8, R4.reuse, RZ, !P3 ;  /* 0x000000ff04087207 */ /* 0x040fe40005800000 */
[----:B-1----:R-:W-:Y:S02]  /*153e0*/  SEL R242, R4, RZ, !P6 ;  /* 0x000000ff04f27207 */ /* 0x002fe40007000000 */
[----:B------:R-:W-:Y:S01]  /*153f0*/  ISETP.GE.AND P6, PT, R216, UR4, PT ;  /* 0x00000004d8007c0c */ /* 0x000fe2000bfc6270 */
[----:B------:R-:W-:Y:S01]  /*15400*/  ULDC UR4, c[0x0][0x230] ;  /* 0x00008c0000047ab9 */ /* 0x000fe20000000800 */
[C---:B------:R-:W-:Y:S01]  /*15410*/  LOP3.LUT R223, R3.reuse, 0xe, RZ, 0xfc, !PT ;  /* 0x0000000e03df7812 */ /* 0x040fe200078efcff */
[----:B---3--:R-:W-:Y:S01]  /*15420*/  LDGSTS.E [R7+-0x7e000], desc[UR18][R248.64], P0 ;  /* 0x82000000f8077fae */ /* 0x008fe20008121852 */
[----:B------:R-:W-:-:S02]  /*15430*/  LOP3.LUT R222, R3, 0x2c, RZ, 0xfc, !PT ;  /* 0x0000002c03de7812 */ /* 0x000fc400078efcff */
[----:B------:R-:W-:Y:S01]  /*15440*/  ISETP.GE.AND P3, PT, R217, UR6, PT ;  /* 0x00000006d9007c0c */ /* 0x000fe2000bf66270 */
[----:B----4-:R-:W-:Y:S01]  /*15450*/  LDGSTS.E [R7+-0x7dff8], desc[UR18][R244.64], P5 ;  /* 0x82008000f4077fae */ /* 0x010fe2000a921852 */
[----:B------:R-:W-:Y:S01]  /*15460*/  ISETP.NE.U32.AND P4, PT, R8, RZ, PT ;  /* 0x000000ff0800720c */ /* 0x000fe20003f85070 */
[----:B------:R-:W-:Y:S01]  /*15470*/  ULDC UR6, c[0x0][0x230] ;  /* 0x00008c0000067ab9 */ /* 0x000fe20000000800 */
[----:B------:R-:W-:Y:S01]  /*15480*/  SEL R8, R4, RZ, !P6 ;  /* 0x000000ff04087207 */ /* 0x000fe20007000000 */
[----:B------:R-:W-:Y:S01]  /*15490*/  LDGSTS.E [R7+-0x7c000], desc[UR18][R26.64], P2 ;  /* 0x840000001a077fae */ /* 0x000fe20009121852 */
[----:B------:R-:W-:Y:S01]  /*154a0*/  ISETP.GE.AND P0, PT, R223, UR4, PT ;  /* 0x00000004df007c0c */ /* 0x000fe2000bf06270 */
[----:B------:R-:W-:Y:S02]  /*154b0*/  ULDC UR4, c[0x0][0x230] ;  /* 0x00008c0000047ab9 */ /* 0x000fe40000000800 */
[----:B------:R-:W3:Y:S01]  /*154c0*/  LDL.64 R248, [R1+0x20] ;  /* 0x0000200001f87983 */ /* 0x000ee20000100a00 */
[----:B------:R-:W-:Y:S01]  /*154d0*/  ISETP.GE.AND P5, PT, R222, UR5, PT ;  /* 0x00000005de007c0c */ /* 0x000fe2000bfa6270 */
[----:B------:R-:W-:-:S02]  /*154e0*/  ULDC UR5, c[0x0][0x230] ;  /* 0x00008c0000057ab9 */ /* 0x000fc40000000800 */
[----:B------:R-:W4:Y:S01]  /*154f0*/  LDL.64 R244, [R1+0x18] ;  /* 0x0000180001f47983 */ /* 0x000f220000100a00 */
[----:B------:R-:W-:Y:S02]  /*15500*/  SEL R9, R4, RZ, !P3 ;  /* 0x000000ff04097207 */ /* 0x000fe40005800000 */
[----:B------:R-:W-:Y:S01]  /*15510*/  LOP3.LUT R216, R3, 0x4c, RZ, 0xfc, !PT ;  /* 0x0000004c03d87812 */ /* 0x000fe200078efcff */
[----:B------:R-:W-:Y:S01]  /*15520*/  LDGSTS.E [R7+-0x7bff8], desc[UR18][R30.64], P4 ;  /* 0x840080001e077fae */ /* 0x000fe2000a121852 */
[----:B------:R-:W-:Y:S02]  /*15530*/  ISETP.NE.U32.AND P1, PT, R8, RZ, PT ;  /* 0x000000ff0800720c */ /* 0x000fe40003f25070 */
[----:B------:R-:W-:Y:S02]  /*15540*/  ISETP.NE.U32.AND P3, PT, R242, RZ, PT ;  /* 0x000000fff200720c */ /* 0x000fe40003f65070 */
[C---:B------:R-:W-:Y:S02]  /*15550*/  SEL R8, R4.reuse, RZ, !P0 ;  /* 0x000000ff04087207 */ /* 0x040fe40004000000 */
[----:B------:R-:W-:-:S02]  /*15560*/  SEL R242, R4, RZ, !P5 ;  /* 0x000000ff04f27207 */ /* 0x000fc40006800000 */
[----:B------:R-:W-:Y:S02]  /*15570*/  ISETP.NE.U32.AND P6, PT, R9, RZ, PT ;  /* 0x000000ff0900720c */ /* 0x000fe40003fc5070 */
[----:B------:R-:W-:Y:S01]  /*15580*/  ISETP.GE.AND P5, PT, R216, UR4, PT ;  /* 0x00000004d8007c0c */ /* 0x000fe2000bfa6270 */
[----:B------:R-:W-:Y:S01]  /*15590*/  ULDC UR4, c[0x0][0x230] ;  /* 0x00008c0000047ab9 */ /* 0x000fe20000000800 */
[----:B------:R-:W-:Y:S02]  /*155a0*/  ISETP.NE.U32.AND P2, PT, R8, RZ, PT ;  /* 0x000000ff0800720c */ /* 0x000fe40003f45070 */
[----:B------:R-:W-:Y:S01]  /*155b0*/  SEL R8, R4, RZ, !P5 ;  /* 0x000000ff04087207 */ /* 0x000fe20006800000 */
[----:B------:R-:W-:Y:S01]  /*155c0*/  LDGSTS.E [R7+-0x7a000], desc[UR18][R28.64], P3 ;  /* 0x860000001c077fae */ /* 0x000fe20009921852 */
[----:B------:R-:W-:Y:S02]  /*155d0*/  LOP3.LUT R222, R2, 0x30, RZ, 0x3c, !PT ;  /* 0x0000003002de7812 */ /* 0x000fe400078e3cff */
[----:B------:R-:W-:-:S02]  /*155e0*/  ISETP.NE.U32.AND P4, PT, R8, RZ, PT ;  /* 0x000000ff0800720c */ /* 0x000fc40003f85070 */
[----:B------:R-:W-:Y:S01]  /*155f0*/  IADD3 R8, R247, 0x100000, R222 ;  /* 0x00100000f7087810 */ /* 0x000fe20007ffe0de */
[----:B------:R1:W-:Y:S04]  /*15600*/  STL [R1+0xd0c], R222 ;  /* 0x000d0cde01007387 */ /* 0x0003e80000100800 */
[----:B------:R-:W-:Y:S04]  /*15610*/  LDGSTS.E [R7+-0x79ff8], desc[UR18][R32.64], P6 ;  /* 0x8600800020077fae */ /* 0x000fe8000b121852 */
[----:B------:R-:W-:Y:S04]  /*15620*/  LDGSTS.E [R8+-0x80000], desc[UR18][R224.64], P1 ;  /* 0x80000000e0087fae */ /* 0x000fe80008921852 */
[----:B------:R-:W4:Y:S04]  /*15630*/  LDL.64 R232, [R1+0x90] ;  /* 0x0000900001e87983 */ /* 0x000f280000100a00 */
[----:B------:R-:W4:Y:S04]  /*15640*/  LDL.64 R224, [R1+0x88] ;  /* 0x0000880001e07983 */ /* 0x000f280000100a00 */
[----:B--2---:R-:W-:Y:S04]  /*15650*/  LDGSTS.E [R8+-0x7fff8], desc[UR18][R238.64], P2 ;  /* 0x80008000ee087fae */ /* 0x004fe80009121852 */
[----:B------:R-:W2:Y:S01]  /*15660*/  LDL.64 R238, [R1+0x10] ;  /* 0x0000100001ee7983 */ /* 0x000ea20000100a00 */
[----:B------:R-:W-:-:S04]  /*15670*/  LOP3.LUT R217, R3, 0x2e, RZ, 0xfc, !PT ;  /* 0x0000002e03d97812 */ /* 0x000fc800078efcff */
[----:B------:R-:W-:Y:S01]  /*15680*/  ISETP.GE.AND P0, PT, R217, UR6, PT ;  /* 0x00000006d9007c0c */ /* 0x000fe2000bf06270 */
[----:B------:R-:W-:Y:S01]  /*15690*/  ULDC UR6, c[0x0][0x230] ;  /* 0x00008c0000067ab9 */ /* 0x000fe20000000800 */
[C---:B------:R-:W-:Y:S02]  /*156a0*/  LOP3.LUT R226, R3.reuse, 0x4e, RZ, 0xfc, !PT ;  /* 0x0000004e03e27812 */ /* 0x040fe400078efcff */
[----:B------:R-:W-:Y:S02]  /*156b0*/  SEL R9, R4, RZ, !P0 ;  /* 0x000000ff04097207 */ /* 0x000fe40004000000 */
[----:B------:R-:W-:Y:S02]  /*156c0*/  ISETP.NE.U32.AND P0, PT, R242, RZ, PT ;  /* 0x000000fff200720c */ /* 0x000fe40003f05070 */
[----:B------:R-:W-:Y:S02]  /*156d0*/  LOP3.LUT R223, R3, 0x6c, RZ, 0xfc, !PT ;  /* 0x0000006c03df7812 */ /* 0x000fe400078efcff */
[----:B------:R-:W-:-:S02]  /*156e0*/  ISETP.NE.U32.AND P5, PT, R9, RZ, PT ;  /* 0x000000ff0900720c */ /* 0x000fc40003fa5070 */
[----:B------:R-:W-:Y:S01]  /*156f0*/  ISETP.GE.AND P3, PT, R226, UR4, PT ;  /* 0x00000004e2007c0c */ /* 0x000fe2000bf66270 */
[----:B------:R-:W-:Y:S01]  /*15700*/  ULDC UR4, c[0x0][0x230] ;  /* 0x00008c0000047ab9 */ /* 0x000fe20000000800 */
[----:B------:R-:W-:Y:S01]  /*15710*/  ISETP.GE.AND P6, PT, R223, UR5, PT ;  /* 0x00000005df007c0c */ /* 0x000fe2000bfc6270 */
[----:B------:R-:W-:Y:S01]  /*15720*/  ULDC UR5, c[0x0][0x230] ;  /* 0x00008c0000057ab9 */ /* 0x000fe20000000800 */
[C---:B------:R-:W-:Y:S02]  /*15730*/  LOP3.LUT R216, R3.reuse, 0x10, RZ, 0xfc, !PT ;  /* 0x0000001003d87812 */ /* 0x040fe400078efcff */
[C---:B------:R-:W-:Y:S02]  /*15740*/  SEL R9, R4.reuse, RZ, !P3 ;  /* 0x000000ff04097207 */ /* 0x040fe40005800000 */
[----:B------:R-:W-:Y:S01]  /*15750*/  SEL R243, R4, RZ, !P6 ;  /* 0x000000ff04f37207 */ /* 0x000fe20007000000 */
[----:B---3--:R-:W-:Y:S01]  /*15760*/  LDGSTS.E [R8+-0x7e000], desc[UR18][R248.64], P0 ;  /* 0x82000000f8087fae */ /* 0x008fe20008121852 */
[----:B------:R-:W-:-:S02]  /*15770*/  LOP3.LUT R217, R3, 0x6e, RZ, 0xfc, !PT ;  /* 0x0000006e03d97812 */ /* 0x000fc400078efcff */
[----:B------:R-:W-:Y:S01]  /*15780*/  ISETP.GE.AND P6, PT, R216, UR4, PT ;  /* 0x00000004d8007c0c */ /* 0x000fe2000bfc6270 */
[----:B------:R-:W-:Y:S01]  /*15790*/  ULDC UR4, c[0x0][0x230] ;  /* 0x00008c0000047ab9 */ /* 0x000fe20000000800 */
[----:B------:R-:W-:Y:S01]  /*157a0*/  LOP3.LUT R223, R3, 0x12, RZ, 0xfc, !PT ;  /* 0x0000001203df7812 */ /* 0x000fe200078efcff */
[----:B----4-:R3:W-:Y:S01]  /*157b0*/  LDGSTS.E [R8+-0x7dff8], desc[UR18][R244.64], P5 ;  /* 0x82008000f4087fae */ /* 0x0107e2000a921852 */
[----:B------:R-:W-:Y:S02]  /*157c0*/  ISETP.NE.U32.AND P1, PT, R9, RZ, PT ;  /* 0x000000ff0900720c */ /* 0x000fe40003f25070 */
[----:B-1----:R-:W-:Y:S01]  /*157d0*/  LOP3.LUT R222, R3, 0x30, RZ, 0xfc, !PT ;  /* 0x0000003003de7812 */ /* 0x002fe200078efcff */
[----:B------:R-:W-:Y:S01]  /*157e0*/  LDGSTS.E [R8+-0x7c000], desc[UR18][R36.64], P4 ;  /* 0x8400000024087fae */ /* 0x000fe2000a121852 */
[----:B------:R-:W-:Y:S01]  /*157f0*/  ISETP.GE.AND P3, PT, R217, UR6, PT ;  /* 0x00000006d9007c0c */ /* 0x000fe2000bf66270 */
[----:B------:R-:W-:Y:S01]  /*15800*/  ULDC UR6, c[0x0][0x230] ;  /* 0x00008c0000067ab9 */ /* 0x000fe20000000800 */
[----:B------:R-:W-:Y:S01]  /*15810*/  SEL R9, R4, RZ, !P6 ;  /* 0x000000ff04097207 */ /* 0x000fe20007000000 */
[----:B------:R-:W4:Y:S01]  /*15820*/  LDL.64 R248, [R1+0x8] ;  /* 0x0000080001f87983 */ /* 0x000f220000100a00 */
[----:B------:R-:W-:Y:S01]  /*15830*/  ISETP.GE.AND P0, PT, R223, UR4, PT ;  /* 0x00000004df007c0c */ /* 0x000fe2000bf06270 */
[----:B------:R-:W-:Y:S01]  /*15840*/  ULDC UR4, c[0x0][0x230] ;  /* 0x00008c0000047ab9 */ /* 0x000fe20000000800 */
[----:B------:R-:W-:-:S02]  /*15850*/  LOP3.LUT R217, R3, 0x32, RZ, 0xfc, !PT ;  /* 0x0000003203d97812 */ /* 0x000fc400078efcff */
[----:B------:R-:W-:Y:S01]  /*15860*/  ISETP.GE.AND P5, PT, R222, UR5, PT ;  /* 0x00000005de007c0c */ /* 0x000fe2000bfa6270 */
[----:B------:R-:W-:Y:S01]  /*15870*/  LDGSTS.E [R8+-0x7bff8], desc[UR18][R34.64], P1 ;  /* 0x8400800022087fae */ /* 0x000fe20008921852 */
[C---:B------:R-:W-:Y:S01]  /*15880*/  SEL R242, R4.reuse, RZ, !P3 ;  /* 0x000000ff04f27207 */ /* 0x040fe20005800000 */
[----:B------:R-:W-:Y:S01]  /*15890*/  ULDC UR5, c[0x0][0x230] ;  /* 0x00008c0000057ab9 */ /* 0x000fe20000000800 */
[----:B------:R-:W-:Y:S02]  /*158a0*/  ISETP.NE.U32.AND P2, PT, R9, RZ, PT ;  /* 0x000000ff0900720c */ /* 0x000fe40003f45070 */
[----:B------:R-:W-:Y:S02]  /*158b0*/  LOP3.LUT R216, R3, 0x50, RZ, 0xfc, !PT ;  /* 0x0000005003d87812 */ /* 0x000fe400078efcff */
[----:B------:R-:W-:Y:S02]  /*158c0*/  SEL R9, R4, RZ, !P0 ;  /* 0x000000ff04097207 */ /* 0x000fe40004000000 */
[----:B------:R-:W-:-:S02]  /*158d0*/  ISETP.NE.U32.AND P3, PT, R243, RZ, PT ;  /* 0x000000fff300720c */ /* 0x000fc40003f65070 */
[----:B------:R-:W-:Y:S01]  /*158e0*/  ISETP.GE.AND P0, PT, R217, UR6, PT ;  /* 0x00000006d9007c0c */ /* 0x000fe2000bf06270 */
[----:B------:R-:W-:Y:S01]  /*158f0*/  ULDC UR6, c[0x0][0x230] ;  /* 0x00008c0000067ab9 */ /* 0x000fe20000000800 */
[----:B------:R-:W-:Y:S02]  /*15900*/  SEL R243, R4, RZ, !P5 ;  /* 0x000000ff04f37207 */ /* 0x000fe40006800000 */
[----:B------:R-:W-:Y:S02]  /*15910*/  ISETP.NE.U32.AND P6, PT, R242, RZ, PT ;  /* 0x000000fff200720c */ /* 0x000fe40003fc5070 */
[----:B------:R-:W-:Y:S01]  /*15920*/  ISETP.GE.AND P5, PT, R216, UR4, PT ;  /* 0x00000004d8007c0c */ /* 0x000fe2000bfa6270 */
[----:B------:R-:W-:Y:S01]  /*15930*/  ULDC UR4, c[0x0][0x230] ;  /* 0x00008c0000047ab9 */ /* 0x000fe20000000800 */
[----:B------:R-:W-:Y:S02]  /*15940*/  ISETP.NE.U32.AND P4, PT, R9, RZ, PT ;  /* 0x000000ff0900720c */ /* 0x000fe40003f85070 */
[----:B------:R-:W-:Y:S01]  /*15950*/  SEL R242, R4, RZ, !P0 ;  /* 0x000000ff04f27207 */ /* 0x000fe20004000000 */
[----:B------:R-:W-:Y:S01]  /*15960*/  LDGSTS.E [R8+-0x7a000], desc[UR18][R38.64], P3 ;  /* 0x8600000026087fae */ /* 0x000fe20009921852 */
[----:B------:R-:W-:-:S02]  /*15970*/  ISETP.NE.U32.AND P0, PT, R243, RZ, PT ;  /* 0x000000fff300720c */ /* 0x000fc40003f05070 */
[----:B------:R-:W-:Y:S02]  /*15980*/  SEL R9, R4, RZ, !P5 ;  /* 0x000000ff04097207 */ /* 0x000fe40006800000 */
[----:B------:R-:W-:Y:S01]  /*15990*/  LOP3.LUT R222, R2, 0x40, RZ, 0x3c, !PT ;  /* 0x0000004002de7812 */ /* 0x000fe200078e3cff */
[----:B------:R-:W-:Y:S01]  /*159a0*/  LDGSTS.E [R8+-0x79ff8], desc[UR18][R40.64], P6 ;  /* 0x8600800028087fae */ /* 0x000fe2000b121852 */
[----:B------:R-:W-:Y:S02]  /*159b0*/  ISETP.NE.U32.AND P1, PT, R9, RZ, PT ;  /* 0x000000ff0900720c */ /* 0x000fe40003f25070 */
[----:B------:R-:W-:Y:S01]  /*159c0*/  IADD3 R9, R247, 0x100000, R222 ;  /* 0x00100000f7097810 */ /* 0x000fe20007ffe0de */
[----:B------:R1:W-:Y:S04]  /*159d0*/  STL [R1+0xd08], R222 ;  /* 0x000d08de01007387 */ /* 0x0003e80000100800 */
[----:B------:R-:W-:Y:S04]  /*159e0*/  LDGSTS.E [R9+-0x80000], desc[UR18][R232.64], P2 ;  /* 0x80000000e8097fae */ /* 0x000fe80009121852 */
[----:B------:R-:W-:Y:S04]  /*159f0*/  LDGSTS.E [R9+-0x7fff8], desc[UR18][R224.64], P4 ;  /* 0x80008000e0097fae */ /* 0x000fe8000a121852 */
[----:B------:R-:W4:Y:S04]  /*15a00*/  LDL.64 R224, [R1+0x80] ;  /* 0x0000800001e07983 */ /* 0x000f280000100a00 */
[----:B--2---:R-:W-:Y:S04]  /*15a10*/  LDGSTS.E [R9+-0x7e000], desc[UR18][R238.64], P0 ;  /* 0x82000000ee097fae */ /* 0x004fe80008121852 */
[----:B------:R-:W2:Y:S01]  /*15a20*/  LDL.64 R238, [R1+0x78] ;  /* 0x0000780001ee7983 */ /* 0x000ea20000100a00 */
[----:B------:R-:W-:-:S02]  /*15a30*/  ISETP.NE.U32.AND P5, PT, R242, RZ, PT ;  /* 0x000000fff200720c */ /* 0x000fc40003fa5070 */
[C---:B------:R-:W-:Y:S02]  /*15a40*/  LOP3.LUT R226, R3.reuse, 0x52, RZ, 0xfc, !PT ;  /* 0x0000005203e27812 */ /* 0x040fe400078efcff */
[----:B------:R-:W-:Y:S02]  /*15a50*/  LOP3.LUT R223, R3, 0x70, RZ, 0xfc, !PT ;  /* 0x0000007003df7812 */ /* 0x000fe400078efcff */
[----:B------:R-:W-:Y:S01]  /*15a60*/  ISETP.GE.AND P3, PT, R226, UR4, PT ;  /* 0x00000004e2007c0c */ /* 0x000fe2000bf66270 */
[----:B------:R-:W-:Y:S01]  /*15a70*/  ULDC UR4, c[0x0][0x230] ;  /* 0x00008c0000047ab9 */ /* 0x000fe20000000800 */
[----:B------:R-:W-:Y:S01]  /*15a80*/  ISETP.GE.AND P6, PT, R223, UR5, PT ;  /* 0x00000005df007c0c */ /* 0x000fe2000bfc6270 */
[----:B------:R-:W-:Y:S01]  /*15a90*/  ULDC UR5, c[0x0][0x230] ;  /* 0x00008c0000057ab9 */ /* 0x000fe20000000800 */
[C---:B------:R-:W-:Y:S02]  /*15aa0*/  LOP3.LUT R216, R3.reuse, 0x14, RZ, 0xfc, !PT ;  /* 0x0000001403d87812 */ /* 0x040fe400078efcff */
[----:B------:R-:W-:-:S02]  /*15ab0*/  LOP3.LUT R217, R3, 0x72, RZ, 0xfc, !PT ;  /* 0x0000007203d97812 */ /* 0x000fc400078efcff */
[C---:B------:R-:W-:Y:S02]  /*15ac0*/  SEL R242, R4.reuse, RZ, !P3 ;  /* 0x000000ff04f27207 */ /* 0x040fe40005800000 */
[----:B---3--:R-:W-:Y:S02]  /*15ad0*/  SEL R244, R4, RZ, !P6 ;  /* 0x000000ff04f47207 */ /* 0x008fe40007000000 */
[----:B------:R-:W-:Y:S01]  /*15ae0*/  ISETP.GE.AND P6, PT, R216, UR4, PT ;  /* 0x00000004d8007c0c */ /* 0x000fe2000bfc6270 */
[----:B------:R-:W-:Y:S01]  /*15af0*/  ULDC UR4, c[0x0][0x230] ;  /* 0x00008c0000047ab9 */ /* 0x000fe20000000800 */
[C---:B------:R-:W-:Y:S02]  /*15b00*/  LOP3.LUT R223, R3.reuse, 0x16, RZ, 0xfc, !PT ;  /* 0x0000001603df7812 */ /* 0x040fe400078efcff */
[----:B-1----:R-:W-:Y:S02]  /*15b10*/  LOP3.LUT R222, R3, 0x34, RZ, 0xfc, !PT ;  /* 0x0000003403de7812 */ /* 0x002fe400078efcff */
[----:B------:R-:W-:Y:S01]  /*15b20*/  ISETP.GE.AND P3, PT, R217, UR6, PT ;  /* 0x00000006d9007c0c */ /* 0x000fe2000bf66270 */
[----:B------:R-:W-:Y:S01]  /*15b30*/  ULDC UR6, c[0x0][0x230] ;  /* 0x00008c0000067ab9 */ /* 0x000fe20000000800 */
[----:B------:R-:W-:Y:S01]  /*15b40*/  ISETP.NE.U32.AND P2, PT, R242, RZ, PT ;  /* 0x000000fff200720c */ /* 0x000fe20003f45070 */
[----:B----4-:R-:W-:Y:S01]  /*15b50*/  LDGSTS.E [R9+-0x7dff8], desc[UR18][R248.64], P5 ;  /* 0x82008000f8097fae */ /* 0x010fe2000a921852 */
[----:B------:R-:W-:-:S02]  /*15b60*/  SEL R242, R4, RZ, !P6 ;  /* 0x000000ff04f27207 */ /* 0x000fc40007000000 */
[----:B------:R-:W-:Y:S01]  /*15b70*/  ISETP.GE.AND P0, PT, R223, UR4, PT ;  /* 0x00000004df007c0c */ /* 0x000fe2000bf06270 */
[----:B------:R-:W-:Y:S01]  /*15b80*/  ULDC UR4, c[0x0][0x230] ;  /* 0x00008c0000047ab9 */ /* 0x000fe20000000800 */
[----:B------:R-:W-:Y:S01]  /*15b90*/  ISETP.GE.AND P5, PT, R222, UR5, PT ;  /* 0x00000005de007c0c */ /* 0x000fe2000bfa6270 */
[----:B------:R-:W-:Y:S01]  /*15ba0*/  LDGSTS.E [R9+-0x7c000], desc[UR18][R44.64], P1 ;  /* 0x840000002c097fae */ /* 0x000fe20008921852 */
[----:B------:R-:W-:Y:S01]  /*15bb0*/  SEL R243, R4, RZ, !P3 ;  /* 0x000000ff04f37207 */ /* 0x000fe20005800000 */
[----:B------:R-:W-:Y:S01]  /*15bc0*/  ULDC UR5, c[0x0][0x230] ;  /* 0x00008c0000057ab9 */ /* 0x000fe20000000800 */
[----:B------:R-:W-:Y:S01]  /*15bd0*/  LOP3.LUT R216, R3, 0x54, RZ, 0xfc, !PT ;  /* 0x0000005403d87812 */ /* 0x000fe200078efcff */
[----:B------:R-:W3:Y:S01]  /*15be0*/  LDL.64 R248, [R1] ;  /* 0x0000000001f87983 */ /* 0x000ee20000100a00 */
[----:B------:R-:W-:Y:S02]  /*15bf0*/  ISETP.NE.U32.AND P4, PT, R242, RZ, PT ;  /* 0x000000fff200720c */ /* 0x000fe40003f85070 */
[----:B------:R-:W-:Y:S01]  /*15c00*/  ISETP.NE.U32.AND P3, PT, R244, RZ, PT ;  /* 0x000000fff400720c */ /* 0x000fe20003f65070 */
[----:B------:R-:W-:Y:S01]  /*15c10*/  LDGSTS.E [R9+-0x7bff8], desc[UR18][R42.64], P2 ;  /* 0x840080002a097fae */ /* 0x000fe20009121852 */
[----:B------:R-:W-:-:S02]  /*15c20*/  SEL R242, R4, RZ, !P0 ;  /* 0x000000ff04f27207 */ /* 0x000fc40004000000 */
[----:B------:R-:W-:Y:S02]  /*15c30*/  SEL R244, R4, RZ, !P5 ;  /* 0x000000ff04f47207 */ /* 0x000fe40006800000 */
[----:B------:R-:W-:Y:S02]  /*15c40*/  ISETP.NE.U32.AND P6, PT, R243, RZ, PT ;  /* 0x000000fff300720c */ /* 0x000fe40003fc5070 */
[----:B------:R-:W-:Y:S01]  /*15c50*/  ISETP.GE.AND P5, PT, R216, UR4, PT ;  /* 0x00000004d8007c0c */ /* 0x000fe2000bfa6270 */
[----:B------:R-:W-:Y:S01]  /*15c60*/  ULDC UR4, c[0x0][0x230] ;  /* 0x00008c0000047ab9 */ /* 0x000fe20000000800 */
[----:B------:R-:W-:Y:S02]  /*15c70*/  ISETP.NE.U32.AND P1, PT, R242, RZ, PT ;  /* 0x000000fff200720c */ /* 0x000fe40003f25070 */
[----:B------:R-:W-:Y:S01]  /*15c80*/  SEL R242, R4, RZ, !P5 ;  /* 0x000000ff04f27207 */ /* 0x000fe20006800000 */
[----:B------:R-:W-:Y:S01]  /*15c90*/  LDGSTS.E [R9+-0x7a000], desc[UR18][R48.64], P3 ;  /* 0x8600000030097fae */ /* 0x000fe20009921852 */
[----:B------:R-:W-:-:S02]  /*15ca0*/  LOP3.LUT R222, R2, 0x50, RZ, 0x3c, !PT ;  /* 0x0000005002de7812 */ /* 0x000fc400078e3cff */
[----:B------:R-:W-:Y:S02]  /*15cb0*/  ISETP.NE.U32.AND P2, PT, R242, RZ, PT ;  /* 0x000000fff200720c */ /* 0x000fe40003f45070 */
[----:B------:R-:W-:Y:S01]  /*15cc0*/  IADD3 R242, R247, 0x100000, R222 ;  /* 0x00100000f7f27810 */ /* 0x000fe20007ffe0de */
[----:B------:R-:W-:Y:S04]  /*15cd0*/  LDGSTS.E [R9+-0x79ff8], desc[UR18][R46.64], P6 ;  /* 0x860080002e097fae */ /* 0x000fe8000b121852 */
[----:B------:R1:W-:Y:S04]  /*15ce0*/  STL [R1+0xd04], R222 ;  /* 0x000d04de01007387 */ /* 0x0003e80000100800 */
[----:B------:R4:W-:Y:S04]  /*15cf0*/  LDGSTS.E [R242+-0x80000], desc[UR18][R224.64], P4 ;  /* 0x80000000e0f27fae */ /* 0x0009e8000a121852 */
[----:B--2---:R-:W-:Y:S04]  /*15d00*/  LDGSTS.E [R242+-0x7fff8], desc[UR18][R238.64], P1 ;  /* 0x80008000eef27fae */ /* 0x004fe80008921852 */
[----:B------:R-:W2:Y:S01]  /*15d10*/  LDL.64 R238, [R1+0x70] ;  /* 0x0000700001ee7983 */ /* 0x000ea20000100a00 */
[----:B------:R-:W-:-:S04]  /*15d20*/  LOP3.LUT R217, R3, 0x36, RZ, 0xfc, !PT ;  /* 0x0000003603d97812 */ /* 0x000fc800078efcff */
[----:B------:R-:W-:Y:S01]  /*15d30*/  ISETP.GE.AND P0, PT, R217, UR6, PT ;  /* 0x00000006d9007c0c */ /* 0x000fe2000bf06270 */
[----:B------:R-:W-:-:S03]  /*15d40*/  ULDC UR6, c[0x0][0x230] ;  /* 0x00008c0000067ab9 */ /* 0x000fc60000000800 */
[----:B------:R-:W-:Y:S02]  /*15d50*/  SEL R243, R4, RZ, !P0 ;  /* 0x000000ff04f37207 */ /* 0x000fe40004000000 */
        /* <DEDUP_REMOVED lines=10> */
[C---:B------:R-:W-:Y:S01]  /*15e00*/  SEL R243, R4.reuse, RZ, !P3 ;  /* 0x000000ff04f37207 */ /* 0x040fe20005800000 */
[----:B---3--:R-:W-:Y:S01]  /*15e10*/  LDGSTS.E [R242+-0x7e000], desc[UR18][R248.64], P0 ;  /* 0x82000000f8f27fae */ /* 0x008fe20008121852 */
[----:B------:R-:W-:Y:S02]  /*15e20*/  SEL R245, R4, RZ, !P6 ;  /* 0x000000ff04f57207 */ /* 0x000fe40007000000 */
[----:B------:R-:W-:Y:S01]  /*15e30*/  ISETP.GE.AND P6, PT, R216, UR4, PT ;  /* 0x00000004d8007c0c */ /* 0x000fe2000bfc6270 */
[----:B------:R-:W-:Y:S01]  /*15e40*/  ULDC UR4, c[0x0][0x230] ;  /* 0x00008c0000047ab9 */ /* 0x000fe20000000800 */
[C---:B------:R-:W-:Y:S01]  /*15e50*/  LOP3.LUT R223, R3.reuse, 0x1a, RZ, 0xfc, !PT ;  /* 0x0000001a03df7812 */ /* 0x040fe200078efcff */
[----:B------:R-:W-:Y:S01]  /*15e60*/  LDGSTS.E [R242+-0x7dff8], desc[UR18][R52.64], P5 ;  /* 0x8200800034f27fae */ /* 0x000fe2000a921852 */
[----:B-1----:R-:W-:-:S02]  /*15e70*/  LOP3.LUT R222, R3, 0x38, RZ, 0xfc, !PT ;  /* 0x0000003803de7812 */ /* 0x002fc400078efcff */
[----:B------:R-:W-:Y:S01]  /*15e80*/  ISETP.GE.AND P3, PT, R217, UR6, PT ;  /* 0x00000006d9007c0c */ /* 0x000fe2000bf66270 */
[----:B------:R-:W-:Y:S01]  /*15e90*/  LDGSTS.E [R242+-0x7c000], desc[UR18][R50.64], P2 ;  /* 0x8400000032f27fae */ /* 0x000fe20009121852 */
[----:B------:R-:W-:Y:S01]  /*15ea0*/  ISETP.NE.U32.AND P4, PT, R243, RZ, PT ;  /* 0x000000fff300720c */ /* 0x000fe20003f85070 */
[----:B------:R-:W-:Y:S02]  /*15eb0*/  ULDC UR6, c[0x0][0x230] ;  /* 0x00008c0000067ab9 */ /* 0x000fe40000000800 */
[----:B------:R-:W3:Y:S01]  /*15ec0*/  LDL.64 R248, [R1+0x68] ;  /* 0x0000680001f87983 */ /* 0x000ee20000100a00 */
[----:B------:R-:W-:Y:S02]  /*15ed0*/  SEL R243, R4, RZ, !P6 ;  /* 0x000000ff04f37207 */ /* 0x000fe40007000000 */
[----:B------:R-:W-:Y:S01]  /*15ee0*/  ISETP.GE.AND P0, PT, R223, UR4, PT ;  /* 0x00000004df007c0c */ /* 0x000fe2000bf06270 */
[----:B------:R-:W-:Y:S01]  /*15ef0*/  ULDC UR4, c[0x0][0x230] ;  /* 0x00008c0000047ab9 */ /* 0x000fe20000000800 */
[----:B------:R-:W-:Y:S01]  /*15f00*/  ISETP.GE.AND P5, PT, R222, UR5, PT ;  /* 0x00000005de007c0c */ /* 0x000fe2000bfa6270 */
[----:B------:R-:W-:Y:S01]  /*15f10*/  ULDC UR5, c[0x0][0x230] ;  /* 0x00008c0000057ab9 */ /* 0x000fe20000000800 */
[----:B------:R-:W-:-:S02]  /*15f20*/  SEL R244, R4, RZ, !P3 ;  /* 0x000000ff04f47207 */ /* 0x000fc40005800000 */
[----:B------:R-:W-:Y:S01]  /*15f30*/  LOP3.LUT R216, R3, 0x58, RZ, 0xfc, !PT ;  /* 0x0000005803d87812 */ /* 0x000fe200078efcff */
[----:B------:R-:W-:Y:S01]  /*15f40*/  LDGSTS.E [R242+-0x7bff8], desc[UR18][R54.64], P4 ;  /* 0x8400800036f27fae */ /* 0x000fe2000a121852 */
[----:B------:R-:W-:Y:S02]  /*15f50*/  ISETP.NE.U32.AND P3, PT, R245, RZ, PT ;  /* 0x000000fff500720c */ /* 0x000fe40003f65070 */
[----:B------:R-:W-:Y:S02]  /*15f60*/  ISETP.NE.U32.AND P1, PT, R243, RZ, PT ;  /* 0x000000fff300720c */ /* 0x000fe40003f25070 */
[C---:B------:R-:W-:Y:S02]  /*15f70*/  SEL R243, R4.reuse, RZ, !P0 ;  /* 0x000000ff04f37207 */ /* 0x040fe40004000000 */
[----:B------:R-:W-:Y:S02]  /*15f80*/  SEL R245, R4, RZ, !P5 ;  /* 0x000000ff04f57207 */ /* 0x000fe40006800000 */
[----:B------:R-:W-:-:S02]  /*15f90*/  ISETP.NE.U32.AND P6, PT, R244, RZ, PT ;  /* 0x000000fff400720c */ /* 0x000fc40003fc5070 */
[----:B------:R-:W-:Y:S01]  /*15fa0*/  ISETP.GE.AND P5, PT, R216, UR4, PT ;  /* 0x00000004d8007c0c */ /* 0x000fe2000bfa6270 */
[----:B------:R-:W-:Y:S01]  /*15fb0*/  ULDC UR4, c[0x0][0x230] ;  /* 0x00008c0000047ab9 */ /* 0x000fe20000000800 */
[----:B------:R-:W-:Y:S01]  /*15fc0*/  ISETP.NE.U32.AND P2, PT, R243, RZ, PT ;  /* 0x000000fff300720c */ /* 0x000fe20003f45070 */
[----:B------:R-:W-:Y:S01]  /*15fd0*/  LDGSTS.E [R242+-0x7a000], desc[UR18][R58.64], P3 ;  /* 0x860000003af27fae */ /* 0x000fe20009921852 */
[----:B------:R-:W-:Y:S02]  /*15fe0*/  SEL R243, R4, RZ, !P5 ;  /* 0x000000ff04f37207 */ /* 0x000fe40006800000 */
[----:B------:R-:W-:Y:S02]  /*15ff0*/  LOP3.LUT R222, R2, 0x60, RZ, 0x3c, !PT ;  /* 0x0000006002de7812 */ /* 0x000fe400078e3cff */
[----:B------:R-:W-:Y:S02]  /*16000*/  ISETP.NE.U32.AND P4, PT, R243, RZ, PT ;  /* 0x000000fff300720c */ /* 0x000fe40003f85070 */
[----:B----4-:R-:W-:Y:S01]  /*16010*/  LOP3.LUT R224, R3, 0x5a, RZ, 0xfc, !PT ;  /* 0x0000005a03e07812 */ /* 0x010fe200078efcff */
[----:B------:R-:W-:Y:S01]  /*16020*/  LDGSTS.E [R242+-0x79ff8], desc[UR18][R56.64], P6 ;  /* 0x8600800038f27fae */ /* 0x000fe2000b121852 */
[----:B------:R-:W-:-:S02]  /*16030*/  IADD3 R243, R247, 0x100000, R222 ;  /* 0x00100000f7f37810 */ /* 0x000fc40007ffe0de */
[----:B------:R-:W-:Y:S01]  /*16040*/  ISETP.GE.AND P3, PT, R224, UR4, PT ;  /* 0x00000004e0007c0c */ /* 0x000fe2000bf66270 */
[----:B------:R1:W-:Y:S01]  /*16050*/  STL [R1+0xd00], R222 ;  /* 0x000d00de01007387 */ /* 0x0003e20000100800 */
[----:B------:R-:W-:Y:S01]  /*16060*/  LOP3.LUT R217, R3, 0x3a, RZ, 0xfc, !PT ;  /* 0x0000003a03d97812 */ /* 0x000fe200078efcff */
[----:B------:R-:W-:Y:S02]  /*16070*/  ULDC UR4, c[0x0][0x230] ;  /* 0x00008c0000047ab9 */ /* 0x000fe40000000800 */
[----:B------:R-:W4:Y:S04]  /*16080*/  LDL.64 R224, [R1+0x60] ;  /* 0x0000600001e07983 */ /* 0x000f280000100a00 */
[----:B--2---:R-:W-:Y:S04]  /*16090*/  LDGSTS.E [R243+-0x80000], desc[UR18][R238.64], P1 ;  /* 0x80000000eef37fae */ /* 0x004fe80008921852 */
[----:B------:R-:W2:Y:S01]  /*160a0*/  LDL.64 R238, [R1+0x58] ;  /* 0x0000580001ee7983 */ /* 0x000ea20000100a00 */
[----:B------:R-:W-:Y:S01]  /*160b0*/  ISETP.GE.AND P0, PT, R217, UR6, PT ;  /* 0x00000006d9007c0c */ /* 0x000fe2000bf06270 */
[----:B------:R-:W-:-:S03]  /*160c0*/  ULDC UR6, c[0x0][0x230] ;  /* 0x00008c0000067ab9 */ /* 0x000fc60000000800 */
[----:B------:R-:W-:Y:S02]  /*160d0*/  SEL R244, R4, RZ, !P0 ;  /* 0x000000ff04f47207 */ /* 0x000fe40004000000 */
[----:B------:R-:W-:Y:S02]  /*160e0*/  ISETP.NE.U32.AND P0, PT, R245, RZ, PT ;  /* 0x000000fff500720c */ /* 0x000fe40003f05070 */
[----:B------:R-:W-:Y:S02]  /*160f0*/  LOP3.LUT R223, R3, 0x78, RZ, 0xfc, !PT ;  /* 0x0000007803df7812 */ /* 0x000fe400078efcff */
[----:B------:R-:W-:Y:S02]  /*16100*/  ISETP.NE.U32.AND P5, PT, R244, RZ, PT ;  /* 0x000000fff400720c */ /* 0x000fe40003fa5070 */
[----:B------:R-:W-:Y:S01]  /*16110*/  ISETP.GE.AND P6, PT, R223, UR5, PT ;  /* 0x00000005df007c0c */ /* 0x000fe2000bfc6270 */
[----:B------:R-:W-:Y:S01]  /*16120*/  ULDC UR5, c[0x0][0x230] ;  /* 0x00008c0000057ab9 */ /* 0x000fe20000000800 */
[----:B------:R-:W-:-:S02]  /*16130*/  LOP3.LUT R216, R3, 0x1c, RZ, 0xfc, !PT ;  /* 0x0000001c03d87812 */ /* 0x000fc400078efcff */
[----:B------:R-:W-:Y:S02]  /*16140*/  LOP3.LUT R217, R3, 0x7a, RZ, 0xfc, !PT ;  /* 0x0000007a03d97812 */ /* 0x000fe400078efcff */
[C---:B------:R-:W-:Y:S02]  /*16150*/  SEL R244, R4.reuse, RZ, !P3 ;  /* 0x000000ff04f47207 */ /* 0x040fe40005800000 */
[----:B------:R-:W-:Y:S02]  /*16160*/  SEL R246, R4, RZ, !P6 ;  /* 0x000000ff04f67207 */ /* 0x000fe40007000000 */
[----:B------:R-:W-:Y:S01]  /*16170*/  ISETP.GE.AND P3, PT, R217, UR6, PT ;  /* 0x00000006d9007c0c */ /* 0x000fe2000bf66270 */
[----:B------:R-:W-:Y:S01]  /*16180*/  ULDC UR6, c[0x0][0x230] ;  /* 0x00008c0000067ab9 */ /* 0x000fe20000000800 */
[----:B------:R-:W-:Y:S01]  /*16190*/  ISETP.GE.AND P6, PT, R216, UR4, PT ;  /* 0x00000004d8007c0c */ /* 0x000fe2000bfc6270 */
[----:B------:R-:W-:Y:S01]  /*161a0*/  ULDC UR4, c[0x0][0x230] ;  /* 0x00008c0000047ab9 */ /* 0x000fe20000000800 */
[----:B------:R-:W-:-:S02]  /*161b0*/  LOP3.LUT R223, R3, 0x1e, RZ, 0xfc, !PT ;  /* 0x0000001e03df7812 */ /* 0x000fc400078efcff */
[----:B-1----:R-:W-:Y:S01]  /*161c0*/  LOP3.LUT R222, R3, 0x3c, RZ, 0xfc, !PT ;  /* 0x0000003c03de7812 */ /* 0x002fe200078efcff */
[----:B---3--:R1:W-:Y:S01]  /*161d0*/  LDGSTS.E [R243+-0x7fff8], desc[UR18][R248.64], P2 ;  /* 0x80008000f8f37fae */ /* 0x0083e20009121852 */
[----:B------:R-:W-:Y:S02]  /*161e0*/  ISETP.NE.U32.AND P1, PT, R244, RZ, PT ;  /* 0x000000fff400720c */ /* 0x000fe40003f25070 */
[C---:B------:R-:W-:Y:S01]  /*161f0*/  SEL R245, R4.reuse, RZ, !P3 ;  /* 0x000000ff04f57207 */ /* 0x040fe20005800000 */
[----:B------:R-:W-:Y:S01]  /*16200*/  LDGSTS.E [R243+-0x7e000], desc[UR18][R60.64], P0 ;  /* 0x820000003cf37fae */ /* 0x000fe20008121852 */
[----:B------:R-:W-:Y:S02]  /*16210*/  SEL R244, R4, RZ, !P6 ;  /* 0x000000ff04f47207 */ /* 0x000fe40007000000 */
[----:B------:R-:W-:Y:S01]  /*16220*/  ISETP.GE.AND P0, PT, R223, UR4, PT ;  /* 0x00000004df007c0c */ /* 0x000fe2000bf06270 */
[----:B------:R-:W-:Y:S01]  /*16230*/  LDGSTS.E [R243+-0x7dff8], desc[UR18][R62.64], P5 ;  /* 0x820080003ef37fae */ /* 0x000fe2000a921852 */
[----:B------:R-:W-:Y:S01]  /*16240*/  ISETP.GE.AND P5, PT, R222, UR5, PT ;  /* 0x00000005de007c0c */ /* 0x000fe2000bfa6270 */
[----:B------:R-:W-:Y:S01]  /*16250*/  ULDC UR4, c[0x0][0x230] ;  /* 0x00008c0000047ab9 */ /* 0x000fe20000000800 */
[----:B------:R-:W-:Y:S01]  /*16260*/  ISETP.NE.U32.AND P3, PT, R246, RZ, PT ;  /* 0x000000fff600720c */ /* 0x000fe20003f65070 */
[----:B------:R-:W-:Y:S01]  /*16270*/  LDGSTS.E [R243+-0x7c000], desc[UR18][R70.64], P4 ;  /* 0x8400000046f37fae */ /* 0x000fe2000a121852 */
[----:B------:R-:W-:Y:S01]  /*16280*/  LOP3.LUT R216, R3, 0x5c, RZ, 0xfc, !PT ;  /* 0x0000005c03d87812 */ /* 0x000fe200078efcff */
[----:B------:R-:W-:Y:S01]  /*16290*/  ULDC UR5, c[0x0][0x230] ;  /* 0x00008c0000057ab9 */ /* 0x000fe20000000800 */
[----:B------:R-:W-:Y:S01]  /*162a0*/  ISETP.NE.U32.AND P6, PT, R245, RZ, PT ;  /* 0x000000fff500720c */ /* 0x000fe20003fc5070 */
[----:B------:R-:W-:Y:S01]  /*162b0*/  LDGSTS.E [R243+-0x7bff8], desc[UR18][R64.64], P1 ;  /* 0x8400800040f37fae */ /* 0x000fe20008921852 */
[----:B------:R-:W-:Y:S01]  /*162c0*/  ISETP.NE.U32.AND P2, PT, R244, RZ, PT ;  /* 0x000000fff400720c */ /* 0x000fe20003f45070 */
[----:B-1----:R-:W1:Y:S01]  /*162d0*/  LDC R249, c[0x0][0x230] ;  /* 0x00008c00fff97b82 */ /* 0x002e620000000800 */
[----:B------:R-:W-:-:S02]  /*162e0*/  SEL R244, R4, RZ, !P0 ;  /* 0x000000ff04f47207 */ /* 0x000fc40004000000 */
[----:B------:R-:W-:Y:S02]  /*162f0*/  SEL R246, R4, RZ, !P5 ;  /* 0x000000ff04f67207 */ /* 0x000fe40006800000 */
[----:B------:R-:W-:Y:S01]  /*16300*/  LOP3.LUT R217, R3, 0x3e, RZ, 0xfc, !PT ;  /* 0x0000003e03d97812 */ /* 0x000fe200078efcff */
[----:B------:R-:W-:Y:S01]  /*16310*/  LDGSTS.E [R243+-0x7a000], desc[UR18][R66.64], P3 ;  /* 0x8600000042f37fae */ /* 0x000fe20009921852 */
[----:B------:R-:W-:Y:S01]  /*16320*/  ISETP.GE.AND P5, PT, R216, UR4, PT ;  /* 0x00000004d8007c0c */ /* 0x000fe2000bfa6270 */
[----:B------:R-:W-:Y:S01]  /*16330*/  ULDC UR4, c[0x0][0x230] ;  /* 0x00008c0000047ab9 */ /* 0x000fe20000000800 */
[----:B------:R-:W-:Y:S01]  /*16340*/  ISETP.NE.U32.AND P4, PT, R244, RZ, PT ;  /* 0x000000fff400720c */ /* 0x000fe20003f85070 */
[----:B------:R-:W-:Y:S01]  /*16350*/  LDGSTS.E [R243+-0x79ff8], desc[UR18][R68.64], P6 ;  /* 0x8600800044f37fae */ /* 0x000fe2000b121852 */
[----:B------:R-:W-:Y:S01]  /*16360*/  ISETP.GE.AND P0, PT, R217, UR6, PT ;  /* 0x00000006d9007c0c */ /* 0x000fe2000bf06270 */
[----:B------:R-:W-:Y:S01]  /*16370*/  ULDC UR6, c[0x0][0x230] ;  /* 0x00008c0000067ab9 */ /* 0x000fe20000000800 */
[----:B------:R-:W-:-:S02]  /*16380*/  SEL R244, R4, RZ, !P5 ;  /* 0x000000ff04f47207 */ /* 0x000fc40006800000 */
[----:B------:R-:W-:Y:S02]  /*16390*/  LOP3.LUT R217, R2, 0x70, RZ, 0x3c, !PT ;  /* 0x0000007002d97812 */ /* 0x000fe400078e3cff */
[C---:B------:R-:W-:Y:S02]  /*163a0*/  LOP3.LUT R223, R3.reuse, 0x5e, RZ, 0xfc, !PT ;  /* 0x0000005e03df7812 */ /* 0x040fe400078efcff */
[----:B------:R-:W-:Y:S02]  /*163b0*/  LOP3.LUT R222, R3, 0x7c, RZ, 0xfc, !PT ;  /* 0x0000007c03de7812 */ /* 0x000fe400078efcff */
[----:B------:R-:W-:Y:S02]  /*163c0*/  ISETP.NE.U32.AND P5, PT, R244, RZ, PT ;  /* 0x000000fff400720c */ /* 0x000fe40003fa5070 */
[----:B------:R-:W-:Y:S01]  /*163d0*/  IADD3 R244, R247, 0x100000, R217 ;  /* 0x00100000f7f47810 */ /* 0x000fe20007ffe0d9 */
[----:B------:R3:W-:Y:S01]  /*163e0*/  STL [R1+0xcfc], R217 ;  /* 0x000cfcd901007387 */ /* 0x0007e20000100800 */
[----:B------:R-:W-:Y:S01]  /*163f0*/  ISETP.GE.AND P3, PT, R223, UR4, PT ;  /* 0x00000004df007c0c */ /* 0x000fe2000bf66270 */
[----:B------:R-:W-:Y:S01]  /*16400*/  ULDC UR4, c[0x0][0x230] ;  /* 0x00008c0000047ab9 */ /* 0x000fe20000000800 */
[----:B------:R-:W-:Y:S01]  /*16410*/  ISETP.GE.AND P6, PT, R222, UR5, PT ;  /* 0x00000005de007c0c */ /* 0x000fe2000bfc6270 */
[----:B------:R-:W3:Y:S04]  /*16420*/  LDL.64 R234, [R1+0x1a8] ;  /* 0x0001a80001ea7983 */ /* 0x000ee80000100a00 */
[----:B------:R-:W3:Y:S04]  /*16430*/  LDL.64 R222, [R1+0x1e8] ;  /* 0x0001e80001de7983 */ /* 0x000ee80000100a00 */
[----:B----4-:R-:W-:Y:S04]  /*16440*/  LDGSTS.E [R244+-0x80000], desc[UR18][R224.64], P2 ;  /* 0x80000000e0f47fae */ /* 0x010fe80009121852 */
[----:B------:R-:W4:Y:S04]  /*16450*/  LDL.64 R232, [R1+0x168] ;  /* 0x0001680001e87983 */ /* 0x000f280000100a00 */
[----:B------:R-:W4:Y:S01]  /*16460*/  LDL.64 R224, [R1+0x128] ;  /* 0x0001280001e07983 */ /* 0x000f220000100a00 */
[----:B------:R-:W1:Y:S03]  /*16470*/  S2R R248, SR_TID.X ;  /* 0x0000000000f87919 */ /* 0x000e660000002100 */
[----:B--2---:R-:W-:Y:S04]  /*16480*/  LDGSTS.E [R244+-0x7fff8], desc[UR18][R238.64], P4 ;  /* 0x80008000eef47fae */ /* 0x004fe8000a121852 */
[----:B------:R-:W2:Y:S01]  /*16490*/  LDL.64 R238, [R1+0xe8] ;  /* 0x0000e80001ee7983 */ /* 0x000ea20000100a00 */
[----:B------:R-:W-:-:S02]  /*164a0*/  SEL R245, R4, RZ, !P0 ;  /* 0x000000ff04f57207 */ /* 0x000fc40004000000 */
[----:B------:R-:W-:Y:S02]  /*164b0*/  ISETP.NE.U32.AND P0, PT, R246, RZ, PT ;  /* 0x000000fff600720c */ /* 0x000fe40003f05070 */
[----:B-1----:R-:W-:Y:S02]  /*164c0*/  LOP3.LUT R248, R248, 0x7f, RZ, 0xc0, !PT ;  /* 0x0000007ff8f87812 */ /* 0x002fe400078ec0ff */
[----:B------:R-:W-:Y:S02]  /*164d0*/  SEL R246, R4, RZ, !P6 ;  /* 0x000000ff04f67207 */ /* 0x000fe40007000000 */
[----:B------:R-:W-:Y:S01]  /*164e0*/  ISETP.GE.AND P6, PT, R248, UR4, PT ;  /* 0x00000004f8007c0c */ /* 0x000fe2000bfc6270 */
[----:B------:R-:W-:Y:S02]  /*164f0*/  ULDC UR4, c[0x0][0x230] ;  /* 0x00008c0000047ab9 */ /* 0x000fe40000000800 */
[----:B------:R-:W-:-:S04]  /*16500*/  UIADD3 UR4, UR4, -0x80, URZ ;  /* 0xffffff8004047890 */ /* 0x000fc8000fffe03f */
[----:B------:R-:W-:Y:S02]  /*16510*/  LDGSTS.E [R244+-0x7e000], desc[UR18][R74.64], P0 ;  /* 0x820000004af47fae */ /* 0x000fe40008121852 */
[----:B------:R-:W-:Y:S02]  /*16520*/  ISETP.GE.AND P0, PT, R248, UR4, PT ;  /* 0x00000004f8007c0c */ /* 0x000fe4000bf06270 */
[----:B------:R-:W1:Y:S01]  /*16530*/  S2R R248, SR_TID.X ;  /* 0x0000000000f87919 */ /* 0x000e620000002100 */
[----:B------:R-:W-:Y:S02]  /*16540*/  ISETP.NE.U32.AND P1, PT, R245, RZ, PT ;  /* 0x000000fff500720c */ /* 0x000fe40003f25070 */
[----:B------:R-:W-:Y:S02]  /*16550*/  LOP3.LUT R216, R3, 0x7e, RZ, 0xfc, !PT ;  /* 0x0000007e03d87812 */ /* 0x000fe400078efcff */
[----:B------:R-:W-:Y:S02]  /*16560*/  SEL R245, R4, RZ, !P3 ;  /* 0x000000ff04f57207 */ /* 0x000fe40005800000 */
[----:B------:R-:W-:-:S02]  /*16570*/  ISETP.GE.AND P3, PT, R216, UR6, PT ;  /* 0x00000006d8007c0c */ /* 0x000fc4000bf66270 */
[----:B------:R-:W-:Y:S01]  /*16580*/  ISETP.NE.U32.AND P2, PT, R245, RZ, PT ;  /* 0x000000fff500720c */ /* 0x000fe20003f45070 */
[----:B------:R-:W-:Y:S01]  /*16590*/  VIADD R249, R249, 0x7f ;  /* 0x0000007ff9f97836 */ /* 0x000fe20000000000 */
[C---:B------:R-:W-:Y:S02]  /*165a0*/  SEL R245, R4.reuse, RZ, !P3 ;  /* 0x000000ff04f57207 */ /* 0x040fe40005800000 */
[----:B------:R-:W-:Y:S01]  /*165b0*/  SEL R4, R4, RZ, !P6 ;  /* 0x000000ff04047207 */ /* 0x000fe20007000000 */
[----:B------:R-:W-:Y:S01]  /*165c0*/  LDGSTS.E [R244+-0x7dff8], desc[UR18][R80.64], P1 ;  /* 0x8200800050f47fae */ /* 0x000fe20008921852 */
[----:B------:R-:W-:Y:S02]  /*165d0*/  ISETP.GT.AND P1, PT, R249, 0xff, PT ;  /* 0x000000fff900780c */ /* 0x000fe40003f24270 */
[----:B------:R-:W-:Y:S01]  /*165e0*/  ISETP.NE.U32.AND P6, PT, R4, RZ, PT ;  /* 0x000000ff0400720c */ /* 0x000fe20003fc5070 */
[----:B------:R-:W-:Y:S01]  /*165f0*/  LDGSTS.E [R244+-0x7c000], desc[UR18][R82.64], P5 ;  /* 0x8400000052f47fae */ /* 0x000fe2000a921852 */
[----:B------:R-:W-:-:S02]  /*16600*/  SEL R4, RZ, 0x4, P0 ;  /* 0x00000004ff047807 */ /* 0x000fc40000000000 */
[----:B------:R-:W-:Y:S01]  /*16610*/  ISETP.NE.U32.AND P3, PT, R246, RZ, PT ;  /* 0x000000fff600720c */ /* 0x000fe20003f65070 */
[----:B------:R-:W-:Y:S01]  /*16620*/  LDGSTS.E [R244+-0x7bff8], desc[UR18][R78.64], P2 ;  /* 0x840080004ef47fae */ /* 0x000fe20009121852 */
[----:B------:R-:W-:Y:S02]  /*16630*/  ISETP.GE.AND P0, PT, R3, UR4, PT ;  /* 0x0000000403007c0c */ /* 0x000fe4000bf06270 */
[----:B------:R-:W-:Y:S02]  /*16640*/  ISETP.NE.U32.AND P4, PT, R245, RZ, PT ;  /* 0x000000fff500720c */ /* 0x000fe40003f85070 */
[----:B------:R-:W-:Y:S02]  /*16650*/  SEL R4, R4, RZ, P1 ;  /* 0x000000ff04047207 */ /* 0x000fe40000800000 */
[----:B------:R-:W-:Y:S01]  /*16660*/  ISETP.GE.AND P5, PT, R209, UR4, PT ;  /* 0x00000004d1007c0c */ /* 0x000fe2000bfa6270 */
[----:B-1----:R-:W-:Y:S01]  /*16670*/  IMAD R247, R248, 0x100, R248 ;  /* 0x00000100f8f77824 */ /* 0x002fe200078e02f8 */
[----:B------:R-:W-:-:S03]  /*16680*/  SEL R245, RZ, 0x4, P0 ;  /* 0x00000004fff57807 */ /* 0x000fc60000000000 */
[----:B------:R-:W-:Y:S01]  /*16690*/  LDGSTS.E [R244+-0x7a000], desc[UR18][R76.64], P3 ;  /* 0x860000004cf47fae */ /* 0x000fe20009921852 */
[----:B------:R-:W-:Y:S01]  /*166a0*/  ISETP.NE.U32.AND P0, PT, R4, RZ, PT ;  /* 0x000000ff0400720c */ /* 0x000fe20003f05070 */
[----:B------:R-:W-:Y:S01]  /*166b0*/  IMAD.SHL.U32 R247, R247, 0x4, RZ ;  /* 0x00000004f7f77824 */ /* 0x000fe200078e00ff */
[----:B------:R-:W-:Y:S01]  /*166c0*/  SEL R4, RZ, 0x4, P5 ;  /* 0x00000004ff047807 */ /* 0x000fe20002800000 */
[----:B------:R-:W-:Y:S01]  /*166d0*/  LDGSTS.E [R244+-0x79ff8], desc[UR18][R72.64], P4 ;  /* 0x8600800048f47fae */ /* 0x000fe2000a121852 */
[----:B------:R-:W-:Y:S02]  /*166e0*/  ISETP.GE.AND P5, PT, R208, UR4, PT ;  /* 0x00000004d0007c0c */ /* 0x000fe4000bfa6270 */
[----:B------:R-:W-:Y:S01]  /*166f0*/  SEL R246, R245, RZ, P1 ;  /* 0x000000fff5f67207 */ /* 0x000fe20000800000 */
[----:B------:R-:W0:Y:S01]  /*16700*/  LDGDEPBAR ;  /* 0x00000000000079af */ /* 0x000e220000000000 */
[----:B------:R-:W-:Y:S02]  /*16710*/  SEL R245, R4, RZ, P1 ;  /* 0x000000ff04f57207 */ /* 0x000fe40000800000 */
[----:B------:R-:W-:-:S02]  /*16720*/  LOP3.LUT R229, R247, 0x1807c, RZ, 0xc0, !PT ;  /* 0x0001807cf7e57812 */ /* 0x000fc400078ec0ff */
[----:B------:R-:W-:Y:S02]  /*16730*/  SEL R4, RZ, 0x4, P5 ;  /* 0x00000004ff047807 */ /* 0x000fe40002800000 */
[----:B------:R-:W-:Y:S01]  /*16740*/  ISETP.NE.U32.AND P5, PT, R245, RZ, PT ;  /* 0x000000fff500720c */ /* 0x000fe20003fa5070 */
[C---:B------:R-:W-:Y:S01]  /*16750*/  VIADD R245, R229.reuse, UR7 ;  /* 0x00000007e5f57c36 */ /* 0x040fe20008000000 */
[C---:B---3--:R-:W-:Y:S02]  /*16760*/  LOP3.LUT R217, R229.reuse, 0x40, RZ, 0x3c, !PT ;  /* 0x00000040e5d97812 */ /* 0x048fe400078e3cff */
[----:B------:R-:W-:Y:S02]  /*16770*/  LOP3.LUT R216, R229, 0x50, RZ, 0x3c, !PT ;  /* 0x00000050e5d87812 */ /* 0x000fe400078e3cff */
[----:B------:R-:W-:Y:S02]  /*16780*/  ISETP.GE.AND P4, PT, R231, UR4, PT ;  /* 0x00000004e7007c0c */ /* 0x000fe4000bf86270 */
[----:B------:R-:W-:-:S02]  /*16790*/  LOP3.LUT R228, R229, 0x10, RZ, 0x3c, !PT ;  /* 0x00000010e5e47812 */ /* 0x000fc400078e3cff */
[C---:B------:R-:W-:Y:S02]  /*167a0*/  LOP3.LUT R227, R229.reuse, 0x20, RZ, 0x3c, !PT ;  /* 0x00000020e5e37812 */ /* 0x040fe400078e3cff */
[----:B------:R-:W-:Y:S01]  /*167b0*/  LOP3.LUT R226, R229, 0x30, RZ, 0x3c, !PT ;  /* 0x00000030e5e27812 */ /* 0x000fe200078e3cff */
[----:B------:R-:W-:Y:S01]  /*167c0*/  VIADD R249, R217, UR7 ;  /* 0x00000007d9f97c36 */ /* 0x000fe20008000000 */
[----:B------:R-:W-:Y:S01]  /*167d0*/  SEL R3, RZ, 0x4, P4 ;  /* 0x00000004ff037807 */ /* 0x000fe20002000000 */
[----:B------:R-:W-:Y:S01]  /*167e0*/  VIADD R250, R216, UR7 ;  /* 0x00000007d8fa7c36 */ /* 0x000fe20008000000 */
[----:B------:R-:W-:Y:S01]  /*167f0*/  ISETP.NE.U32.AND P2, PT, R246, RZ, PT ;  /* 0x000000fff600720c */ /* 0x000fe20003f45070 */
[----:B------:R-:W-:Y:S01]  /*16800*/  LDGSTS.E [R245], desc[UR18][R222.64], P6 ;  /* 0x00000000def57fae */ /* 0x000fe2000b121852 */
[----:B------:R-:W-:Y:S01]  /*16810*/  ISETP.GE.AND P4, PT, R230, UR4, PT ;  /* 0x00000004e6007c0c */ /* 0x000fe2000bf86270 */
[----:B------:R-:W-:Y:S01]  /*16820*/  VIADD R246, R228, UR7 ;  /* 0x00000007e4f67c36 */ /* 0x000fe20008000000 */
[C---:B------:R-:W-:Y:S01]  /*16830*/  LOP3.LUT R209, R229.reuse, 0x60, RZ, 0x3c, !PT ;  /* 0x00000060e5d17812 */ /* 0x040fe200078e3cff */
[----:B------:R-:W3:Y:S01]  /*16840*/  LDL.64 R216, [R1+0x220] ;  /* 0x0002200001d87983 */ /* 0x000ee20000100a00 */
[----:B------:R-:W-:Y:S01]  /*16850*/  LOP3.LUT R208, R229, 0x70, RZ, 0x3c, !PT ;  /* 0x00000070e5d07812 */ /* 0x000fe200078e3cff */
[----:B------:R-:W-:-:S02]  /*16860*/  VIADD R247, R227, UR7 ;  /* 0x00000007e3f77c36 */ /* 0x000fc40008000000 */
[----:B------:R-:W-:Y:S01]  /*16870*/  LDGSTS.E [R245+0x400], desc[UR18][R234.64], P6 ;  /* 0x00400000eaf57fae */ /* 0x000fe2000b121852 */
[----:B------:R-:W-:-:S03]  /*16880*/  VIADD R248, R226, UR7 ;  /* 0x00000007e2f87c36 */ /* 0x000fc60008000000 */
[----:B------:R-:W3:Y:S04]  /*16890*/  LDL.64 R230, [R1+0x260] ;  /* 0x0002600001e67983 */ /* 0x000ee80000100a00 */
[----:B----4-:R-:W-:Y:S04]  /*168a0*/  LDGSTS.E [R245+0x800], desc[UR18][R232.64], P6 ;  /* 0x00800000e8f57fae */ /* 0x010fe8000b121852 */
[----:B------:R-:W4:Y:S04]  /*168b0*/  LDL.64 R228, [R1+0x2a0] ;  /* 0x0002a00001e47983 */ /* 0x000f280000100a00 */
[----:B------:R-:W-:Y:S04]  /*168c0*/  LDGSTS.E [R245+0xc00], desc[UR18][R224.64], P6 ;  /* 0x00c00000e0f57fae */ /* 0x000fe8000b121852 */
[----:B------:R-:W4:Y:S04]  /*168d0*/  LDL.64 R226, [R1+0x2e0] ;  /* 0x0002e00001e27983 */ /* 0x000f280000100a00 */
[----:B------:R-:W4:Y:S01]  /*168e0*/  LDL.64 R222, [R1+0x320] ;  /* 0x0003200001de7983 */ /* 0x000f220000100a00 */
[----:B------:R-:W-:Y:S01]  /*168f0*/  SEL R4, R4, RZ, P1 ;  /* 0x000000ff04047207 */ /* 0x000fe20000800000 */
[----:B------:R-:W-:-:S02]  /*16900*/  VIADD R251, R209, UR7 ;  /* 0x00000007d1fb7c36 */ /* 0x000fc40008000000 */
[----:B------:R-:W4:Y:S04]  /*16910*/  LDL.64 R234, [R1+0x1a0] ;  /* 0x0001a00001ea7983 */ /* 0x000f280000100a00 */
[----:B------:R-:W4:Y:S04]  /*16920*/  LDL.64 R232, [R1+0x160] ;  /* 0x0001600001e87983 */ /* 0x000f280000100a00 */
[----:B------:R-:W4:Y:S04]  /*16930*/  LDL.64 R224, [R1+0x120] ;  /* 0x0001200001e07983 */ /* 0x000f280000100a00 */
[----:B--2---:R-:W-:Y:S01]  /*16940*/  LDGSTS.E [R245+0x1000], desc[UR18][R238.64], P6 ;  /* 0x01000000eef57fae */ /* 0x004fe2000b121852 */
[----:B------:R-:W-:-:S03]  /*16950*/  ISETP.NE.U32.AND P3, PT, R4, RZ, PT ;  /* 0x000000ff0400720c */ /* 0x000fc60003f65070 */
[----:B------:R-:W2:Y:S01]  /*16960*/  LDL.64 R238, [R1+0x370] ;  /* 0x0003700001ee7983 */ /* 0x000ea20000100a00 */
[----:B------:R-:W-:-:S03]  /*16970*/  VIADD R4, R208, UR7 ;  /* 0x00000007d0047c36 */ /* 0x000fc60008000000 */
[----:B------:R-:W-:Y:S04]  /*16980*/  LDGSTS.E [R245+0x1400], desc[UR18][R94.64], P6 ;  /* 0x014000005ef57fae */ /* 0x000fe8000b121852 */
[----:B------:R-:W-:Y:S04]  /*16990*/  LDGSTS.E [R245+0x1800], desc[UR18][R110.64], P6 ;  /* 0x018000006ef57fae */ /* 0x000fe8000b121852 */
[----:B------:R-:W-:Y:S04]  /*169a0*/  LDGSTS.E [R245+0x1c00], desc[UR18][R126.64], P6 ;  /* 0x01c000007ef57fae */ /* 0x000fe8000b121852 */
[----:B------:R-:W2:Y:S04]  /*169b0*/  LDL.64 R208, [R1+0x1e0] ;  /* 0x0001e00001d07983 */ /* 0x000ea80000100a00 */
[----:B------:R-:W-:Y:S04]  /*169c0*/  LDGSTS.E [R245+0x2000], desc[UR18][R140.64], P6 ;  /* 0x020000008cf57fae */ /* 0x000fe8000b121852 */
[----:B------:R-:W-:Y:S04]  /*169d0*/  LDGSTS.E [R245+0x2400], desc[UR18][R156.64], P6 ;  /* 0x024000009cf57fae */ /* 0x000fe8000b121852 */
[----:B------:R1:W-:Y:S04]  /*169e0*/  STL.64 [R1+0x1150], R156 ;  /* 0x0011509c01007387 */ /* 0x0003e80000100a00 */
[----:B------:R-:W-:Y:S04]  /*169f0*/  LDGSTS.E [R245+0x2800], desc[UR18][R172.64], P6 ;  /* 0x02800000acf57fae */ /* 0x000fe8000b121852 */
[----:B------:R-:W-:Y:S04]  /*16a00*/  LDGSTS.E [R245+0x2c00], desc[UR18][R188.64], P6 ;  /* 0x02c00000bcf57fae */ /* 0x000fe8000b121852 */
[----:B-1----:R-:W2:Y:S04]  /*16a10*/  LDL.64 R156, [R1+0x510] ;  /* 0x00051000019c7983 */ /* 0x002ea80000100a00 */
[----:B------:R1:W-:Y:S04]  /*16a20*/  STL.64 [R1+0x1158], R172 ;  /* 0x001158ac01007387 */ /* 0x0003e80000100a00 */
[----:B------:R-:W-:Y:S04]  /*16a30*/  LDGSTS.E [R245+0x3000], desc[UR18][R204.64], P6 ;  /* 0x03000000ccf57fae */ /* 0x000fe8000b121852 */
[----:B------:R-:W-:Y:S04]  /*16a40*/  LDGSTS.E [R245+0x3400], desc[UR18][R220.64], P6 ;  /* 0x03400000dcf57fae */ /* 0x000fe8000b121852 */
[----:B-1----:R-:W2:Y:S04]  /*16a50*/  LDL.LU.64 R172, [R1+0xe0] ;  /* 0x0000e00001ac7983 */ /* 0x002ea80000300a00 */
[----:B------:R1:W-:Y:S04]  /*16a60*/  STL.64 [R1+0x1160], R188 ;  /* 0x001160bc01007387 */ /* 0x0003e80000100a00 */
[----:B------:R-:W-:Y:S04]  /*16a70*/  LDGSTS.E [R245+0x3800], desc[UR18][R236.64], P6 ;  /* 0x03800000ecf57fae */ /* 0x000fe8000b121852 */
[----:B-1----:R-:W2:Y:S04]  /*16a80*/  LDL.64 R188, [R1+0x4d0] ;  /* 0x0004d00001bc7983 */ /* 0x002ea80000100a00 */
[----:B------:R1:W-:Y:S04]  /*16a90*/  STL.64 [R1+0x1168], R204 ;  /* 0x001168cc01007387 */ /* 0x0003e80000100a00 */
[----:B---3--:R-:W-:Y:S04]  /*16aa0*/  LDGSTS.E [R245+0x3c00], desc[UR18][R216.64], P6 ;  /* 0x03c00000d8f57fae */ /* 0x008fe8000b121852 */
[----:B------:R-:W-:Y:S04]  /*16ab0*/  LDGSTS.E [R245+0x4000], desc[UR18][R230.64], P6 ;  /* 0x04000000e6f57fae */ /* 0x000fe8000b121852 */
[----:B-1----:R-:W3:Y:S04]  /*16ac0*/  LDL.64 R204, [R1+0x478] ;  /* 0x0004780001cc7983 */ /* 0x002ee80000100a00 */
[----:B------:R1:W-:Y:S04]  /*16ad0*/  STL.64 [R1+0x1170], R220 ;  /* 0x001170dc01007387 */ /* 0x0003e80000100a00 */
[----:B----4-:R-:W-:Y:S04]  /*16ae0*/  LDGSTS.E [R245+0x4400], desc[UR18][R228.64], P6 ;  /* 0x04400000e4f57fae */ /* 0x010fe8000b121852 */
[----:B------:R-:W-:Y:S04]  /*16af0*/  LDGSTS.E [R245+0x4800], desc[UR18][R226.64], P6 ;  /* 0x04800000e2f57fae */ /* 0x000fe8000b121852 */
[----:B-1----:R-:W4:Y:S04]  /*16b00*/  LDL.64 R220, [R1+0x420] ;  /* 0x0004200001dc7983 */ /* 0x002f280000100a00 */
[----:B------:R1:W-:Y:S04]  /*16b10*/  STL.64 [R1+0x1178], R236 ;  /* 0x001178ec01007387 */ /* 0x0003e80000100a00 */
[----:B------:R-:W-:Y:S04]  /*16b20*/  LDGSTS.E [R245+0x4c00], desc[UR18][R222.64], P6 ;  /* 0x04c00000def57fae */ /* 0x000fe8000b121852 */
[----:B-1----:R-:W3:Y:S04]  /*16b30*/  LDL.64 R236, [R1+0x3c8] ;  /* 0x0003c80001ec7983 */ /* 0x002ee80000100a00 */
[----:B------:R-:W4:Y:S04]  /*16b40*/  LDL.LU.64 R216, [R1+0x1440] ;  /* 0x0014400001d87983 */ /* 0x000f280000300a00 */
[----:B------:R-:W4:Y:S04]  /*16b50*/  LDL.LU.64 R230, [R1+0x1438] ;  /* 0x0014380001e67983 */ /* 0x000f280000300a00 */
[----:B------:R-:W4:Y:S04]  /*16b60*/  LDL.LU.64 R228, [R1+0x1430] ;  /* 0x0014300001e47983 */ /* 0x000f280000300a00 */
[----:B------:R-:W4:Y:S04]  /*16b70*/  LDL.LU.64 R226, [R1+0x1428] ;  /* 0x0014280001e27983 */ /* 0x000f280000300a00 */
[----:B------:R-:W4:Y:S04]  /*16b80*/  LDL.LU.64 R222, [R1+0x1420] ;  /* 0x0014200001de7983 */ /* 0x000f280000300a00 */
[----:B--2---:R-:W-:Y:S04]  /*16b90*/  LDGSTS.E [R245+0x5000], desc[UR18][R238.64], P6 ;  /* 0x05000000eef57fae */ /* 0x004fe8000b121852 */
[----:B------:R-:W2:Y:S04]  /*16ba0*/  LDL.LU.64 R238, [R1+0x1418] ;  /* 0x0014180001ee7983 */ /* 0x000ea80000300a00 */
[----:B---3--:R-:W-:Y:S04]  /*16bb0*/  LDGSTS.E [R245+0x5400], desc[UR18][R236.64], P6 ;  /* 0x05400000ecf57fae */ /* 0x008fe8000b121852 */
[----:B----4-:R-:W-:Y:S04]  /*16bc0*/  LDGSTS.E [R245+0x5800], desc[UR18][R220.64], P6 ;  /* 0x05800000dcf57fae */ /* 0x010fe8000b121852 */
[----:B------:R-:W-:Y:S04]  /*16bd0*/  LDGSTS.E [R245+0x5c00], desc[UR18][R204.64], P6 ;  /* 0x05c00000ccf57fae */ /* 0x000fe8000b121852 */
[----:B------:R-:W-:Y:S04]  /*16be0*/  LDGSTS.E [R245+0x6000], desc[UR18][R188.64], P6 ;  /* 0x06000000bcf57fae */ /* 0x000fe8000b121852 */
[----:B------:R-:W-:Y:S04]  /*16bf0*/  LDGSTS.E [R245+0x6400], desc[UR18][R156.64], P6 ;  /* 0x064000009cf57fae */ /* 0x000fe8000b121852 */
[----:B--2---:R-:W-:Y:S04]  /*16c00*/  LDGSTS.E [R245+0x6800], desc[UR18][R238.64], P6 ;  /* 0x06800000eef57fae */ /* 0x004fe8000b121852 */
[----:B------:R-:W-:Y:S04]  /*16c10*/  LDGSTS.E [R245+0x6c00], desc[UR18][R222.64], P6 ;  /* 0x06c00000def57fae */ /* 0x000fe8000b121852 */
[----:B------:R-:W-:Y:S04]  /*16c20*/  LDGSTS.E [R245+0x7000], desc[UR18][R206.64], P6 ;  /* 0x07000000cef57fae */ /* 0x000fe8000b121852 */
[----:B------:R-:W2:Y:S04]  /*16c30*/  LDL.LU.64 R238, [R1+0x1410] ;  /* 0x0014100001ee7983 */ /* 0x000ea80000300a00 */
[----:B------:R-:W3:Y:S04]  /*16c40*/  LDL.LU.64 R222, [R1+0x1408] ;  /* 0x0014080001de7983 */ /* 0x000ee80000300a00 */
[----:B------:R-:W4:Y:S04]  /*16c50*/  LDL.LU.64 R206, [R1+0x1400] ;  /* 0x0014000001ce7983 */ /* 0x000f280000300a00 */
[----:B------:R-:W-:Y:S04]  /*16c60*/  LDGSTS.E [R245+0x7400], desc[UR18][R190.64], P6 ;  /* 0x07400000bef57fae */ /* 0x000fe8000b121852 */
[----:B------:R-:W-:Y:S04]  /*16c70*/  LDGSTS.E [R245+0x7800], desc[UR18][R174.64], P6 ;  /* 0x07800000aef57fae */ /* 0x000fe8000b121852 */
[----:B------:R-:W-:Y:S04]  /*16c80*/  LDGSTS.E [R245+0x7c00], desc[UR18][R158.64], P6 ;  /* 0x07c000009ef57fae */ /* 0x000fe8000b121852 */
[----:B------:R-:W2:Y:S04]  /*16c90*/  LDL.LU.64 R190, [R1+0x13f8] ;  /* 0x0013f80001be7983 */ /* 0x000ea80000300a00 */
[----:B------:R-:W3:Y:S04]  /*16ca0*/  LDL.LU.64 R174, [R1+0x13f0] ;  /* 0x0013f00001ae7983 */ /* 0x000ee80000300a00 */
[----:B------:R-:W4:Y:S04]  /*16cb0*/  LDL.LU.64 R158, [R1+0x13e8] ;  /* 0x0013e800019e7983 */ /* 0x000f280000300a00 */
[----:B------:R-:W2:Y:S04]  /*16cc0*/  LDL.LU.64 R156, [R1+0xd8] ;  /* 0x0000d800019c7983 */ /* 0x000ea80000300a00 */
[----:B------:R-:W-:Y:S04]  /*16cd0*/  LDGSTS.E [R246+0x80], desc[UR18][R208.64], P6 ;  /* 0x00080000d0f67fae */ /* 0x000fe8000b121852 */
[----:B------:R-:W-:Y:S04]  /*16ce0*/  LDGSTS.E [R246+0x480], desc[UR18][R234.64], P6 ;  /* 0x00480000eaf67fae */ /* 0x000fe8000b121852 */
[----:B------:R-:W-:Y:S04]  /*16cf0*/  LDGSTS.E [R246+0x880], desc[UR18][R232.64], P6 ;  /* 0x00880000e8f67fae */ /* 0x000fe8000b121852 */
[----:B------:R-:W2:Y:S04]  /*16d00*/  LDL.64 R208, [R1+0x228] ;  /* 0x0002280001d07983 */ /* 0x000ea80000100a00 */
[----:B------:R-:W2:Y:S04]  /*16d10*/  LDL.64 R234, [R1+0x268] ;  /* 0x0002680001ea7983 */ /* 0x000ea80000100a00 */
[----:B------:R-:W-:Y:S04]  /*16d20*/  LDGSTS.E [R246+0xc80], desc[UR18][R224.64], P6 ;  /* 0x00c80000e0f67fae */ /* 0x000fe8000b121852 */
[----:B------:R-:W2:Y:S04]  /*16d30*/  LDL.64 R232, [R1+0x2a8] ;  /* 0x0002a80001e87983 */ /* 0x000ea80000100a00 */
[----:B------:R-:W-:Y:S04]  /*16d40*/  LDGSTS.E [R246+0x1080], desc[UR18][R172.64], P6 ;  /* 0x01080000acf67fae */ /* 0x000fe8000b121852 */
[----:B------:R-:W2:Y:S04]  /*16d50*/  LDL.64 R224, [R1+0x2e8] ;  /* 0x0002e80001e07983 */ /* 0x000ea80000100a00 */
[----:B------:R-:W-:Y:S04]  /*16d60*/  LDGSTS.E [R246+0x1480], desc[UR18][R96.64], P6 ;  /* 0x0148000060f67fae */ /* 0x000fe8000b121852 */
[----:B------:R-:W2:Y:S04]  /*16d70*/  LDL.64 R236, [R1+0x4d8] ;  /* 0x0004d80001ec7983 */ /* 0x000ea80000100a00 */
[----:B------:R-:W2:Y:S04]  /*16d80*/  LDL.64 R220, [R1+0x518] ;  /* 0x0005180001dc7983 */ /* 0x000ea80000100a00 */
[----:B------:R-:W2:Y:S04]  /*16d90*/  LDL.64 R204, [R1+0x1d8] ;  /* 0x0001d80001cc7983 */ /* 0x000ea80000100a00 */
[----:B------:R-:W2:Y:S04]  /*16da0*/  LDL.64 R188, [R1+0x198] ;  /* 0x0001980001bc7983 */ /* 0x000ea80000100a00 */
[----:B------:R-:W-:Y:S04]  /*16db0*/  LDGSTS.E [R246+0x1880], desc[UR18][R112.64], P6 ;  /* 0x0188000070f67fae */ /* 0x000fe8000b121852 */
[----:B------:R1:W-:Y:S04]  /*16dc0*/  STL.64 [R1+0x1180], R172 ;  /* 0x001180ac01007387 */ /* 0x0003e80000100a00 */
[----:B------:R-:W-:Y:S04]  /*16dd0*/  LDGSTS.E [R246+0x1c80], desc[UR18][R128.64], P6 ;  /* 0x01c8000080f67fae */ /* 0x000fe8000b121852 */
[----:B------:R-:W-:Y:S04]  /*16de0*/  LDGSTS.E [R246+0x2080], desc[UR18][R142.64], P6 ;  /* 0x020800008ef67fae */ /* 0x000fe8000b121852 */
[----:B-1----:R-:W2:Y:S04]  /*16df0*/  LDL.LU.64 R172, [R1+0x118] ;  /* 0x0001180001ac7983 */ /* 0x002ea80000300a00 */
[----:B----4-:R-:W-:Y:S04]  /*16e00*/  LDGSTS.E [R246+0x2480], desc[UR18][R158.64], P6 ;  /* 0x024800009ef67fae */ /* 0x010fe8000b121852 */
[----:B------:R1:W-:Y:S04]  /*16e10*/  STL.64 [R1+0x1188], R158 ;  /* 0x0011889e01007387 */ /* 0x0003e80000100a00 */
[----:B---3--:R-:W-:Y:S04]  /*16e20*/  LDGSTS.E [R246+0x2880], desc[UR18][R174.64], P6 ;  /* 0x02880000aef67fae */ /* 0x008fe8000b121852 */
[----:B--2---:R-:W-:Y:S04]  /*16e30*/  LDGSTS.E [R246+0x2c80], desc[UR18][R190.64], P6 ;  /* 0x02c80000bef67fae */ /* 0x004fe8000b121852 */
[----:B-1----:R-:W2:Y:S04]  /*16e40*/  LDL.64 R158, [R1+0x488] ;  /* 0x00048800019e7983 */ /* 0x002ea80000100a00 */
[----:B------:R1:W-:Y:S04]  /*16e50*/  STL.64 [R1+0x1190], R174 ;  /* 0x001190ae01007387 */ /* 0x0003e80000100a00 */
[----:B------:R-:W-:Y:S04]  /*16e60*/  LDGSTS.E [R246+0x3080], desc[UR18][R206.64], P6 ;  /* 0x03080000cef67fae */ /* 0x000fe8000b121852 */
[----:B------:R-:W-:Y:S04]  /*16e70*/  LDGSTS.E [R246+0x3480], desc[UR18][R222.64], P6 ;  /* 0x03480000def67fae */ /* 0x000fe8000b121852 */
[----:B-1----:R-:W3:Y:S04]  /*16e80*/  LDL.64 R174, [R1+0x428] ;  /* 0x0004280001ae7983 */ /* 0x002ee80000100a00 */
[----:B------:R1:W-:Y:S04]  /*16e90*/  STL.64 [R1+0x1198], R190 ;  /* 0x001198be01007387 */ /* 0x0003e80000100a00 */
[----:B------:R-:W-:Y:S04]  /*16ea0*/  LDGSTS.E [R246+0x3880], desc[UR18][R238.64], P6 ;  /* 0x03880000eef67fae */ /* 0x000fe8000b121852 */
[----:B------:R-:W-:Y:S04]  /*16eb0*/  LDGSTS.E [R246+0x3c80], desc[UR18][R208.64], P6 ;  /* 0x03c80000d0f67fae */ /* 0x000fe8000b121852 */
[----:B-1----:R-:W4:Y:S04]  /*16ec0*/  LDL.64 R190, [R1+0x3d0] ;  /* 0x0003d00001be7983 */ /* 0x002f280000100a00 */
[----:B------:R1:W-:Y:S04]  /*16ed0*/  STL.64 [R1+0x11a0], R206 ;  /* 0x0011a0ce01007387 */ /* 0x0003e80000100a00 */
[----:B------:R-:W-:Y:S04]  /*16ee0*/  LDGSTS.E [R246+0x4080], desc[UR18][R234.64], P6 ;  /* 0x04080000eaf67fae */ /* 0x000fe8000b121852 */
[----:B------:R-:W-:Y:S04]  /*16ef0*/  LDGSTS.E [R246+0x4480], desc[UR18][R232.64], P6 ;  /* 0x04480000e8f67fae */ /* 0x000fe8000b121852 */
[----:B-1----:R-:W2:Y:S04]  /*16f00*/  LDL.64 R206, [R1+0x378] ;  /* 0x0003780001ce7983 */ /* 0x002ea80000100a00 */
[----:B------:R1:W-:Y:S04]  /*16f10*/  STL.64 [R1+0x11a8], R222 ;  /* 0x0011a8de01007387 */ /* 0x0003e80000100a00 */
[----:B------:R-:W-:Y:S04]  /*16f20*/  LDGSTS.E [R246+0x4880], desc[UR18][R224.64], P6 ;  /* 0x04880000e0f67fae */ /* 0x000fe8000b121852 */
[----:B-1----:R-:W3:Y:S04]  /*16f30*/  LDL.64 R222, [R1+0x328] ;  /* 0x0003280001de7983 */ /* 0x002ee80000100a00 */
[----:B------:R1:W-:Y:S04]  /*16f40*/  STL.64 [R1+0x11b0], R238 ;  /* 0x0011b0ee01007387 */ /* 0x0003e80000100a00 */
[----:B-1----:R-:W4:Y:S04]  /*16f50*/  LDL.LU.64 R238, [R1+0x158] ;  /* 0x0001580001ee7983 */ /* 0x002f280000300a00 */
[----:B------:R-:W4:Y:S04]  /*16f60*/  LDL.LU.64 R208, [R1+0x13e0] ;  /* 0x0013e00001d07983 */ /* 0x000f280000300a00 */
[----:B------:R-:W4:Y:S04]  /*16f70*/  LDL.LU.64 R234, [R1+0x13d8] ;  /* 0x0013d80001ea7983 */ /* 0x000f280000300a00 */
[----:B------:R-:W4:Y:S04]  /*16f80*/  LDL.LU.64 R232, [R1+0x13d0] ;  /* 0x0013d00001e87983 */ /* 0x000f280000300a00 */
[----:B------:R-:W4:Y:S04]  /*16f90*/  LDL.LU.64 R224, [R1+0x13c8] ;  /* 0x0013c80001e07983 */ /* 0x000f280000300a00 */
[----:B---3--:R-:W-:Y:S04]  /*16fa0*/  LDGSTS.E [R246+0x4c80], desc[UR18][R222.64], P6 ;  /* 0x04c80000def67fae */ /* 0x008fe8000b121852 */
[----:B--2---:R-:W-:Y:S04]  /*16fb0*/  LDGSTS.E [R246+0x5080], desc[UR18][R206.64], P6 ;  /* 0x05080000cef67fae */ /* 0x004fe8000b121852 */
[----:B----4-:R-:W-:Y:S04]  /*16fc0*/  LDGSTS.E [R246+0x5480], desc[UR18][R190.64], P6 ;  /* 0x05480000bef67fae */ /* 0x010fe8000b121852 */
[----:B------:R-:W-:Y:S04]  /*16fd0*/  LDGSTS.E [R246+0x5880], desc[UR18][R174.64], P6 ;  /* 0x05880000aef67fae */ /* 0x000fe8000b121852 */
[----:B------:R-:W-:Y:S04]  /*16fe0*/  LDGSTS.E [R246+0x5c80], desc[UR18][R158.64], P6 ;  /* 0x05c800009ef67fae */ /* 0x000fe8000b121852 */
[----:B------:R-:W-:Y:S04]  /*16ff0*/  LDGSTS.E [R246+0x6080], desc[UR18][R236.64], P6 ;  /* 0x06080000ecf67fae */ /* 0x000fe8000b121852 */
[----:B------:R-:W-:Y:S04]  /*17000*/  LDGSTS.E [R246+0x6480], desc[UR18][R220.64], P6 ;  /* 0x06480000dcf67fae */ /* 0x000fe8000b121852 */
[----:B------:R-:W-:Y:S04]  /*17010*/  LDGSTS.E [R246+0x6880], desc[UR18][R224.64], P6 ;  /* 0x06880000e0f67fae */ /* 0x000fe8000b121852 */
        /* <DEDUP_REMOVED lines=13> */
[----:B------:R-:W2:Y:S04]  /*170f0*/  LDL.LU.64 R236, [R1+0x110] ;  /* 0x0001100001ec7983 */ /* 0x000ea80000300a00 */
[----:B------:R-:W-:Y:S04]  /*17100*/  LDGSTS.E [R247+0x500], desc[UR18][R188.64], P6 ;  /* 0x00500000bcf77fae */ /* 0x000fe8000b121852 */
[----:B------:R-:W2:Y:S04]  /*17110*/  LDL.64 R206, [R1+0x3e0] ;  /* 0x0003e00001ce7983 */ /* 0x000ea80000100a00 */
[----:B------:R-:W2:Y:S04]  /*17120*/  LDL.64 R190, [R1+0x438] ;  /* 0x0004380001be7983 */ /* 0x000ea80000100a00 */
[----:B------:R-:W2:Y:S04]  /*17130*/  LDL.64 R174, [R1+0x490] ;  /* 0x0004900001ae7983 */ /* 0x000ea80000100a00 */
        /* <DEDUP_REMOVED lines=12> */
[----:B-1----:R-:W2:Y:S04]  /*17200*/  LDL.64 R172, [R1+0x330] ;  /* 0x0003300001ac7983 */ /* 0x002ea80000100a00 */
[----:B------:R1:W-:Y:S04]  /*17210*/  STL.64 [R1+0x11c0], R156 ;  /* 0x0011c09c01007387 */ /* 0x0003e80000100a00 */
[----:B-1----:R-:W2:Y:S04]  /*17220*/  LDL.64 R156, [R1+0x2f0] ;  /* 0x0002f000019c7983 */ /* 0x002ea80000100a00 */
[----:B----4-:R-:W-:Y:S04]  /*17230*/  LDGSTS.E [R247+0x1d00], desc[UR18][R240.64], P6 ;  /* 0x01d00000f0f77fae */ /* 0x010fe8000b121852 */
[----:B------:R1:W-:Y:S04]  /*17240*/  STL.64 [R1+0x11c8], R240 ;  /* 0x0011c8f001007387 */ /* 0x0003e80000100a00 */
[----:B------:R-:W-:Y:S04]  /*17250*/  LDGSTS.E [R247+0x2100], desc[UR18][R144.64], P6 ;  /* 0x0210000090f77fae */ /* 0x000fe8000b121852 */
[----:B---3--:R-:W-:Y:S04]  /*17260*/  LDGSTS.E [R247+0x2500], desc[UR18][R160.64], P6 ;  /* 0x02500000a0f77fae */ /* 0x008fe8000b121852 */
[----:B-1----:R-:W3:Y:S04]  /*17270*/  LDL.64 R240, [R1+0x2b0] ;  /* 0x0002b00001f07983 */ /* 0x002ee80000100a00 */
[----:B------:R1:W-:Y:S04]  /*17280*/  STL.64 [R1+0x11d8], R160 ;  /* 0x0011d8a001007387 */ /* 0x0003e80000100a00 */
[----:B--2---:R-:W-:Y:S04]  /*17290*/  LDGSTS.E [R247+0x2900], desc[UR18][R176.64], P6 ;  /* 0x02900000b0f77fae */ /* 0x004fe8000b121852 */
[----:B------:R-:W-:Y:S04]  /*172a0*/  LDGSTS.E [R247+0x2d00], desc[UR18][R192.64], P6 ;  /* 0x02d00000c0f77fae */ /* 0x000fe8000b121852 */
[----:B-1----:R-:W2:Y:S04]  /*172b0*/  LDL.LU.64 R160, [R1+0x190] ;  /* 0x0001900001a07983 */ /* 0x002ea80000300a00 */
[----:B------:R1:W-:Y:S04]  /*172c0*/  STL.64 [R1+0x11e0], R176 ;  /* 0x0011e0b001007387 */ /* 0x0003e80000100a00 */
[----:B------:R-:W-:Y:S04]  /*172d0*/  LDGSTS.E [R247+0x3100], desc[UR18][R208.64], P6 ;  /* 0x03100000d0f77fae */ /* 0x000fe8000b121852 */
[----:B------:R-:W-:Y:S04]  /*172e0*/  LDGSTS.E [R247+0x3500], desc[UR18][R224.64], P6 ;  /* 0x03500000e0f77fae */ /* 0x000fe8000b121852 */
[----:B-1----:R-:W4:Y:S04]  /*172f0*/  LDL.64 R176, [R1+0x270] ;  /* 0x0002700001b07983 */ /* 0x002f280000100a00 */
[----:B------:R1:W-:Y:S04]  /*17300*/  STL.64 [R1+0x11e8], R192 ;  /* 0x0011e8c001007387 */ /* 0x0003e80000100a00 */
[----:B-1----:R-:W3:Y:S04]  /*17310*/  LDL.64 R192, [R1+0x230] ;  /* 0x0002300001c07983 */ /* 0x002ee80000100a00 */
[----:B------:R1:W-:Y:S04]  /*17320*/  STL.64 [R1+0x11f0], R208 ;  /* 0x0011f0d001007387 */ /* 0x0003e80000100a00 */
[----:B-1----:R-:W2:Y:S04]  /*17330*/  LDL.64 R208, [R1+0x1f0] ;  /* 0x0001f00001d07983 */ /* 0x002ea80000100a00 */
[----:B------:R1:W-:Y:S04]  /*17340*/  STL.64 [R1+0x11f8], R224 ;  /* 0x0011f8e001007387 */ /* 0x0003e80000100a00 */
[----:B--2---:R-:W-:Y:S04]  /*17350*/  LDGSTS.E [R247+0x3900], desc[UR18][R208.64], P6 ;  /* 0x03900000d0f77fae */ /* 0x004fe8000b121852 */
[----:B---3--:R-:W-:Y:S04]  /*17360*/  LDGSTS.E [R247+0x3d00], desc[UR18][R192.64], P6 ;  /* 0x03d00000c0f77fae */ /* 0x008fe8000b121852 */
        /* <DEDUP_REMOVED lines=22> */
[----:B-1----:R-:W4:Y:S04]  /*174d0*/  LDL.LU.64 R224, [R1+0x1c8] ;  /* 0x0001c80001e07983 */ /* 0x002f280000300a00 */
[----:B------:R-:W4:Y:S04]  /*174e0*/  LDL.LU.64 R238, [R1+0x188] ;  /* 0x0001880001ee7983 */ /* 0x000f280000300a00 */
[----:B------:R-:W4:Y:S04]  /*174f0*/  LDL.LU.64 R206, [R1+0x148] ;  /* 0x0001480001ce7983 */ /* 0x000f280000300a00 */
[----:B------:R-:W4:Y:S04]  /*17500*/  LDL.LU.64 R220, [R1+0x108] ;  /* 0x0001080001dc7983 */ /* 0x000f280000300a00 */
[----:B------:R1:W-:Y:S04]  /*17510*/  STL.64 [R1+0x1110], R246 ;  /* 0x001110f601007387 */ /* 0x0003e80000100a00 */
[----:B------:R-:W4:Y:S04]  /*17520*/  LDL.64 R208, [R1+0x278] ;  /* 0x0002780001d07983 */ /* 0x000f280000100a00 */
[----:B------:R-:W4:Y:S04]  /*17530*/  LDL.64 R192, [R1+0x2b8] ;  /* 0x0002b80001c07983 */ /* 0x000f280000100a00 */
[----:B-1----:R-:W4:Y:S04]  /*17540*/  LDL.64 R246, [R1+0x238] ;  /* 0x0002380001f67983 */ /* 0x002f280000100a00 */
[----:B------:R-:W4:Y:S04]  /*17550*/  LDL.64 R176, [R1+0x2f8] ;  /* 0x0002f80001b07983 */ /* 0x000f280000100a00 */
        /* <DEDUP_REMOVED lines=8> */
[----:B------:R-:W-:Y:S04]  /*175e0*/  LDGSTS.E [R248+0x580], desc[UR18][R160.64], P6 ;  /* 0x00580000a0f87fae */ /* 0x000fe8000b121852 */
[----:B------:R1:W-:Y:S04]  /*175f0*/  STL.64 [R1+0x1200], R160 ;  /* 0x001200a001007387 */ /* 0x0003e80000100a00 */
[----:B------:R-:W-:Y:S04]  /*17600*/  LDGSTS.E [R248+0x980], desc[UR18][R222.64], P6 ;  /* 0x00980000def87fae */ /* 0x000fe8000b121852 */
[----:B------:R-:W-:Y:S04]  /*17610*/  LDGSTS.E [R248+0xd80], desc[UR18][R236.64], P6 ;  /* 0x00d80000ecf87fae */ /* 0x000fe8000b121852 */
[----:B-1----:R-:W4:Y:S04]  /*17620*/  LDL.64 R160, [R1+0x1f8] ;  /* 0x0001f80001a07983 */ /* 0x002f280000100a00 */
[----:B------:R-:W-:Y:S04]  /*17630*/  LDGSTS.E [R248+0x1180], desc[UR18][R84.64], P6 ;  /* 0x0118000054f87fae */ /* 0x000fe8000b121852 */
[----:B------:R-:W-:Y:S04]  /*17640*/  LDGSTS.E [R248+0x1580], desc[UR18][R100.64], P6 ;  /* 0x0158000064f87fae */ /* 0x000fe8000b121852 */
[----:B------:R-:W-:Y:S04]  /*17650*/  LDGSTS.E [R248+0x1980], desc[UR18][R116.64], P6 ;  /* 0x0198000074f87fae */ /* 0x000fe8000b121852 */
[----:B------:R-:W-:Y:S04]  /*17660*/  LDGSTS.E [R248+0x1d80], desc[UR18][R130.64], P6 ;  /* 0x01d8000082f87fae */ /* 0x000fe8000b121852 */
[----:B------:R-:W-:Y:S04]  /*17670*/  LDGSTS.E [R248+0x2180], desc[UR18][R146.64], P6 ;  /* 0x0218000092f87fae */ /* 0x000fe8000b121852 */
[----:B------:R-:W-:Y:S04]  /*17680*/  STL.64 [R1+0x1208], R222 ;  /* 0x001208de01007387 */ /* 0x000fe80000100a00 */
[----:B------:R-:W-:Y:S04]  /*17690*/  STL.64 [R1+0x1210], R236 ;  /* 0x001210ec01007387 */ /* 0x000fe80000100a00 */
[----:B---3--:R-:W-:Y:S04]  /*176a0*/  LDGSTS.E [R248+0x2580], desc[UR18][R162.64], P6 ;  /* 0x02580000a2f87fae */ /* 0x008fe8000b121852 */
[----:B--2---:R-:W-:Y:S04]  /*176b0*/  LDGSTS.E [R248+0x2980], desc[UR18][R178.64], P6 ;  /* 0x02980000b2f87fae */ /* 0x004fe8000b121852 */
[----:B----4-:R-:W-:Y:S04]  /*176c0*/  LDGSTS.E [R248+0x2d80], desc[UR18][R194.64], P6 ;  /* 0x02d80000c2f87fae */ /* 0x010fe8000b121852 */
[----:B------:R-:W-:Y:S04]  /*176d0*/  LDGSTS.E [R248+0x3180], desc[UR18][R210.64], P6 ;  /* 0x03180000d2f87fae */ /* 0x000fe8000b121852 */
[----:B------:R-:W-:Y:S04]  /*176e0*/  LDGSTS.E [R248+0x3580], desc[UR18][R226.64], P6 ;  /* 0x03580000e2f87fae */ /* 0x000fe8000b121852 */
[----:B------:R-:W-:Y:S04]  /*176f0*/  STL.64 [R1+0x1218], R162 ;  /* 0x001218a201007387 */ /* 0x000fe80000100a00 */
[----:B------:R1:W-:Y:S04]  /*17700*/  STL.64 [R1+0x1220], R178 ;  /* 0x001220b201007387 */ /* 0x0003e80000100a00 */
[----:B------:R-:W-:Y:S04]  /*17710*/  STL.64 [R1+0x1228], R194 ;  /* 0x001228c201007387 */ /* 0x000fe80000100a00 */
[----:B------:R-:W-:Y:S04]  /*17720*/  STL.64 [R1+0x1230], R210 ;  /* 0x001230d201007387 */ /* 0x000fe80000100a00 */
[----:B------:R2:W-:Y:S04]  /*17730*/  STL.64 [R1+0x1238], R226 ;  /* 0x001238e201007387 */ /* 0x0005e80000100a00 */
        /* <DEDUP_REMOVED lines=16> */
[----:B------:R-:W3:Y:S04]  /*17840*/  LDL.LU.64 R228, [R1+0x1368] ;  /* 0x0013680001e47983 */ /* 0x000ee80000300a00 */
[----:B------:R-:W4:Y:S04]  /*17850*/  LDL.LU.64 R212, [R1+0x1360] ;  /* 0x0013600001d47983 */ /* 0x000f280000300a00 */
[----:B------:R-:W2:Y:S04]  /*17860*/  LDL.LU.64 R196, [R1+0x1358] ;  /* 0x0013580001c47983 */ /* 0x000ea80000300a00 */
[----:B------:R-:W-:Y:S04]  /*17870*/  LDGSTS.E [R248+0x7980], desc[UR18][R180.64], P6 ;  /* 0x07980000b4f87fae */ /* 0x000fe8000b121852 */
[----:B------:R-:W-:Y:S04]  /*17880*/  LDGSTS.E [R248+0x7d80], desc[UR18][R164.64], P6 ;  /* 0x07d80000a4f87fae */ /* 0x000fe8000b121852 */
[----:B------:R-:W-:Y:S04]  /*17890*/  LDGSTS.E [R249+0x200], desc[UR18][R224.64], P6 ;  /* 0x00200000e0f97fae */ /* 0x000fe8000b121852 */
[----:B------:R-:W3:Y:S04]  /*178a0*/  LDL.LU.64 R180, [R1+0x1350] ;  /* 0x0013500001b47983 */ /* 0x000ee80000300a00 */
[----:B------:R-:W4:Y:S04]  /*178b0*/  LDL.LU.64 R164, [R1+0x1348] ;  /* 0x0013480001a47983 */ /* 0x000f280000300a00 */
[----:B-1----:R-:W2:Y:S04]  /*178c0*/  LDL.64 R178, [R1+0x200] ;  /* 0x0002000001b27983 */ /* 0x002ea80000100a00 */
[----:B------:R-:W2:Y:S04]  /*178d0*/  LDL.64 R162, [R1+0x240] ;  /* 0x0002400001a27983 */ /* 0x000ea80000100a00 */
        /* <DEDUP_REMOVED lines=20> */
[----:B------:R-:W2:Y:S04]  /*17a20*/  LDL.LU.64 R240, [R1+0x180] ;  /* 0x0001800001f07983 */ /* 0x000ea80000300a00 */
[----:B------:R-:W2:Y:S04]  /*17a30*/  LDL.LU.64 R190, [R1+0x140] ;  /* 0x0001400001be7983 */ /* 0x000ea80000300a00 */
[----:B------:R-:W2:Y:S04]  /*17a40*/  LDL.LU.64 R204, [R1+0x100] ;  /* 0x0001000001cc7983 */ /* 0x000ea80000300a00 */
[----:B------:R-:W-:Y:S04]  /*17a50*/  STL.64 [R1+0x1240], R224 ;  /* 0x001240e001007387 */ /* 0x000fe80000100a00 */
[----:B------:R-:W-:Y:S04]  /*17a60*/  STL.64 [R1+0x1248], R238 ;  /* 0x001248ee01007387 */ /* 0x000fe80000100a00 */
[----:B------:R1:W-:Y:S04]  /*17a70*/  STL.64 [R1+0x1250], R206 ;  /* 0x001250ce01007387 */ /* 0x0003e80000100a00 */
[----:B------:R-:W-:Y:S04]  /*17a80*/  STL.64 [R1+0x1258], R220 ;  /* 0x001258dc01007387 */ /* 0x000fe80000100a00 */
[----:B----4-:R-:W-:Y:S04]  /*17a90*/  LDGSTS.E [R249+0x2600], desc[UR18][R164.64], P6 ;  /* 0x02600000a4f97fae */ /* 0x010fe8000b121852 */
[----:B---3--:R-:W-:Y:S04]  /*17aa0*/  LDGSTS.E [R249+0x2a00], desc[UR18][R180.64], P6 ;  /* 0x02a00000b4f97fae */ /* 0x008fe8000b121852 */
[----:B--2---:R-:W-:Y:S04]  /*17ab0*/  LDGSTS.E [R249+0x2e00], desc[UR18][R196.64], P6 ;  /* 0x02e00000c4f97fae */ /* 0x004fe8000b121852 */
        /* <DEDUP_REMOVED lines=11> */
[----:B------:R-:W-:Y:S04]  /*17b70*/  STL.64 [R1+0x1260], R164 ;  /* 0x001260a401007387 */ /* 0x000fe80000100a00 */
        /* <DEDUP_REMOVED lines=39> */
[----:B------:R-:W4:Y:S04]  /*17df0*/  LDL.LU.64 R192, [R1+0x1b8] ;  /* 0x0001b80001c07983 */ /* 0x000f280000300a00 */
[----:B------:R-:W4:Y:S04]  /*17e00*/  LDL.LU.64 R156, [R1+0x178] ;  /* 0x00017800019c7983 */ /* 0x000f280000300a00 */
[----:B------:R-:W4:Y:S04]  /*17e10*/  LDL.LU.64 R174, [R1+0x138] ;  /* 0x0001380001ae7983 */ /* 0x000f280000300a00 */
[----:B------:R-:W4:Y:S04]  /*17e20*/  LDL.LU.64 R188, [R1+0xf8] ;  /* 0x0000f80001bc7983 */ /* 0x000f280000300a00 */
[----:B------:R1:W-:Y:S04]  /*17e30*/  STL.64 [R1+0x10b0], R248 ;  /* 0x0010b0f801007387 */ /* 0x0003e80000100a00 */
[----:B------:R-:W-:Y:S04]  /*17e40*/  STL.64 [R1+0x1288], R208 ;  /* 0x001288d001007387 */ /* 0x000fe80000100a00 */
[----:B------:R-:W-:Y:S04]  /*17e50*/  STL.64 [R1+0x1290], R240 ;  /* 0x001290f001007387 */ /* 0x000fe80000100a00 */
[----:B------:R1:W-:Y:S04]  /*17e60*/  STL.64 [R1+0x1298], R190 ;  /* 0x001298be01007387 */ /* 0x0003e80000100a00 */
[----:B------:R-:W-:Y:S04]  /*17e70*/  STL.64 [R1+0x12a0], R204 ;  /* 0x0012a0cc01007387 */ /* 0x000fe80000100a00 */
        /* <DEDUP_REMOVED lines=19> */
[----:B------:R2:W-:Y:S04]  /*17fb0*/  STL.64 [R1+0x12b8], R198 ;  /* 0x0012b8c601007387 */ /* 0x0005e80000100a00 */
        /* <DEDUP_REMOVED lines=23> */
[----:B------:R-:W3:Y:S04]  /*18130*/  LDL.LU.64 R152, [R1+0x12f0] ;  /* 0x0012f00001987983 */ /* 0x000ee80000300a00 */
        /* <DEDUP_REMOVED lines=12> */
[----:B---3--:R-:W-:Y:S04]  /*18200*/  LDGSTS.E [R251+0x2300], desc[UR18][R152.64], P6 ;  /* 0x0230000098fb7fae */ /* 0x008fe8000b121852 */
[----:B----4-:R-:W-:Y:S04]  /*18210*/  LDGSTS.E [R251+0x2700], desc[UR18][R168.64], P6 ;  /* 0x02700000a8fb7fae */ /* 0x010fe8000b121852 */
[----:B------:R-:W-:Y:S04]  /*18220*/  LDGSTS.E [R251+0x2b00], desc[UR18][R184.64], P6 ;  /* 0x02b00000b8fb7fae */ /* 0x000fe8000b121852 */
        /* <DEDUP_REMOVED lines=50> */
[----:B------:R-:W2:Y:S04]  /*18550*/  LDL.LU.64 R162, [R1+0xd0] ;  /* 0x0000d00001a27983 */ /* 0x000ea80000300a00 */
[----:B------:R-:W-:Y:S04]  /*18560*/  LDGSTS.E [R4+0x1780], desc[UR18][R108.64], P6 ;  /* 0x017800006c047fae */ /* 0x000fe8000b121852 */
[----:B------:R-:W-:Y:S04]  /*18570*/  LDGSTS.E [R4+0x1b80], desc[UR18][R124.64], P6 ;  /* 0x01b800007c047fae */ /* 0x000fe8000b121852 */
[----:B------:R-:W-:Y:S04]  /*18580*/  LDGSTS.E [R4+0x1f80], desc[UR18][R138.64], P6 ;  /* 0x01f800008a047fae */ /* 0x000fe8000b121852 */
[----:B------:R-:W2:Y:S04]  /*18590*/  LDL.LU.64 R236, [R1+0xc8] ;  /* 0x0000c80001ec7983 */ /* 0x000ea80000300a00 */
[----:B------:R-:W2:Y:S04]  /*185a0*/  LDL.LU.64 R222, [R1+0x50] ;  /* 0x0000500001de7983 */ /* 0x000ea80000300a00 */
[----:B------:R1:W-:Y:S04]  /*185b0*/  STL.64 [R1+0x1088], R250 ;  /* 0x001088fa01007387 */ /* 0x0003e80000100a00 */
        /* <DEDUP_REMOVED lines=17> */
[----:B------:R2:W-:Y:S04]  /*186d0*/  LDGSTS.E [R4+0x6780], desc[UR18][R160.64], P6 ;  /* 0x06780000a0047fae */ /* 0x0005e8000b121852 */
[----:B------:R-:W3:Y:S01]  /*186e0*/  LDL.LU.64 R246, [R1+0x48] ;  /* 0x0000480001f67983 */ /* 0x000ee20000300a00 */
[----:B------:R-:W-:-:S03]  /*186f0*/  SEL R3, R3, RZ, P1 ;  /* 0x000000ff03037207 */ /* 0x000fc60000800000 */
[----:B------:R4:W-:Y:S01]  /*18700*/  LDGSTS.E [R4+0x6b80], desc[UR18][R238.64], P6 ;  /* 0x06b80000ee047fae */ /* 0x0009e2000b121852 */
[----:B--2---:R-:W2:Y:S03]  /*18710*/  S2R R161, SR_TID.X ;  /* 0x0000000000a17919 */ /* 0x004ea60000002100 */
[----:B------:R1:W-:Y:S04]  /*18720*/  LDGSTS.E [R4+0x6f80], desc[UR18][R224.64], P6 ;  /* 0x06f80000e0047fae */ /* 0x0003e8000b121852 */
[----:B------:R1:W-:Y:S04]  /*18730*/  LDGSTS.E [R4+0x7380], desc[UR18][R226.64], P6 ;  /* 0x07380000e2047fae */ /* 0x0003e8000b121852 */
[----:B------:R1:W-:Y:S04]  /*18740*/  LDGSTS.E [R4+0x7780], desc[UR18][R210.64], P6 ;  /* 0x07780000d2047fae */ /* 0x0003e8000b121852 */
[----:B------:R1:W-:Y:S04]  /*18750*/  LDGSTS.E [R4+0x7b80], desc[UR18][R194.64], P6 ;  /* 0x07b80000c2047fae */ /* 0x0003e8000b121852 */
[----:B------:R1:W-:Y:S04]  /*18760*/  LDGSTS.E [R4+0x7f80], desc[UR18][R178.64], P6 ;  /* 0x07f80000b2047fae */ /* 0x0003e8000b121852 */
[----:B------:R-:W0:Y:S01]  /*18770*/  LDGDEPBAR ;  /* 0x00000000000079af */ /* 0x000e220000000000 */
[----:B--2---:R-:W-:-:S04]  /*18780*/  SHF.R.U32.HI R161, RZ, 0x6, R161 ;  /* 0x00000006ffa17819 */ /* 0x004fc800000116a1 */
[----:B------:R-:W-:-:S04]  /*18790*/  SGXT.U32 R161, R161, 0x1 ;  /* 0x00000001a1a1781a */ /* 0x000fc80000000000 */
[----:B------:R-:W-:Y:S01]  /*187a0*/  LOP3.LUT R161, R161, 0x42, RZ, 0xfc, !PT ;  /* 0x00000042a1a17812 */ /* 0x000fe200078efcff */
[----:B------:R-:W-:Y:S03]  /*187b0*/  BAR.SYNC.DEFER_BLOCKING 0x0 ;  /* 0x0000000000007b1d */ /* 0x000fe60000010000 */
[----:B------:R-:W-:Y:S02]  /*187c0*/  ISETP.GE.AND P6, PT, R161, UR4, PT ;  /* 0x00000004a1007c0c */ /* 0x000fe4000bfc6270 */
[----:B------:R-:W-:Y:S02]  /*187d0*/  SEL R161, RZ, 0x4, P4 ;  /* 0x00000004ffa17807 */ /* 0x000fe40002000000 */
[----:B------:R-:W-:Y:S02]  /*187e0*/  ISETP.NE.U32.AND P4, PT, R3, RZ, PT ;  /* 0x000000ff0300720c */ /* 0x000fe40003f85070 */
[----:B------:R-:W2:Y:S01]  /*187f0*/  S2R R3, SR_TID.X ;  /* 0x0000000000037919 */ /* 0x000ea20000002100 */
[----:B------:R-:W-:-:S06]  /*18800*/  USHF.L.U32 UR15, UR8, 0x7, URZ ;  /* 0x00000007080f7899 */ /* 0x000fcc000800063f */
[----:B------:R-:W-:Y:S01]  /*18810*/  IMAD.U32 R252, RZ, RZ, UR15 ;  /* 0x0000000ffffc7e24 */ /* 0x000fe2000f8e00ff */
[----:B------:R-:W-:-:S03]  /*18820*/  SEL R161, R161, RZ, P1 ;  /* 0x000000ffa1a17207 */ /* 0x000fc60000800000 */
[----:B------:R-:W-:Y:S01]  /*18830*/  IMAD.WIDE R198, R252, 0x4, R162 ;  /* 0x00000004fcc67825 */ /* 0x000fe200078e02a2 */
[----:B------:R-:W-:-:S03]  /*18840*/  SEL R160, RZ, 0x4, P6 ;  /* 0x00000004ffa07807 */ /* 0x000fc60003000000 */
[C---:B------:R-:W-:Y:S01]  /*18850*/  IMAD.WIDE R182, R252.reuse, 0x4, R236 ;  /* 0x00000004fcb67825 */ /* 0x040fe200078e02ec */
[----:B------:R-:W-:Y:S01]  /*18860*/  @!PT LDS RZ, [RZ] ;  /* 0x00000000fffff984 */ /* 0x000fe20000000800 */
[----:B------:R-:W-:Y:S01]  /*18870*/  @!PT LDS RZ, [RZ] ;  /* 0x00000000fffff984 */ /* 0x000fe20000000800 */
[----:B------:R-:W-:Y:S01]  /*18880*/  @!PT LDS RZ, [RZ] ;  /* 0x00000000fffff984 */ /* 0x000fe20000000800 */
[----:B------:R-:W-:Y:S01]  /*18890*/  LDGSTS.E [R5+-0x78000], desc[UR18][R198.64], P2 ;  /* 0x88000000c6057fae */ /* 0x000fe20009121852 */
[----:B------:R-:W-:Y:S02]  /*188a0*/  ISETP.NE.U32.AND P2, PT, R161, RZ, PT ;  /* 0x000000ffa100720c */ /* 0x000fe40003f45070 */
[----:B------:R-:W-:Y:S01]  /*188b0*/  IMAD.WIDE R166, R252, 0x4, R222 ;  /* 0x00000004fca67825 */ /* 0x000fe200078e02de */
[----:B------:R-:W-:Y:S01]  /*188c0*/  SEL R160, R160, RZ, P1 ;  /* 0x000000ffa0a07207 */ /* 0x000fe20000800000 */
[----:B------:R-:W-:Y:S01]  /*188d0*/  LDGSTS.E [R5+-0x77ff8], desc[UR18][R182.64], P5 ;  /* 0x88008000b6057fae */ /* 0x000fe2000a921852 */
[----:B--2---:R-:W-:-:S03]  /*188e0*/  SHF.R.U32.HI R3, RZ, 0x6, R3 ;  /* 0x00000006ff037819 */ /* 0x004fc60000011603 */
[----:B------:R-:W-:Y:S01]  /*188f0*/  LDGSTS.E [R5+-0x76000], desc[UR18][R166.64], P3 ;  /* 0x8a000000a6057fae */ /* 0x000fe20009921852 */
[----:B------:R-:W-:Y:S01]  /*18900*/  SGXT.U32 R3, R3, 0x1 ;  /* 0x000000010303781a */ /* 0x000fe20000000000 */
[----:B------:R-:W-:Y:S01]  /*18910*/  IMAD.WIDE R190, R252, 0x4, R10 ;  /* 0x00000004fcbe7825 */ /* 0x000fe200078e020a */
[----:B------:R-:W-:Y:S01]  /*18920*/  ISETP.GE.AND P6, PT, R0, UR4, PT ;  /* 0x0000000400007c0c */ /* 0x000fe2000bfc6270 */
[----:B------:R-:W2:Y:S01]  /*18930*/  LDL.LU.64 R236, [R1+0xc0] ;  /* 0x0000c00001ec7983 */ /* 0x000ea20000300a00 */
[----:B------:R-:W-:-:S04]  /*18940*/  LOP3.LUT R161, R3, 0x62, RZ, 0xfc, !PT ;  /* 0x0000006203a17812 */ /* 0x000fc800078efcff */
[----:B------:R-:W-:Y:S02]  /*18950*/  ISETP.GE.AND P5, PT, R161, UR4, PT ;  /* 0x00000004a1007c0c */ /* 0x000fe4000bfa6270 */
[----:B------:R-:W-:Y:S02]  /*18960*/  LOP3.LUT R161, R3, 0x4, RZ, 0xfc, !PT ;  /* 0x0000000403a17812 */ /* 0x000fe400078efcff */
[----:B------:R-:W-:Y:S02]  /*18970*/  ISETP.NE.U32.AND P3, PT, R160, RZ, PT ;  /* 0x000000ffa000720c */ /* 0x000fe40003f65070 */
[----:B------:R-:W-:Y:S02]  /*18980*/  SEL R160, RZ, 0x4, P6 ;  /* 0x00000004ffa07807 */ /* 0x000fe40003000000 */
[----:B------:R-:W-:Y:S02]  /*18990*/  ISETP.GE.AND P6, PT, R161, UR4, PT ;  /* 0x00000004a1007c0c */ /* 0x000fe4000bfc6270 */
[----:B------:R-:W-:-:S02]  /*189a0*/  LOP3.LUT R223, R3, 0x6, RZ, 0xfc, !PT ;  /* 0x0000000603df7812 */ /* 0x000fc400078efcff */
[----:B------:R-:W-:Y:S02]  /*189b0*/  SEL R161, RZ, 0x4, P5 ;  /* 0x00000004ffa17807 */ /* 0x000fe40002800000 */
[----:B------:R-:W-:Y:S02]  /*189c0*/  SEL R160, R160, RZ, P1 ;  /* 0x000000ffa0a07207 */ /* 0x000fe40000800000 */
[----:B------:R-:W-:Y:S02]  /*189d0*/  SEL R11, R161, RZ, P1 ;  /* 0x000000ffa10b7207 */ /* 0x000fe40000800000 */
[----:B------:R-:W-:Y:S02]  /*189e0*/  ISETP.GE.AND P5, PT, R223, UR4, PT ;  /* 0x00000004df007c0c */ /* 0x000fe4000bfa6270 */
[----:B------:R-:W4:Y:S01]  /*189f0*/  LDL.LU.64 R222, [R1+0xb8] ;  /* 0x0000b80001de7983 */ /* 0x000f220000300a00 */
[----:B------:R-:W-:Y:S02]  /*18a00*/  SEL R10, RZ, 0x4, P6 ;  /* 0x00000004ff0a7807 */ /* 0x000fe40003000000 */
[----:B------:R-:W-:-:S02]  /*18a10*/  ISETP.NE.U32.AND P6, PT, R160, RZ, PT ;  /* 0x000000ffa000720c */ /* 0x000fc40003fc5070 */
[----:B------:R-:W4:Y:S01]  /*18a20*/  LDL.LU.64 R160, [R1+0x40] ;  /* 0x0000400001a07983 */ /* 0x000f220000300a00 */
[----:B---3--:R-:W-:Y:S01]  /*18a30*/  IMAD.WIDE R204, R252, 0x4, R246 ;  /* 0x00000004fccc7825 */ /* 0x008fe200078e02f6 */
[----:B------:R-:W-:-:S04]  /*18a40*/  LOP3.LUT R247, R3, 0x24, RZ, 0xfc, !PT ;  /* 0x0000002403f77812 */ /* 0x000fc800078efcff */
[----:B------:R-:W-:Y:S01]  /*18a50*/  LDGSTS.E [R5+-0x75ff8], desc[UR18][R204.64], P4 ;  /* 0x8a008000cc057fae */ /* 0x000fe2000a121852 */
[----:B------:R-:W-:Y:S02]  /*18a60*/  ISETP.NE.U32.AND P4, PT, R11, RZ, PT ;  /* 0x000000ff0b00720c */ /* 0x000fe40003f85070 */
[----:B------:R-:W-:Y:S01]  /*18a70*/  SEL R11, RZ, 0x4, P5 ;  /* 0x00000004ff0b7807 */ /* 0x000fe20002800000 */
[----:B------:R-:W-:Y:S01]  /*18a80*/  IMAD.WIDE R240, R252, 0x4, R12 ;  /* 0x00000004fcf07825 */ /* 0x000fe200078e020c */
[----:B------:R-:W-:Y:S01]  /*18a90*/  ISETP.GE.AND P5, PT, R247, UR4, PT ;  /* 0x00000004f7007c0c */ /* 0x000fe2000bfa6270 */
[----:B------:R-:W-:Y:S04]  /*18aa0*/  LDGSTS.E [R5+-0x74000], desc[UR18][R190.64], P2 ;  /* 0x8c000000be057fae */ /* 0x000fe80009121852 */
[----:B------:R-:W3:Y:S01]  /*18ab0*/  LDL.LU.64 R246, [R1+0x38] ;  /* 0x0000380001f67983 */ /* 0x000ee20000300a00 */
[----:B------:R-:W-:Y:S01]  /*18ac0*/  SEL R10, R10, RZ, P1 ;  /* 0x000000ff0a0a7207 */ /* 0x000fe20000800000 */
[----:B------:R-:W-:Y:S01]  /*18ad0*/  IMAD.WIDE R208, R252, 0x4, R16 ;  /* 0x00000004fcd07825 */ /* 0x000fe200078e0210 */
[----:B------:R-:W-:Y:S01]  /*18ae0*/  LOP3.LUT R162, R3, 0x26, RZ, 0xfc, !PT ;  /* 0x0000002603a27812 */ /* 0x000fe200078efcff */
[----:B------:R-:W-:Y:S01]  /*18af0*/  LDGSTS.E [R5+-0x73ff8], desc[UR18][R240.64], P3 ;  /* 0x8c008000f0057fae */ /* 0x000fe20009921852 */
[----:B------:R-:W-:-:S02]  /*18b00*/  ISETP.NE.U32.AND P2, PT, R10, RZ, PT ;  /* 0x000000ff0a00720c */ /* 0x000fc40003f45070 */
[----:B------:R-:W-:Y:S01]  /*18b10*/  LOP3.LUT R163, R3, 0x44, RZ, 0xfc, !PT ;  /* 0x0000004403a37812 */ /* 0x000fe200078efcff */
[----:B------:R-:W-:Y:S01]  /*18b20*/  LDGSTS.E [R5+-0x72000], desc[UR18][R208.64], P6 ;  /* 0x8e000000d0057fae */ /* 0x000fe2000b121852 */
[----:B------:R-:W-:Y:S02]  /*18b30*/  SEL R10, RZ, 0x4, P5 ;  /* 0x00000004ff0a7807 */ /* 0x000fe40002800000 */
[----:B------:R-:W-:Y:S02]  /*18b40*/  ISETP.GE.AND P5, PT, R162, UR4, PT ;  /* 0x00000004a2007c0c */ /* 0x000fe4000bfa6270 */
[----:B------:R-:W-:Y:S02]  /*18b50*/  SEL R11, R11, RZ, P1 ;  /* 0x000000ff0b0b7207 */ /* 0x000fe40000800000 */
[----:B------:R-:W-:Y:S01]  /*18b60*/  ISETP.GE.AND P6, PT, R163, UR4, PT ;  /* 0x00000004a3007c0c */ /* 0x000fe2000bfc6270 */
[----:B------:R-:W-:Y:S01]  /*18b70*/  IMAD.WIDE R228, R252, 0x4, R14 ;  /* 0x00000004fce47825 */ /* 0x000fe200078e020e */
[----:B------:R-:W-:-:S02]  /*18b80*/  LOP3.LUT R162, R3, 0x46, RZ, 0xfc, !PT ;  /* 0x0000004603a27812 */ /* 0x000fc400078efcff */
[----:B------:R-:W-:Y:S02]  /*18b90*/  SEL R12, RZ, 0x4, P5 ;  /* 0x00000004ff0c7807 */ /* 0x000fe40002800000 */
[----:B------:R-:W-:Y:S01]  /*18ba0*/  ISETP.NE.U32.AND P3, PT, R11, RZ, PT ;  /* 0x000000ff0b00720c */ /* 0x000fe20003f65070 */
[----:B------:R1:W-:Y:S01]  /*18bb0*/  LDGSTS.E [R5+-0x71ff8], desc[UR18][R228.64], P4 ;  /* 0x8e008000e4057fae */ /* 0x0003e2000a121852 */
[----:B------:R-:W-:Y:S02]  /*18bc0*/  SEL R10, R10, RZ, P1 ;  /* 0x000000ff0a0a7207 */ /* 0x000fe40000800000 */
[----:B------:R-:W-:Y:S02]  /*18bd0*/  SEL R11, RZ, 0x4, P6 ;  /* 0x00000004ff0b7807 */ /* 0x000fe40003000000 */
[----:B------:R-:W-:Y:S02]  /*18be0*/  LOP3.LUT R163, R3, 0x64, RZ, 0xfc, !PT ;  /* 0x0000006403a37812 */ /* 0x000fe400078efcff */
[----:B------:R-:W-:-:S02]  /*18bf0*/  ISETP.GE.AND P5, PT, R162, UR4, PT ;  /* 0x00000004a2007c0c */ /* 0x000fc4000bfa6270 */
[----:B------:R-:W-:Y:S02]  /*18c00*/  SEL R12, R12, RZ, P1 ;  /* 0x000000ff0c0c7207 */ /* 0x000fe40000800000 */
[----:B------:R-:W-:Y:S02]  /*18c10*/  ISETP.NE.U32.AND P4, PT, R10, RZ, PT ;  /* 0x000000ff0a00720c */ /* 0x000fe40003f85070 */
[----:B------:R-:W-:Y:S02]  /*18c20*/  SEL R11, R11, RZ, P1 ;  /* 0x000000ff0b0b7207 */ /* 0x000fe40000800000 */
[----:B------:R-:W-:Y:S02]  /*18c30*/  ISETP.GE.AND P6, PT, R163, UR4, PT ;  /* 0x00000004a3007c0c */ /* 0x000fe4000bfc6270 */
[----:B------:R-:W-:Y:S02]  /*18c40*/  SEL R10, RZ, 0x4, P5 ;  /* 0x00000004ff0a7807 */ /* 0x000fe40002800000 */
[----:B------:R-:W-:-:S02]  /*18c50*/  ISETP.NE.U32.AND P5, PT, R12, RZ, PT ;  /* 0x000000ff0c00720c */ /* 0x000fc40003fa5070 */
[----:B------:R-:W-:Y:S01]  /*18c60*/  SEL R10, R10, RZ, P1 ;  /* 0x000000ff0a0a7207 */ /* 0x000fe20000800000 */
[----:B------:R1:W-:Y:S01]  /*18c70*/  STL.64 [R1+0x1068], R4 ;  /* 0x0010680401007387 */ /* 0x0003e20000100a00 */
[----:B--2---:R-:W-:-:S05]  /*18c80*/  IMAD.WIDE R212, R252, 0x4, R236 ;  /* 0x00000004fcd47825 */ /* 0x004fca00078e02ec */
[----:B------:R-:W-:Y:S01]  /*18c90*/  LDGSTS.E [R6+-0x78000], desc[UR18][R212.64], P2 ;  /* 0x88000000d4067fae */ /* 0x000fe20009121852 */
[----:B------:R-:W-:Y:S02]  /*18ca0*/  ISETP.NE.U32.AND P2, PT, R11, RZ, PT ;  /* 0x000000ff0b00720c */ /* 0x000fe40003f45070 */
[----:B------:R-:W-:Y:S01]  /*18cb0*/  SEL R11, RZ, 0x4, P6 ;  /* 0x00000004ff0b7807 */ /* 0x000fe20003000000 */
[----:B----4-:R-:W-:Y:S01]  /*18cc0*/  IMAD.WIDE R196, R252, 0x4, R222 ;  /* 0x00000004fcc47825 */ /* 0x010fe200078e02de */
[----:B------:R-:W-:-:S04]  /*18cd0*/  LOP3.LUT R223, R3, 0x66, RZ, 0xfc, !PT ;  /* 0x0000006603df7812 */ /* 0x000fc800078efcff */
[----:B------:R-:W-:Y:S01]  /*18ce0*/  ISETP.GE.AND P6, PT, R223, UR4, PT ;  /* 0x00000004df007c0c */ /* 0x000fe2000bfc6270 */
[----:B------:R-:W-:Y:S01]  /*18cf0*/  LDGSTS.E [R6+-0x77ff8], desc[UR18][R196.64], P3 ;  /* 0x88008000c4067fae */ /* 0x000fe20009921852 */
[----:B------:R-:W-:Y:S01]  /*18d00*/  IMAD.WIDE R180, R252, 0x4, R160 ;  /* 0x00000004fcb47825 */ /* 0x000fe200078e02a0 */
[----:B------:R-:W-:Y:S02]  /*18d10*/  ISETP.NE.U32.AND P3, PT, R10, RZ, PT ;  /* 0x000000ff0a00720c */ /* 0x000fe40003f65070 */
[----:B------:R-:W2:Y:S01]  /*18d20*/  LDL.LU.64 R222, [R1+0xb0] ;  /* 0x0000b00001de7983 */ /* 0x000ea20000300a00 */
[----:B------:R-:W-:-:S03]  /*18d30*/  SEL R10, RZ, 0x4, P6 ;  /* 0x00000004ff0a7807 */ /* 0x000fc60003000000 */
[----:B------:R-:W-:Y:S01]  /*18d40*/  LDGSTS.E [R6+-0x76000], desc[UR18][R180.64], P4 ;  /* 0x8a000000b4067fae */ /* 0x000fe2000a121852 */
[----:B------:R-:W-:-:S03]  /*18d50*/  SEL R11, R11, RZ, P1 ;  /* 0x000000ff0b0b7207 */ /* 0x000fc60000800000 */
[----:B------:R-:W4:Y:S01]  /*18d60*/  LDL.LU.64 R236, [R1+0xa8] ;  /* 0x0000a80001ec7983 */ /* 0x000f220000300a00 */
[----:B------:R-:W-:-:S03]  /*18d70*/  ISETP.NE.U32.AND P4, PT, R11, RZ, PT ;  /* 0x000000ff0b00720c */ /* 0x000fc60003f85070 */
[----:B------:R-:W4:Y:S01]  /*18d80*/  LDL.LU.64 R160, [R1+0x30] ;  /* 0x0000300001a07983 */ /* 0x000f220000300a00 */
[----:B---3--:R-:W-:Y:S01]  /*18d90*/  IMAD.WIDE R164, R252, 0x4, R246 ;  /* 0x00000004fca47825 */ /* 0x008fe200078e02f6 */
[----:B------:R-:W-:-:S04]  /*18da0*/  LOP3.LUT R247, R3, 0x8, RZ, 0xfc, !PT ;  /* 0x0000000803f77812 */ /* 0x000fc800078efcff */
[----:B------:R-:W-:Y:S01]  /*18db0*/  ISETP.GE.AND P6, PT, R247, UR4, PT ;  /* 0x00000004f7007c0c */ /* 0x000fe2000bfc6270 */
[----:B------:R-:W-:Y:S01]  /*18dc0*/  LDGSTS.E [R6+-0x75ff8], desc[UR18][R164.64], P5 ;  /* 0x8a008000a4067fae */ /* 0x000fe2000a921852 */
[C---:B------:R-:W-:Y:S02]  /*18dd0*/  LOP3.LUT R247, R3.reuse, 0xa, RZ, 0xfc, !PT ;  /* 0x0000000a03f77812 */ /* 0x040fe400078efcff */
[----:B------:R-:W-:Y:S02]  /*18de0*/  LOP3.LUT R246, R3, 0x28, RZ, 0xfc, !PT ;  /* 0x0000002803f67812 */ /* 0x000fe400078efcff */
[----:B------:R-:W-:Y:S02]  /*18df0*/  ISETP.GE.AND P5, PT, R247, UR4, PT ;  /* 0x00000004f7007c0c */ /* 0x000fe4000bfa6270 */
[----:B------:R-:W-:Y:S02]  /*18e00*/  LOP3.LUT R247, R3, 0x2a, RZ, 0xfc, !PT ;  /* 0x0000002a03f77812 */ /* 0x000fe400078efcff */
[----:B------:R-:W-:-:S02]  /*18e10*/  SEL R12, RZ, 0x4, P6 ;  /* 0x00000004ff0c7807 */ /* 0x000fc40003000000 */
[----:B------:R-:W-:Y:S02]  /*18e20*/  SEL R11, RZ, 0x4, P5 ;  /* 0x00000004ff0b7807 */ /* 0x000fe40002800000 */
[----:B------:R-:W-:Y:S02]  /*18e30*/  ISETP.GE.AND P6, PT, R246, UR4, PT ;  /* 0x00000004f6007c0c */ /* 0x000fe4000bfc6270 */
[----:B------:R-:W-:Y:S02]  /*18e40*/  ISETP.GE.AND P5, PT, R247, UR4, PT ;  /* 0x00000004f7007c0c */ /* 0x000fe4000bfa6270 */
[----:B------:R-:W3:Y:S01]  /*18e50*/  LDL.LU.64 R246, [R1+0x28] ;  /* 0x0000280001f67983 */ /* 0x000ee20000300a00 */
[----:B------:R-:W-:Y:S01]  /*18e60*/  IMAD.WIDE R220, R252, 0x4, R18 ;  /* 0x00000004fcdc7825 */ /* 0x000fe200078e0212 */
[----:B------:R-:W-:Y:S02]  /*18e70*/  SEL R10, R10, RZ, P1 ;  /* 0x000000ff0a0a7207 */ /* 0x000fe40000800000 */
[----:B------:R-:W-:Y:S01]  /*18e80*/  SEL R12, R12, RZ, P1 ;  /* 0x000000ff0c0c7207 */ /* 0x000fe20000800000 */
[----:B------:R-:W-:Y:S01]  /*18e90*/  IMAD.WIDE R206, R252, 0x4, R22 ;  /* 0x00000004fcce7825 */ /* 0x000fe200078e0216 */
[----:B------:R-:W-:Y:S01]  /*18ea0*/  LDGSTS.E [R6+-0x74000], desc[UR18][R220.64], P2 ;  /* 0x8c000000dc067fae */ /* 0x000fe20009121852 */
[----:B------:R-:W-:-:S02]  /*18eb0*/  ISETP.NE.U32.AND P2, PT, R10, RZ, PT ;  /* 0x000000ff0a00720c */ /* 0x000fc40003f45070 */
[----:B------:R-:W-:Y:S01]  /*18ec0*/  SEL R10, RZ, 0x4, P6 ;  /* 0x00000004ff0a7807 */ /* 0x000fe20003000000 */
[----:B------:R-:W-:Y:S01]  /*18ed0*/  IMAD.WIDE R238, R252, 0x4, R20 ;  /* 0x00000004fcee7825 */ /* 0x000fe200078e0214 */
[----:B------:R-:W-:Y:S01]  /*18ee0*/  ISETP.NE.U32.AND P6, PT, R12, RZ, PT ;  /* 0x000000ff0c00720c */ /* 0x000fe20003fc5070 */
[----:B------:R-:W-:Y:S01]  /*18ef0*/  LDGSTS.E [R6+-0x73ff8], desc[UR18][R206.64], P3 ;  /* 0x8c008000ce067fae */ /* 0x000fe20009921852 */
[----:B------:R-:W-:Y:S01]  /*18f00*/  SEL R11, R11, RZ, P1 ;  /* 0x000000ff0b0b7207 */ /* 0x000fe20000800000 */
[----:B-1----:R-:W-:Y:S01]  /*18f10*/  IMAD.WIDE R224, R252, 0x4, R24 ;  /* 0x00000004fce07825 */ /* 0x002fe200078e0218 */
[----:B------:R-:W-:Y:S01]  /*18f20*/  SEL R10, R10, RZ, P1 ;  /* 0x000000ff0a0a7207 */ /* 0x000fe20000800000 */
[----:B------:R-:W-:Y:S01]  /*18f30*/  LDGSTS.E [R6+-0x72000], desc[UR18][R238.64], P4 ;  /* 0x8e000000ee067fae */ /* 0x000fe2000a121852 */
[----:B------:R-:W-:Y:S02]  /*18f40*/  ISETP.NE.U32.AND P3, PT, R11, RZ, PT ;  /* 0x000000ff0b00720c */ /* 0x000fe40003f65070 */
[----:B------:R-:W-:Y:S01]  /*18f50*/  SEL R11, RZ, 0x4, P5 ;  /* 0x00000004ff0b7807 */ /* 0x000fe20002800000 */
[----:B------:R-:W-:Y:S01]  /*18f60*/  LDGSTS.E [R6+-0x71ff8], desc[UR18][R224.64], P2 ;  /* 0x8e008000e0067fae */ /* 0x000fe20009121852 */
[----:B------:R-:W-:-:S02]  /*18f70*/  ISETP.NE.U32.AND P4, PT, R10, RZ, PT ;  /* 0x000000ff0a00720c */ /* 0x000fc40003f85070 */
[----:B------:R-:W-:Y:S01]  /*18f80*/  SEL R11, R11, RZ, P1 ;  /* 0x000000ff0b0b7207 */ /* 0x000fe20000800000 */
[----:B------:R-:W3:Y:S03]  /*18f90*/  LDL.LU.64 R250, [R1+0xa0] ;  /* 0x0000a00001fa7983 */ /* 0x000ee60000300a00 */
[----:B------:R-:W-:Y:S01]  /*18fa0*/  ISETP.NE.U32.AND P2, PT, R11, RZ, PT ;  /* 0x000000ff0b00720c */ /* 0x000fe20003f45070 */
[----:B--2---:R-:W-:Y:S01]  /*18fb0*/  IMAD.WIDE R226, R252, 0x4, R222 ;  /* 0x00000004fce27825 */ /* 0x004fe200078e02de */
[----:B------:R-:W-:-:S04]  /*18fc0*/  LOP3.LUT R223, R3, 0x68, RZ, 0xfc, !PT ;  /* 0x0000006803df7812 */ /* 0x000fc800078efcff */
[----:B------:R-:W-:Y:S01]  /*18fd0*/  LDGSTS.E [R7+-0x78000], desc[UR18][R226.64], P6 ;  /* 0x88000000e2077fae */ /* 0x000fe2000b121852 */
[----:B------:R-:W-:Y:S01]  /*18fe0*/  ISETP.GE.AND P6, PT, R223, UR4, PT ;  /* 0x00000004df007c0c */ /* 0x000fe2000bfc6270 */
[C---:B----4-:R-:W-:Y:S01]  /*18ff0*/  IMAD.WIDE R210, R252.reuse, 0x4, R236 ;  /* 0x00000004fcd27825 */ /* 0x050fe200078e02ec */
[----:B------:R-:W-:Y:S02]  /*19000*/  LOP3.LUT R223, R3, 0xc, RZ, 0xfc, !PT ;  /* 0x0000000c03df7812 */ /* 0x000fe400078efcff */
[----:B------:R-:W-:Y:S01]  /*19010*/  SEL R11, RZ, 0x4, P6 ;  /* 0x00000004ff0b7807 */ /* 0x000fe20003000000 */
[----:B------:R-:W-:Y:S01]  /*19020*/  IMAD.WIDE R194, R252, 0x4, R160 ;  /* 0x00000004fcc27825 */ /* 0x000fe200078e02a0 */
[----:B------:R-:W-:Y:S01]  /*19030*/  ISETP.GE.AND P6, PT, R223, UR4, PT ;  /* 0x00000004df007c0c */ /* 0x000fe2000bfc6270 */
[----:B------:R-:W-:Y:S01]  /*19040*/  LDGSTS.E [R7+-0x77ff8], desc[UR18][R210.64], P3 ;  /* 0x88008000d2077fae */ /* 0x000fe20009921852 */
[----:B------:R-:W-:-:S03]  /*19050*/  SEL R11, R11, RZ, P1 ;  /* 0x000000ff0b0b7207 */ /* 0x000fc60000800000 */
[----:B------:R-:W-:Y:S01]  /*19060*/  LDGSTS.E [R7+-0x76000], desc[UR18][R194.64], P4 ;  /* 0x8a000000c2077fae */ /* 0x000fe2000a121852 */
[----:B------:R-:W-:Y:S02]  /*19070*/  ISETP.NE.U32.AND P4, PT, R11, RZ, PT ;  /* 0x000000ff0b00720c */ /* 0x000fe40003f85070 */
[----:B------:R-:W-:Y:S01]  /*19080*/  SEL R11, RZ, 0x4, P6 ;  /* 0x00000004ff0b7807 */ /* 0x000fe20003000000 */
[----:B---3--:R-:W-:Y:S01]  /*19090*/  IMAD.WIDE R178, R252, 0x4, R246 ;  /* 0x00000004fcb27825 */ /* 0x008fe200078e02f6 */
[----:B------:R-:W-:-:S04]  /*190a0*/  LOP3.LUT R247, R3, 0xe, RZ, 0xfc, !PT ;  /* 0x0000000e03f77812 */ /* 0x000fc800078efcff */
[----:B------:R-:W-:Y:S01]  /*190b0*/  ISETP.GE.AND P6, PT, R247, UR4, PT ;  /* 0x00000004f7007c0c */ /* 0x000fe2000bfc6270 */
[----:B------:R-:W-:Y:S04]  /*190c0*/  LDGSTS.E [R7+-0x75ff8], desc[UR18][R178.64], P2 ;  /* 0x8a008000b2077fae */ /* 0x000fe80009121852 */
[----:B------:R-:W2:Y:S04]  /*190d0*/  LDL.LU.64 R246, [R1+0x98] ;  /* 0x0000980001f67983 */ /* 0x000ea80000300a00 */
[----:B------:R-:W3:Y:S04]  /*190e0*/  LDL.LU.64 R14, [R1+0x20] ;  /* 0x00002000010e7983 */ /* 0x000ee80000300a00 */
[----:B------:R-:W4:Y:S01]  /*190f0*/  LDL.LU.64 R16, [R1+0x18] ;  /* 0x0000180001107983 */ /* 0x000f220000300a00 */
[----:B------:R-:W-:-:S02]  /*19100*/  LOP3.LUT R163, R3, 0x48, RZ, 0xfc, !PT ;  /* 0x0000004803a37812 */ /* 0x000fc400078efcff */
[----:B------:R-:W-:Y:S02]  /*19110*/  LOP3.LUT R222, R3, 0x4a, RZ, 0xfc, !PT ;  /* 0x0000004a03de7812 */ /* 0x000fe400078efcff */
[----:B------:R-:W-:-:S04]  /*19120*/  ISETP.GE.AND P5, PT, R163, UR4, PT ;  /* 0x00000004a3007c0c */ /* 0x000fc8000bfa6270 */
[----:B------:R-:W-:Y:S02]  /*19130*/  SEL R10, RZ, 0x4, P5 ;  /* 0x00000004ff0a7807 */ /* 0x000fe40002800000 */
[----:B------:R-:W-:Y:S02]  /*19140*/  ISETP.GE.AND P5, PT, R222, UR4, PT ;  /* 0x00000004de007c0c */ /* 0x000fe4000bfa6270 */
[----:B------:R-:W-:Y:S02]  /*19150*/  LOP3.LUT R222, R3, 0x6a, RZ, 0xfc, !PT ;  /* 0x0000006a03de7812 */ /* 0x000fe400078efcff */
[----:B------:R-:W-:Y:S02]  /*19160*/  SEL R12, RZ, 0x4, P5 ;  /* 0x00000004ff0c7807 */ /* 0x000fe40002800000 */
[----:B------:R-:W-:Y:S02]  /*19170*/  SEL R10, R10, RZ, P1 ;  /* 0x000000ff0a0a7207 */ /* 0x000fe40000800000 */
[----:B------:R-:W-:-:S02]  /*19180*/  ISETP.GE.AND P5, PT, R222, UR4, PT ;  /* 0x00000004de007c0c */ /* 0x000fc4000bfa6270 */
[----:B------:R-:W-:Y:S02]  /*19190*/  SEL R12, R12, RZ, P1 ;  /* 0x000000ff0c0c7207 */ /* 0x000fe40000800000 */
[----:B------:R-:W-:Y:S02]  /*191a0*/  ISETP.NE.U32.AND P3, PT, R10, RZ, PT ;  /* 0x000000ff0a00720c */ /* 0x000fe40003f65070 */
[----:B------:R-:W-:Y:S02]  /*191b0*/  SEL R10, RZ, 0x4, P5 ;  /* 0x00000004ff0a7807 */ /* 0x000fe40002800000 */
[----:B------:R-:W-:Y:S02]  /*191c0*/  ISETP.NE.U32.AND P5, PT, R12, RZ, PT ;  /* 0x000000ff0c00720c */ /* 0x000fe40003fa5070 */
[----:B------:R-:W-:Y:S02]  /*191d0*/  SEL R10, R10, RZ, P1 ;  /* 0x000000ff0a0a7207 */ /* 0x000fe40000800000 */
[----:B------:R-:W-:Y:S01]  /*191e0*/  LOP3.LUT R161, R3, 0x2c, RZ, 0xfc, !PT ;  /* 0x0000002c03a17812 */ /* 0x000fe200078efcff */
[----:B------:R-:W-:Y:S01]  /*191f0*/  IMAD.WIDE R162, R252, 0x4, R26 ;  /* 0x00000004fca27825 */ /* 0x000fe200078e021a */
[----:B------:R-:W-:-:S02]  /*19200*/  ISETP.NE.U32.AND P2, PT, R10, RZ, PT ;  /* 0x000000ff0a00720c */ /* 0x000fc40003f45070 */
[----:B------:R-:W-:Y:S01]  /*19210*/  SEL R10, RZ, 0x4, P6 ;  /* 0x00000004ff0a7807 */ /* 0x000fe20003000000 */
[C---:B------:R-:W-:Y:S01]  /*19220*/  IMAD.WIDE R236, R252.reuse, 0x4, R30 ;  /* 0x00000004fcec7825 */ /* 0x040fe200078e021e */
[----:B------:R-:W-:Y:S01]  /*19230*/  ISETP.GE.AND P6, PT, R161, UR4, PT ;  /* 0x00000004a1007c0c */ /* 0x000fe2000bfc6270 */
[----:B------:R-:W-:Y:S01]  /*19240*/  LDGSTS.E [R7+-0x74000], desc[UR18][R162.64], P3 ;  /* 0x8c000000a2077fae */ /* 0x000fe20009921852 */
[----:B------:R-:W-:Y:S02]  /*19250*/  LOP3.LUT R161, R3, 0x2e, RZ, 0xfc, !PT ;  /* 0x0000002e03a17812 */ /* 0x000fe400078efcff */
[----:B------:R-:W-:Y:S01]  /*19260*/  SEL R11, R11, RZ, P1 ;  /* 0x000000ff0b0b7207 */ /* 0x000fe20000800000 */
[----:B------:R-:W-:Y:S01]  /*19270*/  LDGSTS.E [R7+-0x73ff8], desc[UR18][R236.64], P5 ;  /* 0x8c008000ec077fae */ /* 0x000fe2000a921852 */
[----:B------:R-:W-:Y:S01]  /*19280*/  ISETP.GE.AND P5, PT, R161, UR4, PT ;  /* 0x00000004a1007c0c */ /* 0x000fe2000bfa6270 */
[----:B------:R-:W-:Y:S01]  /*19290*/  IMAD.WIDE R222, R252, 0x4, R28 ;  /* 0x00000004fcde7825 */ /* 0x000fe200078e021c */
[----:B------:R-:W-:-:S02]  /*192a0*/  LOP3.LUT R160, R3, 0x4c, RZ, 0xfc, !PT ;  /* 0x0000004c03a07812 */ /* 0x000fc400078efcff */
[----:B------:R-:W-:Y:S02]  /*192b0*/  LOP3.LUT R161, R3, 0x4e, RZ, 0xfc, !PT ;  /* 0x0000004e03a17812 */ /* 0x000fe400078efcff */
[----:B------:R-:W-:Y:S01]  /*192c0*/  ISETP.NE.U32.AND P3, PT, R11, RZ, PT ;  /* 0x000000ff0b00720c */ /* 0x000fe20003f65070 */
[----:B------:R-:W-:Y:S01]  /*192d0*/  LDGSTS.E [R7+-0x72000], desc[UR18][R222.64], P4 ;  /* 0x8e000000de077fae */ /* 0x000fe2000a121852 */
[----:B------:R-:W-:Y:S02]  /*192e0*/  SEL R10, R10, RZ, P1 ;  /* 0x000000ff0a0a7207 */ /* 0x000fe40000800000 */
[----:B------:R-:W-:Y:S02]  /*192f0*/  SEL R12, RZ, 0x4, P6 ;  /* 0x00000004ff0c7807 */ /* 0x000fe40003000000 */
[----:B------:R-:W-:Y:S02]  /*19300*/  SEL R11, RZ, 0x4, P5 ;  /* 0x00000004ff0b7807 */ /* 0x000fe40002800000 */
[----:B------:R-:W-:-:S02]  /*19310*/  ISETP.GE.AND P6, PT, R160, UR4, PT ;  /* 0x00000004a0007c0c */ /* 0x000fc4000bfc6270 */
[----:B------:R-:W-:Y:S01]  /*19320*/  ISETP.GE.AND P5, PT, R161, UR4, PT ;  /* 0x00000004a1007c0c */ /* 0x000fe2000bfa6270 */
[----:B------:R-:W-:Y:S01]  /*19330*/  IMAD.WIDE R160, R252, 0x4, R32 ;  /* 0x00000004fca07825 */ /* 0x000fe200078e0220 */
[----:B------:R-:W-:Y:S02]  /*19340*/  ISETP.NE.U32.AND P4, PT, R10, RZ, PT ;  /* 0x000000ff0a00720c */ /* 0x000fe40003f85070 */
[----:B------:R-:W-:Y:S02]  /*19350*/  SEL R11, R11, RZ, P1 ;  /* 0x000000ff0b0b7207 */ /* 0x000fe40000800000 */
[----:B------:R-:W-:Y:S01]  /*19360*/  SEL R10, RZ, 0x4, P6 ;  /* 0x00000004ff0a7807 */ /* 0x000fe20003000000 */
[----:B------:R-:W-:Y:S01]  /*19370*/  IMAD.WIDE R250, R252, 0x4, R250 ;  /* 0x00000004fcfa7825 */ /* 0x000fe200078e02fa */
[----:B------:R-:W-:Y:S01]  /*19380*/  LOP3.LUT R13, R3, 0x6c, RZ, 0xfc, !PT ;  /* 0x0000006c030d7812 */ /* 0x000fe200078efcff */
[----:B------:R1:W-:Y:S01]  /*19390*/  LDGSTS.E [R7+-0x71ff8], desc[UR18][R160.64], P2 ;  /* 0x8e008000a0077fae */ /* 0x0003e20009121852 */
[----:B------:R-:W-:-:S02]  /*193a0*/  ISETP.NE.U32.AND P2, PT, R11, RZ, PT ;  /* 0x000000ff0b00720c */ /* 0x000fc40003f45070 */
[----:B------:R-:W-:Y:S01]  /*193b0*/  SEL R11, RZ, 0x4, P5 ;  /* 0x00000004ff0b7807 */ /* 0x000fe20002800000 */
[----:B------:R-:W-:Y:S01]  /*193c0*/  LDGSTS.E [R8+-0x78000], desc[UR18][R250.64], P3 ;  /* 0x88000000fa087fae */ /* 0x000fe20009921852 */
[----:B------:R-:W-:Y:S02]  /*193d0*/  SEL R10, R10, RZ, P1 ;  /* 0x000000ff0a0a7207 */ /* 0x000fe40000800000 */
[----:B------:R-:W-:Y:S02]  /*193e0*/  ISETP.GE.AND P5, PT, R13, UR4, PT ;  /* 0x000000040d007c0c */ /* 0x000fe4000bfa6270 */
[----:B------:R-:W-:Y:S02]  /*193f0*/  LOP3.LUT R13, R3, 0x6e, RZ, 0xfc, !PT ;  /* 0x0000006e030d7812 */ /* 0x000fe400078efcff */
[----:B------:R-:W-:Y:S02]  /*19400*/  ISETP.NE.U32.AND P3, PT, R10, RZ, PT ;  /* 0x000000ff0a00720c */ /* 0x000fe40003f65070 */
[----:B------:R-:W-:-:S02]  /*19410*/  SEL R12, R12, RZ, P1 ;  /* 0x000000ff0c0c7207 */ /* 0x000fc40000800000 */
[----:B------:R-:W-:Y:S02]  /*19420*/  SEL R10, RZ, 0x4, P5 ;  /* 0x00000004ff0a7807 */ /* 0x000fe40002800000 */
[----:B------:R-:W-:Y:S01]  /*19430*/  ISETP.GE.AND P5, PT, R13, UR4, PT ;  /* 0x000000040d007c0c */ /* 0x000fe2000bfa6270 */
[----:B------:R-:W-:Y:S01]  /*19440*/  STL.64 [R1+0x1050], R6 ;  /* 0x0010500601007387 */ /* 0x000fe20000100a00 */
[----:B------:R-:W-:Y:S02]  /*19450*/  ISETP.NE.U32.AND P6, PT, R12, RZ, PT ;  /* 0x000000ff0c00720c */ /* 0x000fe40003fc5070 */
[----:B------:R-:W-:Y:S01]  /*19460*/  SEL R12, RZ, 0x4, P5 ;  /* 0x00000004ff0c7807 */ /* 0x000fe20002800000 */
[----:B------:R-:W2:Y:S04]  /*19470*/  LDL.LU.64 R20, [R1+0x90] ;  /* 0x0000900001147983 */ /* 0x000ea80000300a00 */
[----:B------:R-:W2:Y:S01]  /*19480*/  LDL.LU.64 R18, [R1+0x88] ;  /* 0x0000880001127983 */ /* 0x000ea20000300a00 */
[----:B----4-:R-:W-:Y:S01]  /*19490*/  IMAD.WIDE R32, R252, 0x4, R16 ;  /* 0x00000004fc207825 */ /* 0x010fe200078e0210 */
[----:B------:R-:W-:-:S03]  /*194a0*/  LOP3.LUT R17, R3, 0x12, RZ, 0xfc, !PT ;  /* 0x0000001203117812 */ /* 0x000fc600078efcff */
[C---:B---3--:R-:W-:Y:S01]  /*194b0*/  IMAD.WIDE R4, R252.reuse, 0x4, R14 ;  /* 0x00000004fc047825 */ /* 0x048fe200078e020e */
[----:B------:R-:W-:Y:S01]  /*194c0*/  ISETP.GE.AND P5, PT, R17, UR4, PT ;  /* 0x0000000411007c0c */ /* 0x000fe2000bfa6270 */
[----:B------:R-:W3:Y:S04]  /*194d0*/  LDL.LU.64 R14, [R1+0x10] ;  /* 0x00001000010e7983 */ /* 0x000ee80000300a00 */
[----:B------:R-:W4:Y:S01]  /*194e0*/  LDL.LU.64 R16, [R1+0x8] ;  /* 0x0000080001107983 */ /* 0x000f220000300a00 */
[----:B--2---:R-:W-:-:S03]  /*194f0*/  IMAD.WIDE R28, R252, 0x4, R18 ;  /* 0x00000004fc1c7825 */ /* 0x004fc600078e0212 */
[----:B------:R-:W2:Y:S01]  /*19500*/  LDL.LU.64 R18, [R1+0x80] ;  /* 0x0000800001127983 */ /* 0x000ea20000300a00 */
[----:B----4-:R-:W-:-:S03]  /*19510*/  IMAD.WIDE R24, R252, 0x4, R16 ;  /* 0x00000004fc187825 */ /* 0x010fc600078e0210 */
[----:B------:R-:W4:Y:S01]  /*19520*/  LDL.LU.64 R16, [R1+0x78] ;  /* 0x0000780001107983 */ /* 0x000f220000300a00 */
[----:B---3--:R-:W-:-:S03]  /*19530*/  IMAD.WIDE R26, R252, 0x4, R14 ;  /* 0x00000004fc1a7825 */ /* 0x008fc600078e020e */
[----:B------:R-:W3:Y:S01]  /*19540*/  LDL.LU.64 R14, [R1] ;  /* 0x00000000010e7983 */ /* 0x000ee20000300a00 */
[----:B------:R-:W-:Y:S01]  /*19550*/  IMAD.WIDE R246, R252, 0x4, R246 ;  /* 0x00000004fcf67825 */ /* 0x000fe200078e02f6 */
[----:B------:R-:W-:Y:S02]  /*19560*/  LOP3.LUT R13, R3, 0x10, RZ, 0xfc, !PT ;  /* 0x00000010030d7812 */ /* 0x000fe400078efcff */
[----:B------:R-:W-:Y:S02]  /*19570*/  SEL R11, R11, RZ, P1 ;  /* 0x000000ff0b0b7207 */ /* 0x000fe40000800000 */
[----:B------:R-:W-:Y:S01]  /*19580*/  LDGSTS.E [R8+-0x77ff8], desc[UR18][R246.64], P4 ;  /* 0x88008000f6087fae */ /* 0x000fe2000a121852 */
[----:B------:R-:W-:-:S03]  /*19590*/  SEL R10, R10, RZ, P1 ;  /* 0x000000ff0a0a7207 */ /* 0x000fc60000800000 */
[----:B------:R-:W-:Y:S01]  /*195a0*/  LDGSTS.E [R8+-0x76000], desc[UR18][R4.64], P6 ;  /* 0x8a00000004087fae */ /* 0x000fe2000b121852 */
[----:B------:R-:W-:Y:S02]  /*195b0*/  ISETP.GE.AND P6, PT, R13, UR4, PT ;  /* 0x000000040d007c0c */ /* 0x000fe4000bfc6270 */
[----:B------:R-:W-:Y:S01]  /*195c0*/  ISETP.NE.U32.AND P4, PT, R11, RZ, PT ;  /* 0x000000ff0b00720c */ /* 0x000fe20003f85070 */
[----:B------:R-:W-:Y:S01]  /*195d0*/  LDGSTS.E [R8+-0x75ff8], desc[UR18][R32.64], P2 ;  /* 0x8a00800020087fae */ /* 0x000fe20009121852 */
[----:B------:R-:W-:Y:S02]  /*195e0*/  SEL R12, R12, RZ, P1 ;  /* 0x000000ff0c0c7207 */ /* 0x000fe40000800000 */
[----:B------:R-:W-:Y:S01]  /*195f0*/  SEL R11, RZ, 0x4, P6 ;  /* 0x00000004ff0b7807 */ /* 0x000fe20003000000 */
[----:B------:R-:W-:Y:S01]  /*19600*/  IMAD.WIDE R36, R252, 0x4, R36 ;  /* 0x00000004fc247825 */ /* 0x000fe200078e0224 */
[----:B------:R-:W-:Y:S02]  /*19610*/  ISETP.NE.U32.AND P2, PT, R10, RZ, PT ;  /* 0x000000ff0a00720c */ /* 0x000fe40003f45070 */
[----:B------:R-:W-:-:S02]  /*19620*/  LOP3.LUT R13, R3, 0x30, RZ, 0xfc, !PT ;  /* 0x00000030030d7812 */ /* 0x000fc400078efcff */
[----:B------:R-:W-:Y:S01]  /*19630*/  SEL R10, RZ, 0x4, P5 ;  /* 0x00000004ff0a7807 */ /* 0x000fe20002800000 */
[----:B------:R-:W-:Y:S01]  /*19640*/  LDGSTS.E [R8+-0x74000], desc[UR18][R36.64], P3 ;  /* 0x8c00000024087fae */ /* 0x000fe20009921852 */
[----:B------:R-:W-:Y:S02]  /*19650*/  ISETP.NE.U32.AND P5, PT, R12, RZ, PT ;  /* 0x000000ff0c00720c */ /* 0x000fe40003fa5070 */
[----:B------:R-:W-:Y:S02]  /*19660*/  SEL R11, R11, RZ, P1 ;  /* 0x000000ff0b0b7207 */ /* 0x000fe40000800000 */
[----:B------:R-:W-:Y:S01]  /*19670*/  ISETP.GE.AND P6, PT, R13, UR4, PT ;  /* 0x000000040d007c0c */ /* 0x000fe2000bfc6270 */
[C---:B------:R-:W-:Y:S01]  /*19680*/  IMAD.WIDE R34, R252.reuse, 0x4, R34 ;  /* 0x00000004fc227825 */ /* 0x040fe200078e0222 */
[----:B------:R-:W-:Y:S02]  /*19690*/  ISETP.NE.U32.AND P3, PT, R11, RZ, PT ;  /* 0x000000ff0b00720c */ /* 0x000fe40003f65070 */
[----:B------:R-:W-:Y:S01]  /*196a0*/  LOP3.LUT R13, R3, 0x32, RZ, 0xfc, !PT ;  /* 0x00000032030d7812 */ /* 0x000fe200078efcff */
[----:B------:R-:W-:Y:S01]  /*196b0*/  IMAD.WIDE R38, R252, 0x4, R38 ;  /* 0x00000004fc267825 */ /* 0x000fe200078e0226 */
[----:B------:R-:W-:Y:S01]  /*196c0*/  SEL R11, RZ, 0x4, P6 ;  /* 0x00000004ff0b7807 */ /* 0x000fe20003000000 */
[----:B------:R-:W-:Y:S01]  /*196d0*/  LDGSTS.E [R8+-0x73ff8], desc[UR18][R34.64], P4 ;  /* 0x8c00800022087fae */ /* 0x000fe2000a121852 */
[----:B------:R-:W-:Y:S01]  /*196e0*/  SEL R10, R10, RZ, P1 ;  /* 0x000000ff0a0a7207 */ /* 0x000fe20000800000 */
[----:B------:R-:W-:Y:S01]  /*196f0*/  IMAD.WIDE R40, R252, 0x4, R40 ;  /* 0x00000004fc287825 */ /* 0x000fe200078e0228 */
[----:B------:R-:W-:Y:S01]  /*19700*/  ISETP.GE.AND P6, PT, R13, UR4, PT ;  /* 0x000000040d007c0c */ /* 0x000fe2000bfc6270 */
[----:B------:R-:W-:Y:S01]  /*19710*/  LDGSTS.E [R8+-0x72000], desc[UR18][R38.64], P2 ;  /* 0x8e00000026087fae */ /* 0x000fe20009121852 */
[----:B------:R-:W-:-:S02]  /*19720*/  LOP3.LUT R23, R3, 0x50, RZ, 0xfc, !PT ;  /* 0x0000005003177812 */ /* 0x000fc400078efcff */
[----:B------:R-:W-:Y:S01]  /*19730*/  SEL R11, R11, RZ, P1 ;  /* 0x000000ff0b0b7207 */ /* 0x000fe20000800000 */
[----:B------:R-:W-:Y:S01]  /*19740*/  LDGSTS.E [R8+-0x71ff8], desc[UR18][R40.64], P5 ;  /* 0x8e00800028087fae */ /* 0x000fe2000a921852 */
[----:B------:R-:W-:Y:S02]  /*19750*/  LOP3.LUT R13, R3, 0x52, RZ, 0xfc, !PT ;  /* 0x00000052030d7812 */ /* 0x000fe400078efcff */
[----:B------:R-:W-:Y:S02]  /*19760*/  ISETP.NE.U32.AND P4, PT, R10, RZ, PT ;  /* 0x000000ff0a00720c */ /* 0x000fe40003f85070 */
[----:B------:R-:W-:Y:S02]  /*19770*/  SEL R10, RZ, 0x4, P6 ;  /* 0x00000004ff0a7807 */ /* 0x000fe40003000000 */
[----:B------:R-:W-:Y:S02]  /*19780*/  ISETP.GE.AND P2, PT, R23, UR4, PT ;  /* 0x0000000417007c0c */ /* 0x000fe4000bf46270 */
[----:B------:R-:W-:-:S02]  /*19790*/  ISETP.NE.U32.AND P6, PT, R11, RZ, PT ;  /* 0x000000ff0b00720c */ /* 0x000fc40003fc5070 */
[----:B------:R-:W-:Y:S01]  /*197a0*/  ISETP.GE.AND P5, PT, R13, UR4, PT ;  /* 0x000000040d007c0c */ /* 0x000fe2000bfa6270 */
[----:B------:R-:W-:Y:S01]  /*197b0*/  IMAD.WIDE R30, R252, 0x4, R20 ;  /* 0x00000004fc1e7825 */ /* 0x000fe200078e0214 */
[C---:B------:R-:W-:Y:S02]  /*197c0*/  LOP3.LUT R23, R3.reuse, 0x70, RZ, 0xfc, !PT ;  /* 0x0000007003177812 */ /* 0x040fe400078efcff */
[----:B------:R-:W-:Y:S02]  /*197d0*/  SEL R12, RZ, 0x4, P2 ;  /* 0x00000004ff0c7807 */ /* 0x000fe40001000000 */
[----:B------:R-:W-:Y:S01]  /*197e0*/  SEL R10, R10, RZ, P1 ;  /* 0x000000ff0a0a7207 */ /* 0x000fe20000800000 */
[----:B------:R-:W-:Y:S01]  /*197f0*/  LDGSTS.E [R9+-0x78000], desc[UR18][R30.64], P3 ;  /* 0x880000001e097fae */ /* 0x000fe20009921852 */
[----:B------:R-:W-:Y:S02]  /*19800*/  SEL R11, RZ, 0x4, P5 ;  /* 0x00000004ff0b7807 */ /* 0x000fe40002800000 */
[----:B------:R-:W-:Y:S01]  /*19810*/  LOP3.LUT R13, R3, 0x72, RZ, 0xfc, !PT ;  /* 0x00000072030d7812 */ /* 0x000fe200078efcff */
[----:B------:R-:W-:Y:S01]  /*19820*/  LDGSTS.E [R9+-0x77ff8], desc[UR18][R28.64], P4 ;  /* 0x880080001c097fae */ /* 0x000fe2000a121852 */
[----:B------:R-:W-:-:S02]  /*19830*/  ISETP.GE.AND P2, PT, R23, UR4, PT ;  /* 0x0000000417007c0c */ /* 0x000fc4000bf46270 */
[----:B------:R-:W-:Y:S01]  /*19840*/  SEL R12, R12, RZ, P1 ;  /* 0x000000ff0c0c7207 */ /* 0x000fe20000800000 */
[----:B------:R-:W-:Y:S01]  /*19850*/  LDGSTS.E [R9+-0x76000], desc[UR18][R26.64], P6 ;  /* 0x8a0000001a097fae */ /* 0x000fe2000b121852 */
[----:B------:R-:W-:Y:S02]  /*19860*/  ISETP.NE.U32.AND P3, PT, R10, RZ, PT ;  /* 0x000000ff0a00720c */ /* 0x000fe40003f65070 */
[----:B------:R-:W-:Y:S02]  /*19870*/  SEL R11, R11, RZ, P1 ;  /* 0x000000ff0b0b7207 */ /* 0x000fe40000800000 */
[----:B------:R-:W-:Y:S02]  /*19880*/  ISETP.GE.AND P5, PT, R13, UR4, PT ;  /* 0x000000040d007c0c */ /* 0x000fe4000bfa6270 */
[----:B------:R-:W-:Y:S02]  /*19890*/  SEL R10, RZ, 0x4, P2 ;  /* 0x00000004ff0a7807 */ /* 0x000fe40001000000 */
[----:B------:R-:W-:-:S02]  /*198a0*/  LOP3.LUT R13, R3, 0x14, RZ, 0xfc, !PT ;  /* 0x00000014030d7812 */ /* 0x000fc400078efcff */
[----:B------:R-:W-:Y:S02]  /*198b0*/  ISETP.NE.U32.AND P4, PT, R12, RZ, PT ;  /* 0x000000ff0c00720c */ /* 0x000fe40003f85070 */
[----:B------:R-:W-:Y:S01]  /*198c0*/  ISETP.NE.U32.AND P2, PT, R11, RZ, PT ;  /* 0x000000ff0b00720c */ /* 0x000fe20003f45070 */
[----:B------:R-:W-:Y:S01]  /*198d0*/  IMAD.WIDE R44, R252, 0x4, R44 ;  /* 0x00000004fc2c7825 */ /* 0x000fe200078e022c */
[----:B------:R-:W-:Y:S01]  /*198e0*/  SEL R10, R10, RZ, P1 ;  /* 0x000000ff0a0a7207 */ /* 0x000fe20000800000 */
[----:B------:R-:W-:Y:S01]  /*198f0*/  LDGSTS.E [R9+-0x75ff8], desc[UR18][R24.64], P3 ;  /* 0x8a00800018097fae */ /* 0x000fe20009921852 */
[----:B------:R-:W-:Y:S02]  /*19900*/  ISETP.GE.AND P6, PT, R13, UR4, PT ;  /* 0x000000040d007c0c */ /* 0x000fe4000bfc6270 */
[----:B------:R-:W-:Y:S02]  /*19910*/  SEL R11, RZ, 0x4, P5 ;  /* 0x00000004ff0b7807 */ /* 0x000fe40002800000 */
[----:B------:R-:W-:-:S02]  /*19920*/  ISETP.NE.U32.AND P5, PT, R10, RZ, PT ;  /* 0x000000ff0a00720c */ /* 0x000fc40003fa5070 */
[----:B------:R-:W-:Y:S01]  /*19930*/  SEL R10, RZ, 0x4, P6 ;  /* 0x00000004ff0a7807 */ /* 0x000fe20003000000 */
[----:B------:R-:W-:Y:S01]  /*19940*/  IMAD.WIDE R42, R252, 0x4, R42 ;  /* 0x00000004fc2a7825 */ /* 0x000fe200078e022a */
[----:B------:R-:W-:Y:S01]  /*19950*/  SEL R11, R11, RZ, P1 ;  /* 0x000000ff0b0b7207 */ /* 0x000fe20000800000 */
[----:B------:R-:W-:Y:S01]  /*19960*/  LDGSTS.E [R9+-0x74000], desc[UR18][R44.64], P4 ;  /* 0x8c0000002c097fae */ /* 0x000fe2000a121852 */
[----:B------:R-:W-:Y:S02]  /*19970*/  SEL R10, R10, RZ, P1 ;  /* 0x000000ff0a0a7207 */ /* 0x000fe40000800000 */
[----:B------:R-:W-:Y:S01]  /*19980*/  LOP3.LUT R13, R3, 0x16, RZ, 0xfc, !PT ;  /* 0x00000016030d7812 */ /* 0x000fe200078efcff */
[----:B------:R-:W-:Y:S01]  /*19990*/  LDGSTS.E [R9+-0x73ff8], desc[UR18][R42.64], P2 ;  /* 0x8c0080002a097fae */ /* 0x000fe20009121852 */
[----:B------:R-:W-:Y:S02]  /*199a0*/  ISETP.NE.U32.AND P3, PT, R11, RZ, PT ;  /* 0x000000ff0b00720c */ /* 0x000fe40003f65070 */
[----:B------:R-:W-:-:S02]  /*199b0*/  ISETP.NE.U32.AND P2, PT, R10, RZ, PT ;  /* 0x000000ff0a00720c */ /* 0x000fc40003f45070 */
[----:B------:R-:W-:Y:S02]  /*199c0*/  ISETP.GE.AND P6, PT, R13, UR4, PT ;  /* 0x000000040d007c0c */ /* 0x000fe4000bfc6270 */
[----:B------:R-:W-:Y:S01]  /*199d0*/  LOP3.LUT R23, R3, 0x36, RZ, 0xfc, !PT ;  /* 0x0000003603177812 */ /* 0x000fe200078efcff */
[C---:B------:R-:W-:Y:S01]  /*199e0*/  IMAD.WIDE R48, R252.reuse, 0x4, R48 ;  /* 0x00000004fc307825 */ /* 0x040fe200078e0230 */
[----:B------:R-:W-:Y:S02]  /*199f0*/  SEL R12, RZ, 0x4, P6 ;  /* 0x00000004ff0c7807 */ /* 0x000fe40003000000 */
[----:B------:R-:W-:Y:S01]  /*19a00*/  ISETP.GE.AND P6, PT, R23, UR4, PT ;  /* 0x0000000417007c0c */ /* 0x000fe2000bfc6270 */
[C---:B------:R-:W-:Y:S01]  /*19a10*/  IMAD.WIDE R46, R252.reuse, 0x4, R46 ;  /* 0x00000004fc2e7825 */ /* 0x040fe200078e022e */
[----:B------:R-:W-:Y:S03]  /*19a20*/  LDGSTS.E [R9+-0x72000], desc[UR18][R48.64], P5 ;  /* 0x8e00000030097fae */ /* 0x000fe6000a921852 */
[----:B--2---:R-:W-:Y:S01]  /*19a30*/  IMAD.WIDE R22, R252, 0x4, R18 ;  /* 0x00000004fc167825 */ /* 0x004fe200078e0212 */
[----:B------:R2:W-:Y:S01]  /*19a40*/  LDGSTS.E [R9+-0x71ff8], desc[UR18][R46.64], P3 ;  /* 0x8e0080002e097fae */ /* 0x0005e20009921852 */
[----:B------:R-:W-:-:S03]  /*19a50*/  SEL R12, R12, RZ, P1 ;  /* 0x000000ff0c0c7207 */ /* 0x000fc60000800000 */
[----:B------:R-:W-:Y:S01]  /*19a60*/  LDGSTS.E [R242+-0x78000], desc[UR18][R22.64], P2 ;  /* 0x8800000016f27fae */ /* 0x000fe20009121852 */
[----:B------:R-:W-:Y:S02]  /*19a70*/  SEL R10, RZ, 0x4, P6 ;  /* 0x00000004ff0a7807 */ /* 0x000fe40003000000 */
[----:B------:R-:W-:Y:S01]  /*19a80*/  ISETP.NE.U32.AND P6, PT, R12, RZ, PT ;  /* 0x000000ff0c00720c */ /* 0x000fe20003fc5070 */
[----:B------:R1:W-:Y:S01]  /*19a90*/  STL.64 [R1+0x1048], R8 ;  /* 0x0010480801007387 */ /* 0x0003e20000100a00 */
[----:B----4-:R-:W-:Y:S01]  /*19aa0*/  IMAD.WIDE R20, R252, 0x4, R16 ;  /* 0x00000004fc147825 */ /* 0x010fe200078e0210 */
[----:B------:R-:W-:-:S04]  /*19ab0*/  LOP3.LUT R17, R3, 0x74, RZ, 0xfc, !PT ;  /* 0x0000007403117812 */ /* 0x000fc800078efcff */
[----:B------:R-:W-:Y:S01]  /*19ac0*/  ISETP.GE.AND P2, PT, R17, UR4, PT ;  /* 0x0000000411007c0c */ /* 0x000fe2000bf46270 */
[----:B---3--:R-:W-:Y:S01]  /*19ad0*/  IMAD.WIDE R18, R252, 0x4, R14 ;  /* 0x00000004fc127825 */ /* 0x008fe200078e020e */
[----:B------:R-:W-:-:S04]  /*19ae0*/  LOP3.LUT R17, R3, 0x18, RZ, 0xfc, !PT ;  /* 0x0000001803117812 */ /* 0x000fc800078efcff */
[----:B------:R-:W-:Y:S01]  /*19af0*/  LDGSTS.E [R242+-0x77ff8], desc[UR18][R20.64], P6 ;  /* 0x8800800014f27fae */ /* 0x000fe2000b121852 */
[----:B------:R-:W-:Y:S02]  /*19b00*/  SEL R12, RZ, 0x4, P2 ;  /* 0x00000004ff0c7807 */ /* 0x000fe40001000000 */
[----:B------:R-:W-:Y:S02]  /*19b10*/  ISETP.GE.AND P2, PT, R17, UR4, PT ;  /* 0x0000000411007c0c */ /* 0x000fe4000bf46270 */
[----:B------:R-:W3:Y:S04]  /*19b20*/  LDL.LU.64 R16, [R1+0x70] ;  /* 0x0000700001107983 */ /* 0x000ee80000300a00 */
[----:B------:R-:W4:Y:S01]  /*19b30*/  LDL.LU.64 R14, [R1+0x68] ;  /* 0x00006800010e7983 */ /* 0x000f220000300a00 */
[----:B------:R-:W-:-:S02]  /*19b40*/  LOP3.LUT R13, R3, 0x34, RZ, 0xfc, !PT ;  /* 0x00000034030d7812 */ /* 0x000fc400078efcff */
[----:B------:R-:W-:Y:S01]  /*19b50*/  SEL R10, R10, RZ, P1 ;  /* 0x000000ff0a0a7207 */ /* 0x000fe20000800000 */
[----:B------:R-:W-:Y:S01]  /*19b60*/  IMAD.WIDE R52, R252, 0x4, R52 ;  /* 0x00000004fc347825 */ /* 0x000fe200078e0234 */
[----:B------:R-:W-:Y:S01]  /*19b70*/  ISETP.GE.AND P4, PT, R13, UR4, PT ;  /* 0x000000040d007c0c */ /* 0x000fe2000bf86270 */
[----:B-1----:R-:W2:Y:S01]  /*19b80*/  LDL.LU.64 R8, [R1+0x60] ;  /* 0x0000600001087983 */ /* 0x002ea20000300a00 */
[----:B------:R-:W-:Y:S02]  /*19b90*/  LOP3.LUT R13, R3, 0x54, RZ, 0xfc, !PT ;  /* 0x00000054030d7812 */ /* 0x000fe400078efcff */
[----:B------:R-:W-:Y:S02]  /*19ba0*/  SEL R11, RZ, 0x4, P4 ;  /* 0x00000004ff0b7807 */ /* 0x000fe40002000000 */
[----:B------:R-:W-:Y:S02]  /*19bb0*/  ISETP.GE.AND P4, PT, R13, UR4, PT ;  /* 0x000000040d007c0c */ /* 0x000fe4000bf86270 */
[----:B------:R-:W-:-:S02]  /*19bc0*/  SEL R11, R11, RZ, P1 ;  /* 0x000000ff0b0b7207 */ /* 0x000fc40000800000 */
[----:B------:R-:W-:Y:S02]  /*19bd0*/  LOP3.LUT R13, R3, 0x56, RZ, 0xfc, !PT ;  /* 0x00000056030d7812 */ /* 0x000fe400078efcff */
[----:B------:R-:W-:Y:S02]  /*19be0*/  ISETP.NE.U32.AND P5, PT, R11, RZ, PT ;  /* 0x000000ff0b00720c */ /* 0x000fe40003fa5070 */
[----:B------:R-:W-:Y:S02]  /*19bf0*/  SEL R11, RZ, 0x4, P4 ;  /* 0x00000004ff0b7807 */ /* 0x000fe40002000000 */
[----:B------:R-:W-:Y:S02]  /*19c00*/  ISETP.GE.AND P4, PT, R13, UR4, PT ;  /* 0x000000040d007c0c */ /* 0x000fe4000bf86270 */
[----:B------:R-:W-:Y:S02]  /*19c10*/  ISETP.NE.U32.AND P3, PT, R10, RZ, PT ;  /* 0x000000ff0a00720c */ /* 0x000fe40003f65070 */
[----:B------:R-:W-:-:S02]  /*19c20*/  LOP3.LUT R13, R3, 0x76, RZ, 0xfc, !PT ;  /* 0x00000076030d7812 */ /* 0x000fc400078efcff */
[----:B------:R-:W-:Y:S02]  /*19c30*/  SEL R11, R11, RZ, P1 ;  /* 0x000000ff0b0b7207 */ /* 0x000fe40000800000 */
[----:B------:R-:W-:Y:S01]  /*19c40*/  SEL R10, RZ, 0x4, P4 ;  /* 0x00000004ff0a7807 */ /* 0x000fe20002000000 */
[----:B------:R-:W-:Y:S01]  /*19c50*/  LDGSTS.E [R242+-0x76000], desc[UR18][R18.64], P5 ;  /* 0x8a00000012f27fae */ /* 0x000fe2000a921852 */
[----:B------:R-:W-:Y:S02]  /*19c60*/  ISETP.GE.AND P6, PT, R13, UR4, PT ;  /* 0x000000040d007c0c */ /* 0x000fe4000bfc6270 */
[----:B------:R-:W-:Y:S02]  /*19c70*/  ISETP.NE.U32.AND P4, PT, R11, RZ, PT ;  /* 0x000000ff0b00720c */ /* 0x000fe40003f85070 */
[----:B------:R-:W-:Y:S01]  /*19c80*/  SEL R10, R10, RZ, P1 ;  /* 0x000000ff0a0a7207 */ /* 0x000fe20000800000 */
[----:B------:R-:W-:Y:S01]  /*19c90*/  LDGSTS.E [R242+-0x75ff8], desc[UR18][R52.64], P3 ;  /* 0x8a00800034f27fae */ /* 0x000fe20009921852 */
[----:B------:R-:W-:-:S02]  /*19ca0*/  SEL R11, RZ, 0x4, P6 ;  /* 0x00000004ff0b7807 */ /* 0x000fc40003000000 */
[----:B------:R-:W-:Y:S02]  /*19cb0*/  LOP3.LUT R13, R3, 0x1a, RZ, 0xfc, !PT ;  /* 0x0000001a030d7812 */ /* 0x000fe400078efcff */
[----:B------:R-:W-:Y:S02]  /*19cc0*/  SEL R12, R12, RZ, P1 ;  /* 0x000000ff0c0c7207 */ /* 0x000fe40000800000 */
[----:B------:R-:W-:Y:S02]  /*19cd0*/  ISETP.NE.U32.AND P5, PT, R10, RZ, PT ;  /* 0x000000ff0a00720c */ /* 0x000fe40003fa5070 */
[----:B------:R-:W-:Y:S02]  /*19ce0*/  SEL R11, R11, RZ, P1 ;  /* 0x000000ff0b0b7207 */ /* 0x000fe40000800000 */
[----:B------:R-:W-:Y:S02]  /*19cf0*/  ISETP.GE.AND P6, PT, R13, UR4, PT ;  /* 0x000000040d007c0c */ /* 0x000fe4000bfc6270 */
[----:B------:R-:W-:-:S02]  /*19d00*/  ISETP.NE.U32.AND P3, PT, R12, RZ, PT ;  /* 0x000000ff0c00720c */ /* 0x000fc40003f65070 */
[----:B------:R-:W-:Y:S01]  /*19d10*/  SEL R10, RZ, 0x4, P2 ;  /* 0x00000004ff0a7807 */ /* 0x000fe20001000000 */
[C---:B------:R-:W-:Y:S01]  /*19d20*/  IMAD.WIDE R50, R252.reuse, 0x4, R50 ;  /* 0x00000004fc327825 */ /* 0x040fe200078e0232 */
[----:B------:R-:W-:Y:S02]  /*19d30*/  ISETP.NE.U32.AND P2, PT, R11, RZ, PT ;  /* 0x000000ff0b00720c */ /* 0x000fe40003f45070 */
[----:B------:R-:W-:Y:S02]  /*19d40*/  LOP3.LUT R13, R3, 0x38, RZ, 0xfc, !PT ;  /* 0x00000038030d7812 */ /* 0x000fe400078efcff */
[----:B------:R-:W-:Y:S01]  /*19d50*/  SEL R11, RZ, 0x4, P6 ;  /* 0x00000004ff0b7807 */ /* 0x000fe20003000000 */
[----:B------:R-:W-:Y:S01]  /*19d60*/  IMAD.WIDE R54, R252, 0x4, R54 ;  /* 0x00000004fc367825 */ /* 0x000fe200078e0236 */
[----:B------:R-:W-:Y:S01]  /*19d70*/  SEL R10, R10, RZ, P1 ;  /* 0x000000ff0a0a7207 */ /* 0x000fe20000800000 */
[----:B------:R-:W-:Y:S01]  /*19d80*/  LDGSTS.E [R242+-0x74000], desc[UR18][R50.64], P4 ;  /* 0x8c00000032f27fae */ /* 0x000fe2000a121852 */
[----:B------:R-:W-:Y:S01]  /*19d90*/  ISETP.GE.AND P6, PT, R13, UR4, PT ;  /* 0x000000040d007c0c */ /* 0x000fe2000bfc6270 */
[----:B------:R-:W-:Y:S01]  /*19da0*/  IMAD.WIDE R58, R252, 0x4, R58 ;  /* 0x00000004fc3a7825 */ /* 0x000fe200078e023a */
[----:B------:R-:W-:Y:S01]  /*19db0*/  SEL R11, R11, RZ, P1 ;  /* 0x000000ff0b0b7207 */ /* 0x000fe20000800000 */
[----:B------:R-:W-:Y:S01]  /*19dc0*/  LDGSTS.E [R242+-0x73ff8], desc[UR18][R54.64], P5 ;  /* 0x8c00800036f27fae */ /* 0x000fe2000a921852 */
[----:B------:R-:W-:-:S02]  /*19dd0*/  LOP3.LUT R7, R3, 0x3a, RZ, 0xfc, !PT ;  /* 0x0000003a03077812 */ /* 0x000fc400078efcff */
[----:B------:R-:W-:Y:S01]  /*19de0*/  ISETP.NE.U32.AND P4, PT, R10, RZ, PT ;  /* 0x000000ff0a00720c */ /* 0x000fe20003f85070 */
[----:B------:R-:W-:Y:S01]  /*19df0*/  IMAD.WIDE R56, R252, 0x4, R56 ;  /* 0x00000004fc387825 */ /* 0x000fe200078e0238 */
[----:B------:R-:W-:Y:S01]  /*19e00*/  SEL R10, RZ, 0x4, P6 ;  /* 0x00000004ff0a7807 */ /* 0x000fe20003000000 */
[----:B------:R-:W-:Y:S01]  /*19e10*/  LDGSTS.E [R242+-0x72000], desc[UR18][R58.64], P3 ;  /* 0x8e0000003af27fae */ /* 0x000fe20009921852 */
[----:B------:R-:W-:Y:S02]  /*19e20*/  LOP3.LUT R13, R3, 0x58, RZ, 0xfc, !PT ;  /* 0x00000058030d7812 */ /* 0x000fe400078efcff */
[----:B------:R-:W-:Y:S01]  /*19e30*/  ISETP.NE.U32.AND P5, PT, R11, RZ, PT ;  /* 0x000000ff0b00720c */ /* 0x000fe20003fa5070 */
[----:B------:R-:W-:Y:S01]  /*19e40*/  LDGSTS.E [R242+-0x71ff8], desc[UR18][R56.64], P2 ;  /* 0x8e00800038f27fae */ /* 0x000fe20009121852 */
[----:B------:R-:W-:Y:S02]  /*19e50*/  ISETP.GE.AND P6, PT, R7, UR4, PT ;  /* 0x0000000407007c0c */ /* 0x000fe4000bfc6270 */
[----:B------:R-:W-:-:S02]  /*19e60*/  LOP3.LUT R7, R3, 0x5a, RZ, 0xfc, !PT ;  /* 0x0000005a03077812 */ /* 0x000fc400078efcff */
[----:B------:R-:W-:Y:S02]  /*19e70*/  ISETP.GE.AND P3, PT, R13, UR4, PT ;  /* 0x000000040d007c0c */ /* 0x000fe4000bf66270 */
[----:B------:R-:W-:Y:S02]  /*19e80*/  SEL R10, R10, RZ, P1 ;  /* 0x000000ff0a0a7207 */ /* 0x000fe40000800000 */
[----:B------:R-:W-:Y:S02]  /*19e90*/  SEL R12, RZ, 0x4, P6 ;  /* 0x00000004ff0c7807 */ /* 0x000fe40003000000 */
[----:B------:R-:W-:Y:S02]  /*19ea0*/  LOP3.LUT R13, R3, 0x78, RZ, 0xfc, !PT ;  /* 0x00000078030d7812 */ /* 0x000fe400078efcff */
[----:B------:R-:W-:Y:S02]  /*19eb0*/  ISETP.GE.AND P6, PT, R7, UR4, PT ;  /* 0x0000000407007c0c */ /* 0x000fe4000bfc6270 */
[----:B------:R-:W-:-:S02]  /*19ec0*/  SEL R11, RZ, 0x4, P3 ;  /* 0x00000004ff0b7807 */ /* 0x000fc40001800000 */
[----:B------:R-:W-:Y:S02]  /*19ed0*/  ISETP.NE.U32.AND P2, PT, R10, RZ, PT ;  /* 0x000000ff0a00720c */ /* 0x000fe40003f45070 */
[----:B------:R-:W-:Y:S02]  /*19ee0*/  ISETP.GE.AND P3, PT, R13, UR4, PT ;  /* 0x000000040d007c0c */ /* 0x000fe4000bf66270 */
[----:B------:R-:W-:Y:S02]  /*19ef0*/  SEL R10, RZ, 0x4, P6 ;  /* 0x00000004ff0a7807 */ /* 0x000fe40003000000 */
[----:B------:R-:W-:Y:S02]  /*19f00*/  LOP3.LUT R13, R3, 0x7a, RZ, 0xfc, !PT ;  /* 0x0000007a030d7812 */ /* 0x000fe400078efcff */
[----:B------:R-:W-:Y:S02]  /*19f10*/  SEL R11, R11, RZ, P1 ;  /* 0x000000ff0b0b7207 */ /* 0x000fe40000800000 */
[----:B------:R-:W-:-:S02]  /*19f20*/  SEL R10, R10, RZ, P1 ;  /* 0x000000ff0a0a7207 */ /* 0x000fc40000800000 */
[----:B------:R-:W-:Y:S01]  /*19f30*/  LOP3.LUT R7, R3, 0x1c, RZ, 0xfc, !PT ;  /* 0x0000001c03077812 */ /* 0x000fe200078efcff */
[----:B---3--:R-:W-:-:S04]  /*19f40*/  IMAD.WIDE R16, R252, 0x4, R16 ;  /* 0x00000004fc107825 */ /* 0x008fc800078e0210 */
[----:B----4-:R-:W-:Y:S01]  /*19f50*/  IMAD.WIDE R14, R252, 0x4, R14 ;  /* 0x00000004fc0e7825 */ /* 0x010fe200078e020e */
[----:B------:R-:W-:Y:S01]  /*19f60*/  LDGSTS.E [R243+-0x78000], desc[UR18][R16.64], P4 ;  /* 0x8800000010f37fae */ /* 0x000fe2000a121852 */
[----:B------:R-:W-:-:S03]  /*19f70*/  ISETP.NE.U32.AND P4, PT, R11, RZ, PT ;  /* 0x000000ff0b00720c */ /* 0x000fc60003f85070 */
[----:B------:R-:W-:Y:S01]  /*19f80*/  LDGSTS.E [R243+-0x77ff8], desc[UR18][R14.64], P5 ;  /* 0x880080000ef37fae */ /* 0x000fe2000a921852 */
[----:B------:R-:W-:Y:S02]  /*19f90*/  ISETP.GE.AND P5, PT, R13, UR4, PT ;  /* 0x000000040d007c0c */ /* 0x000fe4000bfa6270 */
[----:B------:R-:W-:Y:S02]  /*19fa0*/  SEL R11, RZ, 0x4, P3 ;  /* 0x00000004ff0b7807 */ /* 0x000fe40001800000 */
[----:B------:R-:W-:Y:S02]  /*19fb0*/  ISETP.NE.U32.AND P3, PT, R10, RZ, PT ;  /* 0x000000ff0a00720c */ /* 0x000fe40003f65070 */
[----:B------:R-:W-:Y:S02]  /*19fc0*/  SEL R10, RZ, 0x4, P5 ;  /* 0x00000004ff0a7807 */ /* 0x000fe40002800000 */
[----:B------:R-:W-:Y:S02]  /*19fd0*/  ISETP.GE.AND P5, PT, R7, UR4, PT ;  /* 0x0000000407007c0c */ /* 0x000fe4000bfa6270 */
[----:B------:R-:W3:Y:S01]  /*19fe0*/  LDL.LU.64 R6, [R1+0x58] ;  /* 0x0000580001067983 */ /* 0x000ee20000300a00 */
[----:B------:R-:W-:-:S04]  /*19ff0*/  SEL R12, R12, RZ, P1 ;  /* 0x000000ff0c0c7207 */ /* 0x000fc80000800000 */
[----:B------:R-:W-:Y:S01]  /*1a000*/  ISETP.NE.U32.AND P6, PT, R12, RZ, PT ;  /* 0x000000ff0c00720c */ /* 0x000fe20003fc5070 */
[----:B------:R-:W-:Y:S01]  /*1a010*/  IMAD.WIDE R60, R252, 0x4, R60 ;  /* 0x00000004fc3c7825 */ /* 0x000fe200078e023c */
[----:B------:R-:W-:-:S03]  /*1a020*/  SEL R11, R11, RZ, P1 ;  /* 0x000000ff0b0b7207 */ /* 0x000fc60000800000 */
[----:B------:R-:W-:Y:S01]  /*1a030*/  IMAD.WIDE R62, R252, 0x4, R62 ;  /* 0x00000004fc3e7825 */ /* 0x000fe200078e023e */
[----:B------:R-:W-:Y:S01]  /*1a040*/  LOP3.LUT R13, R3, 0x1e, RZ, 0xfc, !PT ;  /* 0x0000001e030d7812 */ /* 0x000fe200078efcff */
[----:B------:R-:W-:Y:S01]  /*1a050*/  LDGSTS.E [R243+-0x76000], desc[UR18][R60.64], P2 ;  /* 0x8a0000003cf37fae */ /* 0x000fe20009121852 */
[----:B------:R-:W-:Y:S02]  /*1a060*/  ISETP.NE.U32.AND P2, PT, R11, RZ, PT ;  /* 0x000000ff0b00720c */ /* 0x000fe40003f45070 */
[----:B------:R-:W-:Y:S01]  /*1a070*/  SEL R10, R10, RZ, P1 ;  /* 0x000000ff0a0a7207 */ /* 0x000fe20000800000 */
[C---:B------:R-:W-:Y:S01]  /*1a080*/  IMAD.WIDE R70, R252.reuse, 0x4, R70 ;  /* 0x00000004fc467825 */ /* 0x040fe200078e0246 */
[----:B------:R-:W-:Y:S01]  /*1a090*/  SEL R11, RZ, 0x4, P5 ;  /* 0x00000004ff0b7807 */ /* 0x000fe20002800000 */
[----:B------:R-:W-:Y:S01]  /*1a0a0*/  LDGSTS.E [R243+-0x75ff8], desc[UR18][R62.64], P6 ;  /* 0x8a0080003ef37fae */ /* 0x000fe2000b121852 */
[----:B------:R-:W-:Y:S01]  /*1a0b0*/  ISETP.GE.AND P6, PT, R13, UR4, PT ;  /* 0x000000040d007c0c */ /* 0x000fe2000bfc6270 */
[----:B------:R-:W-:Y:S01]  /*1a0c0*/  IMAD.WIDE R64, R252, 0x4, R64 ;  /* 0x00000004fc407825 */ /* 0x000fe200078e0240 */
[----:B------:R-:W-:Y:S01]  /*1a0d0*/  LOP3.LUT R12, R3, 0x3c, RZ, 0xfc, !PT ;  /* 0x0000003c030c7812 */ /* 0x000fe200078efcff */
[----:B------:R-:W-:Y:S01]  /*1a0e0*/  LDGSTS.E [R243+-0x74000], desc[UR18][R70.64], P4 ;  /* 0x8c00000046f37fae */ /* 0x000fe2000a121852 */
[----:B------:R-:W-:-:S02]  /*1a0f0*/  ISETP.NE.U32.AND P5, PT, R10, RZ, PT ;  /* 0x000000ff0a00720c */ /* 0x000fc40003fa5070 */
[----:B------:R-:W-:Y:S01]  /*1a100*/  LOP3.LUT R13, R3, 0x3e, RZ, 0xfc, !PT ;  /* 0x0000003e030d7812 */ /* 0x000fe200078efcff */
[----:B------:R-:W-:Y:S01]  /*1a110*/  LDGSTS.E [R243+-0x73ff8], desc[UR18][R64.64], P3 ;  /* 0x8c00800040f37fae */ /* 0x000fe20009921852 */
[----:B------:R-:W-:Y:S02]  /*1a120*/  SEL R10, RZ, 0x4, P6 ;  /* 0x00000004ff0a7807 */ /* 0x000fe40003000000 */
[----:B------:R-:W-:Y:S02]  /*1a130*/  SEL R11, R11, RZ, P1 ;  /* 0x000000ff0b0b7207 */ /* 0x000fe40000800000 */
[----:B------:R-:W-:Y:S02]  /*1a140*/  ISETP.GE.AND P6, PT, R12, UR4, PT ;  /* 0x000000040c007c0c */ /* 0x000fe4000bfc6270 */
[----:B------:R-:W-:Y:S02]  /*1a150*/  ISETP.GE.AND P4, PT, R13, UR4, PT ;  /* 0x000000040d007c0c */ /* 0x000fe4000bf86270 */
[----:B------:R-:W-:-:S02]  /*1a160*/  SEL R10, R10, RZ, P1 ;  /* 0x000000ff0a0a7207 */ /* 0x000fc40000800000 */
[----:B------:R-:W-:Y:S02]  /*1a170*/  ISETP.NE.U32.AND P3, PT, R11, RZ, PT ;  /* 0x000000ff0b00720c */ /* 0x000fe40003f65070 */
[----:B------:R-:W-:Y:S02]  /*1a180*/  LOP3.LUT R12, R3, 0x5c, RZ, 0xfc, !PT ;  /* 0x0000005c030c7812 */ /* 0x000fe400078efcff */
[----:B------:R-:W-:Y:S01]  /*1a190*/  SEL R11, RZ, 0x4, P6 ;  /* 0x00000004ff0b7807 */ /* 0x000fe20003000000 */
[----:B------:R-:W-:Y:S01]  /*1a1a0*/  IMAD.WIDE R66, R252, 0x4, R66 ;  /* 0x00000004fc427825 */ /* 0x000fe200078e0242 */
[----:B------:R-:W-:Y:S02]  /*1a1b0*/  SEL R13, RZ, 0x4, P4 ;  /* 0x00000004ff0d7807 */ /* 0x000fe40002000000 */
[----:B------:R-:W-:Y:S02]  /*1a1c0*/  ISETP.NE.U32.AND P6, PT, R10, RZ, PT ;  /* 0x000000ff0a00720c */ /* 0x000fe40003fc5070 */
[----:B------:R-:W-:Y:S01]  /*1a1d0*/  ISETP.GE.AND P4, PT, R12, UR4, PT ;  /* 0x000000040c007c0c */ /* 0x000fe2000bf86270 */
[----:B------:R-:W-:Y:S01]  /*1a1e0*/  LDGSTS.E [R243+-0x72000], desc[UR18][R66.64], P2 ;  /* 0x8e00000042f37fae */ /* 0x000fe20009121852 */
[----:B------:R-:W-:Y:S01]  /*1a1f0*/  SEL R10, R11, RZ, P1 ;  /* 0x000000ff0b0a7207 */ /* 0x000fe20000800000 */
[----:B------:R-:W-:Y:S01]  /*1a200*/  IMAD.WIDE R68, R252, 0x4, R68 ;  /* 0x00000004fc447825 */ /* 0x000fe200078e0244 */
[----:B------:R-:W-:-:S02]  /*1a210*/  SEL R12, RZ, 0x4, P4 ;  /* 0x00000004ff0c7807 */ /* 0x000fc40002000000 */
[----:B------:R-:W-:Y:S01]  /*1a220*/  ISETP.NE.U32.AND P2, PT, R10, RZ, PT ;  /* 0x000000ff0a00720c */ /* 0x000fe20003f45070 */
[----:B--2---:R-:W-:Y:S01]  /*1a230*/  IMAD.WIDE R10, R252, 0x4, R8 ;  /* 0x00000004fc0a7825 */ /* 0x004fe200078e0208 */
[----:B------:R-:W-:Y:S01]  /*1a240*/  SEL R13, R13, RZ, P1 ;  /* 0x000000ff0d0d7207 */ /* 0x000fe20000800000 */
[----:B------:R1:W-:Y:S01]  /*1a250*/  LDGSTS.E [R243+-0x71ff8], desc[UR18][R68.64], P5 ;  /* 0x8e00800044f37fae */ /* 0x0003e2000a921852 */
[----:B------:R-:W-:Y:S02]  /*1a260*/  SEL R12, R12, RZ, P1 ;  /* 0x000000ff0c0c7207 */ /* 0x000fe40000800000 */
[----:B------:R-:W-:Y:S01]  /*1a270*/  LOP3.LUT R9, R3, 0x5e, RZ, 0xfc, !PT ;  /* 0x0000005e03097812 */ /* 0x000fe200078efcff */
[----:B------:R2:W-:Y:S01]  /*1a280*/  LDGSTS.E [R244+-0x78000], desc[UR18][R10.64], P3 ;  /* 0x880000000af47fae */ /* 0x0005e20009921852 */
[----:B------:R-:W-:Y:S02]  /*1a290*/  ISETP.NE.U32.AND P4, PT, R13, RZ, PT ;  /* 0x000000ff0d00720c */ /* 0x000fe40003f85070 */
[----:B------:R-:W-:-:S02]  /*1a2a0*/  ISETP.NE.U32.AND P3, PT, R12, RZ, PT ;  /* 0x000000ff0c00720c */ /* 0x000fc40003f65070 */
[----:B------:R-:W-:Y:S01]  /*1a2b0*/  ISETP.GE.AND P5, PT, R9, UR4, PT ;  /* 0x0000000409007c0c */ /* 0x000fe2000bfa6270 */
[C---:B------:R-:W-:Y:S01]  /*1a2c0*/  IMAD.WIDE R74, R252.reuse, 0x4, R74 ;  /* 0x00000004fc4a7825 */ /* 0x040fe200078e024a */
[----:B------:R-:W-:Y:S01]  /*1a2d0*/  LOP3.LUT R9, R3, 0x7e, RZ, 0xfc, !PT ;  /* 0x0000007e03097812 */ /* 0x000fe200078efcff */
[----:B------:R-:W-:Y:S01]  /*1a2e0*/  UIADD3 UR5, UR12, -0x100, URZ ;  /* 0xffffff000c057890 */ /* 0x000fe2000fffe03f */
[----:B------:R1:W-:Y:S04]  /*1a2f0*/  STL.64 [R1+0x1040], R242 ;  /* 0x001040f201007387 */ /* 0x0003e80000100a00 */
[----:B------:R4:W-:Y:S01]  /*1a300*/  STL.64 [R1+0xd18], R2 ;  /* 0x000d180201007387 */ /* 0x0009e20000100a00 */
[----:B------:R-:W-:-:S04]  /*1a310*/  IMAD.WIDE R80, R252, 0x4, R80 ;  /* 0x00000004fc507825 */ /* 0x000fc800078e0250 */
[----:B------:R-:W-:-:S04]  /*1a320*/  IMAD.WIDE R82, R252, 0x4, R82 ;  /* 0x00000004fc527825 */ /* 0x000fc800078e0252 */
[----:B------:R-:W-:-:S04]  /*1a330*/  IMAD.WIDE R78, R252, 0x4, R78 ;  /* 0x00000004fc4e7825 */ /* 0x000fc800078e024e */
[----:B------:R-:W-:-:S04]  /*1a340*/  IMAD.WIDE R76, R252, 0x4, R76 ;  /* 0x00000004fc4c7825 */ /* 0x000fc800078e024c */
[----:B-1----:R-:W-:-:S04]  /*1a350*/  IMAD.WIDE R242, R252, 0x4, R250 ;  /* 0x00000004fcf27825 */ /* 0x002fc800078e02fa */
[----:B---3--:R-:W-:Y:S01]  /*1a360*/  IMAD.WIDE R12, R252, 0x4, R6 ;  /* 0x00000004fc0c7825 */ /* 0x008fe200078e0206 */
[----:B------:R-:W-:Y:S02]  /*1a370*/  LOP3.LUT R7, R3, 0x7c, RZ, 0xfc, !PT ;  /* 0x0000007c03077812 */ /* 0x000fe400078efcff */
[----:B------:R-:W-:Y:S02]  /*1a380*/  SEL R6, RZ, 0x4, P5 ;  /* 0x00000004ff067807 */ /* 0x000fe40002800000 */
[----:B------:R-:W-:Y:S01]  /*1a390*/  ISETP.GE.AND P5, PT, R7, UR4, PT ;  /* 0x0000000407007c0c */ /* 0x000fe2000bfa6270 */
[----:B------:R1:W-:Y:S01]  /*1a3a0*/  LDGSTS.E [R244+-0x77ff8], desc[UR18][R12.64], P6 ;  /* 0x880080000cf47fae */ /* 0x0003e2000b121852 */
[----:B------:R-:W3:Y:S01]  /*1a3b0*/  LDC R7, c[0x0][0x230] ;  /* 0x00008c00ff077b82 */ /* 0x000ee20000000800 */
[----:B------:R-:W-:Y:S02]  /*1a3c0*/  SEL R6, R6, RZ, P1 ;  /* 0x000000ff06067207 */ /* 0x000fe40000800000 */
[----:B------:R-:W-:Y:S02]  /*1a3d0*/  LDGSTS.E [R244+-0x76000], desc[UR18][R74.64], P2 ;  /* 0x8a0000004af47fae */ /* 0x000fe40009121852 */
[----:B------:R-:W-:-:S02]  /*1a3e0*/  ISETP.NE.U32.AND P2, PT, R6, RZ, PT ;  /* 0x000000ff0600720c */ /* 0x000fc40003f45070 */
[----:B------:R-:W-:Y:S01]  /*1a3f0*/  SEL R6, RZ, 0x4, P5 ;  /* 0x00000004ff067807 */ /* 0x000fe20002800000 */
[----:B------:R-:W-:Y:S01]  /*1a400*/  LDGSTS.E [R244+-0x75ff8], desc[UR18][R80.64], P4 ;  /* 0x8a00800050f47fae */ /* 0x000fe2000a121852 */
[----:B---3--:R-:W-:Y:S01]  /*1a410*/  VIADD R7, R7, 0x7f ;  /* 0x0000007f07077836 */ /* 0x008fe20000000000 */
[----:B------:R-:W-:Y:S02]  /*1a420*/  ISETP.GE.AND P6, PT, R9, UR4, PT ;  /* 0x0000000409007c0c */ /* 0x000fe4000bfc6270 */
[----:B------:R-:W-:Y:S02]  /*1a430*/  LDGSTS.E [R244+-0x74000], desc[UR18][R82.64], P3 ;  /* 0x8c00000052f47fae */ /* 0x000fe40009921852 */
[----:B------:R-:W-:-:S04]  /*1a440*/  ISETP.GT.AND P5, PT, R7, 0x17f, PT ;  /* 0x0000017f0700780c */ /* 0x000fc80003fa4270 */
[----:B------:R-:W-:Y:S01]  /*1a450*/  LDGSTS.E [R244+-0x73ff8], desc[UR18][R78.64], P2 ;  /* 0x8c0080004ef47fae */ /* 0x000fe20009121852 */
[----:B------:R-:W3:Y:S01]  /*1a460*/  S2R R7, SR_TID.X ;  /* 0x0000000000077919 */ /* 0x000ee20000002100 */
[----:B------:R-:W-:Y:S02]  /*1a470*/  SEL R8, RZ, 0x4, P6 ;  /* 0x00000004ff087807 */ /* 0x000fe40003000000 */
[----:B------:R-:W-:-:S04]  /*1a480*/  ISETP.GE.AND P6, PT, R3, UR5, PT ;  /* 0x0000000503007c0c */ /* 0x000fc8000bfc6270 */
[----:B----4-:R-:W-:Y:S02]  /*1a490*/  SEL R3, RZ, 0x4, P6 ;  /* 0x00000004ff037807 */ /* 0x010fe40003000000 */
[--C-:B---3--:R-:W-:Y:S02]  /*1a4a0*/  SHF.R.U32.HI R9, RZ, 0x6, R7.reuse ;  /* 0x00000006ff097819 */ /* 0x108fe40000011607 */
[----:B------:R-:W-:-:S04]  /*1a4b0*/  SHF.R.U32.HI R7, RZ, 0x6, R7 ;  /* 0x00000006ff077819 */ /* 0x000fc80000011607 */
[----:B------:R-:W-:-:S04]  /*1a4c0*/  SGXT.U32 R7, R7, 0x1 ;  /* 0x000000010707781a */ /* 0x000fc80000000000 */
[----:B------:R-:W-:-:S04]  /*1a4d0*/  LOP3.LUT R7, R7, 0x20, RZ, 0xfc, !PT ;  /* 0x0000002007077812 */ /* 0x000fc800078efcff */
[----:B------:R-:W-:Y:S02]  /*1a4e0*/  ISETP.GE.AND P6, PT, R7, UR5, PT ;  /* 0x0000000507007c0c */ /* 0x000fe4000bfc6270 */
[----:B------:R-:W3:Y:S01]  /*1a4f0*/  S2R R7, SR_TID.X ;  /* 0x0000000000077919 */ /* 0x000ee20000002100 */
[----:B------:R-:W-:Y:S02]  /*1a500*/  SGXT.U32 R9, R9, 0x1 ;  /* 0x000000010909781a */ /* 0x000fe40000000000 */
[----:B------:R-:W-:Y:S02]  /*1a510*/  SEL R6, R6, RZ, P1 ;  /* 0x000000ff06067207 */ /* 0x000fe40000800000 */
[----:B------:R-:W-:Y:S02]  /*1a520*/  LOP3.LUT R9, R9, 0x2, RZ, 0xfc, !PT ;  /* 0x0000000209097812 */ /* 0x000fe400078efcff */
[----:B------:R-:W-:Y:S02]  /*1a530*/  SEL R2, R8, RZ, P1 ;  /* 0x000000ff08027207 */ /* 0x000fe40000800000 */
[----:B------:R-:W-:-:S02]  /*1a540*/  ISETP.GE.AND P1, PT, R9, UR5, PT ;  /* 0x0000000509007c0c */ /* 0x000fc4000bf26270 */
[----:B------:R-:W-:Y:S02]  /*1a550*/  ISETP.NE.U32.AND P4, PT, R6, RZ, PT ;  /* 0x000000ff0600720c */ /* 0x000fe40003f85070 */
[----:B------:R-:W-:Y:S02]  /*1a560*/  SEL R6, R3, RZ, P5 ;  /* 0x000000ff03067207 */ /* 0x000fe40002800000 */
[----:B------:R-:W-:Y:S02]  /*1a570*/  SEL R3, RZ, 0x4, P1 ;  /* 0x00000004ff037807 */ /* 0x000fe40000800000 */
[----:B------:R-:W-:Y:S02]  /*1a580*/  ISETP.NE.U32.AND P1, PT, R2, RZ, PT ;  /* 0x000000ff0200720c */ /* 0x000fe40003f25070 */
[----:B------:R-:W-:Y:S02]  /*1a590*/  SEL R2, RZ, 0x4, P6 ;  /* 0x00000004ff027807 */ /* 0x000fe40003000000 */
[----:B------:R-:W-:-:S02]  /*1a5a0*/  SEL R3, R3, RZ, P5 ;  /* 0x000000ff03037207 */ /* 0x000fc40002800000 */
[----:B------:R-:W-:Y:S01]  /*1a5b0*/  SEL R2, R2, RZ, P5 ;  /* 0x000000ff02027207 */ /* 0x000fe20002800000 */
[----:B------:R-:W-:Y:S01]  /*1a5c0*/  LDGSTS.E [R244+-0x72000], desc[UR18][R76.64], P4 ;  /* 0x8e0000004cf47fae */ /* 0x000fe2000a121852 */
[----:B---3--:R-:W-:-:S04]  /*1a5d0*/  SHF.R.U32.HI R7, RZ, 0x6, R7 ;  /* 0x00000006ff077819 */ /* 0x008fc80000011607 */
[----:B------:R-:W-:Y:S02]  /*1a5e0*/  SGXT.U32 R7, R7, 0x1 ;  /* 0x000000010707781a */ /* 0x000fe40000000000 */
[----:B------:R-:W-:Y:S02]  /*1a5f0*/  ISETP.NE.U32.AND P3, PT, R3, RZ, PT ;  /* 0x000000ff0300720c */ /* 0x000fe40003f65070 */
[----:B------:R-:W-:Y:S02]  /*1a600*/  LOP3.LUT R7, R7, 0x22, RZ, 0xfc, !PT ;  /* 0x0000002207077812 */ /* 0x000fe400078efcff */
[----:B------:R-:W-:Y:S01]  /*1a610*/  ISETP.NE.U32.AND P2, PT, R2, RZ, PT ;  /* 0x000000ff0200720c */ /* 0x000fe20003f45070 */
[----:B------:R-:W-:Y:S01]  /*1a620*/  IMAD.WIDE R2, R252, 0x4, R198 ;  /* 0x00000004fc027825 */ /* 0x000fe200078e02c6 */
[----:B------:R-:W-:Y:S01]  /*1a630*/  ISETP.NE.U32.AND P6, PT, R6, RZ, PT ;  /* 0x000000ff0600720c */ /* 0x000fe20003fc5070 */
[----:B------:R-:W3:Y:S01]  /*1a640*/  LDL.LU.64 R198, [R1+0x12b8] ;  /* 0x0012b80001c67983 */ /* 0x000ee20000300a00 */
[----:B------:R-:W-:Y:S01]  /*1a650*/  ISETP.GE.AND P4, PT, R7, UR5, PT ;  /* 0x0000000507007c0c */ /* 0x000fe2000bf86270 */
[----:B------:R-:W-:-:S02]  /*1a660*/  IMAD.WIDE R6, R252, 0x4, R182 ;  /* 0x00000004fc067825 */ /* 0x000fc400078e02b6 */
[----:B------:R-:W4:Y:S04]  /*1a670*/  LDL.LU.64 R182, [R1+0x12b0] ;  /* 0x0012b00001b67983 */ /* 0x000f280000300a00 */
[----:B------:R2:W-:Y:S02]  /*1a680*/  STL.64 [R1+0x958], R2 ;  /* 0x0009580201007387 */ /* 0x0005e40000100a00 */
[C---:B--2---:R-:W-:Y:S02]  /*1a690*/  IMAD.WIDE R2, R252.reuse, 0x4, R166 ;  /* 0x00000004fc027825 */ /* 0x044fe400078e02a6 */
[----:B------:R-:W2:Y:S04]  /*1a6a0*/  LDL.LU.64 R166, [R1+0x12a8] ;  /* 0x0012a80001a67983 */ /* 0x000ea80000300a00 */
[----:B------:R1:W-:Y:S02]  /*1a6b0*/  STL.64 [R1+0x960], R6 ;  /* 0x0009600601007387 */ /* 0x0003e40000100a00 */
[----:B-1----:R-:W-:-:S02]  /*1a6c0*/  IMAD.WIDE R6, R252, 0x4, R204 ;  /* 0x00000004fc067825 */ /* 0x002fc400078e02cc */
[----:B------:R-:W3:Y:S04]  /*1a6d0*/  LDL.LU.64 R204, [R1+0x12a0] ;  /* 0x0012a00001cc7983 */ /* 0x000ee80000300a00 */
[----:B------:R1:W-:Y:S02]  /*1a6e0*/  STL.64 [R1+0xa08], R2 ;  /* 0x000a080201007387 */ /* 0x0003e40000100a00 */
[C---:B-1----:R-:W-:Y:S02]  /*1a6f0*/  IMAD.WIDE R2, R252.reuse, 0x4, R190 ;  /* 0x00000004fc027825 */ /* 0x042fe400078e02be */
[----:B------:R-:W4:Y:S04]  /*1a700*/  LDL.LU.64 R190, [R1+0x1298] ;  /* 0x0012980001be7983 */ /* 0x000f280000300a00 */
[----:B------:R1:W-:Y:S02]  /*1a710*/  STL.64 [R1+0xa18], R6 ;  /* 0x000a180601007387 */ /* 0x0003e40000100a00 */
[----:B-1----:R-:W-:-:S02]  /*1a720*/  IMAD.WIDE R6, R252, 0x4, R240 ;  /* 0x00000004fc067825 */ /* 0x002fc400078e02f0 */
[----:B------:R-:W2:Y:S04]  /*1a730*/  LDL.LU.64 R240, [R1+0x1290] ;  /* 0x0012900001f07983 */ /* 0x000ea80000300a00 */
[----:B------:R1:W-:Y:S01]  /*1a740*/  STL.64 [R1+0xb48], R2 ;  /* 0x000b480201007387 */ /* 0x0003e20000100a00 */
[----:B------:R-:W-:-:S04]  /*1a750*/  IMAD.WIDE R8, R252, 0x4, R196 ;  /* 0x00000004fc087825 */ /* 0x000fc800078e02c4 */
[C---:B-1----:R-:W-:Y:S02]  /*1a760*/  IMAD.WIDE R2, R252.reuse, 0x4, R208 ;  /* 0x00000004fc027825 */ /* 0x042fe400078e02d0 */
[----:B------:R-:W3:Y:S04]  /*1a770*/  LDL.LU.64 R208, [R1+0x1288] ;  /* 0x0012880001d07983 */ /* 0x000ee80000300a00 */
[----:B------:R1:W-:Y:S02]  /*1a780*/  STL.64 [R1+0xb50], R6 ;  /* 0x000b500601007387 */ /* 0x0003e40000100a00 */
[C---:B-1----:R-:W-:Y:S02]  /*1a790*/  IMAD.WIDE R6, R252.reuse, 0x4, R228 ;  /* 0x00000004fc067825 */ /* 0x042fe400078e02e4 */
[----:B------:R-:W4:Y:S04]  /*1a7a0*/  LDL.LU.64 R228, [R1+0x1280] ;  /* 0x0012800001e47983 */ /* 0x000f280000300a00 */
[----:B------:R1:W-:Y:S02]  /*1a7b0*/  STL.64 [R1+0xbc8], R2 ;  /* 0x000bc80201007387 */ /* 0x0003e40000100a00 */
[----:B-1----:R-:W-:-:S02]  /*1a7c0*/  IMAD.WIDE R2, R252, 0x4, R212 ;  /* 0x00000004fc027825 */ /* 0x002fc400078e02d4 */
[----:B------:R-:W4:Y:S04]  /*1a7d0*/  LDL.LU.64 R212, [R1+0x1278] ;  /* 0x0012780001d47983 */ /* 0x000f280000300a00 */
[----:B------:R-:W4:Y:S04]  /*1a7e0*/  LDL.LU.64 R196, [R1+0x1270] ;  /* 0x0012700001c47983 */ /* 0x000f280000300a00 */
[----:B------:R1:W-:Y:S02]  /*1a7f0*/  STL.64 [R1+0x948], R2 ;  /* 0x0009480201007387 */ /* 0x0003e40000100a00 */
[----:B-1----:R-:W-:-:S02]  /*1a800*/  IMAD.WIDE R2, R252, 0x4, R180 ;  /* 0x00000004fc027825 */ /* 0x002fc400078e02b4 */
[----:B------:R-:W4:Y:S04]  /*1a810*/  LDL.LU.64 R180, [R1+0x1268] ;  /* 0x0012680001b47983 */ /* 0x000f280000300a00 */
[----:B------:R-:W-:Y:S04]  /*1a820*/  STL.64 [R1+0x950], R8 ;  /* 0x0009500801007387 */ /* 0x000fe80000100a00 */
[----:B------:R-:W-:Y:S04]  /*1a830*/  STL.64 [R1+0xbd0], R6 ;  /* 0x000bd00601007387 */ /* 0x000fe80000100a00 */
[----:B------:R1:W-:Y:S04]  /*1a840*/  STL.64 [R1+0x1060], R6 ;  /* 0x0010600601007387 */ /* 0x0003e80000100a00 */
[----:B------:R1:W-:Y:S02]  /*1a850*/  STL.64 [R1+0x9d8], R2 ;  /* 0x0009d80201007387 */ /* 0x0003e40000100a00 */
[----:B-1----:R-:W-:-:S02]  /*1a860*/  IMAD.WIDE R6, R252, 0x4, R164 ;  /* 0x00000004fc067825 */ /* 0x002fc400078e02a4 */
[----:B------:R-:W4:Y:S02]  /*1a870*/  LDL.LU.64 R164, [R1+0x1260] ;  /* 0x0012600001a47983 */ /* 0x000f240000300a00 */
[C---:B------:R-:W-:Y:S02]  /*1a880*/  IMAD.WIDE R2, R252.reuse, 0x4, R220 ;  /* 0x00000004fc027825 */ /* 0x040fe400078e02dc */
[----:B------:R-:W4:Y:S04]  /*1a890*/  LDL.LU.64 R220, [R1+0x1258] ;  /* 0x0012580001dc7983 */ /* 0x000f280000300a00 */
[----:B------:R1:W-:Y:S02]  /*1a8a0*/  STL.64 [R1+0x9e8], R6 ;  /* 0x0009e80601007387 */ /* 0x0003e40000100a00 */
[----:B-1----:R-:W-:-:S02]  /*1a8b0*/  IMAD.WIDE R6, R252, 0x4, R206 ;  /* 0x00000004fc067825 */ /* 0x002fc400078e02ce */
[----:B------:R-:W4:Y:S04]  /*1a8c0*/  LDL.LU.64 R206, [R1+0x1250] ;  /* 0x0012500001ce7983 */ /* 0x000f280000300a00 */
[----:B------:R1:W-:Y:S02]  /*1a8d0*/  STL.64 [R1+0xb38], R2 ;  /* 0x000b380201007387 */ /* 0x0003e40000100a00 */
[C---:B-1----:R-:W-:Y:S02]  /*1a8e0*/  IMAD.WIDE R2, R252.reuse, 0x4, R238 ;  /* 0x00000004fc027825 */ /* 0x042fe400078e02ee */
        /* <DEDUP_REMOVED lines=9> */
[----:B------:R-:W4:Y:S04]  /*1a980*/  LDL.LU.64 R210, [R1+0x1230] ;  /* 0x0012300001d27983 */ /* 0x000f280000300a00 */
[----:B------:R1:W-:Y:S02]  /*1a990*/  STL.64 [R1+0x938], R2 ;  /* 0x0009380201007387 */ /* 0x0003e40000100a00 */
[C---:B-1----:R-:W-:Y:S02]  /*1a9a0*/  IMAD.WIDE R2, R252.reuse, 0x4, R194 ;  /* 0x00000004fc027825 */ /* 0x042fe400078e02c2 */
[----:B------:R-:W4:Y:S04]  /*1a9b0*/  LDL.LU.64 R194, [R1+0x1228] ;  /* 0x0012280001c27983 */ /* 0x000f280000300a00 */
[----:B------:R1:W-:Y:S01]  /*1a9c0*/  STL.64 [R1+0x940], R6 ;  /* 0x0009400601007387 */ /* 0x0003e20000100a00 */
[----:B------:R-:W-:-:S04]  /*1a9d0*/  IMAD.WIDE R8, R252, 0x4, R160 ;  /* 0x00000004fc087825 */ /* 0x000fc800078e02a0 */
[C---:B-1----:R-:W-:Y:S02]  /*1a9e0*/  IMAD.WIDE R6, R252.reuse, 0x4, R178 ;  /* 0x00000004fc067825 */ /* 0x042fe400078e02b2 */
[----:B------:R-:W4:Y:S04]  /*1a9f0*/  LDL.LU.64 R178, [R1+0x1220] ;  /* 0x0012200001b27983 */ /* 0x000f280000300a00 */
        /* <DEDUP_REMOVED lines=9> */
[----:B------:R1:W-:Y:S04]  /*1aa90*/  STL.64 [R1+0xb20], R6 ;  /* 0x000b200601007387 */ /* 0x0003e80000100a00 */
[----:B------:R-:W2:Y:S04]  /*1aaa0*/  LDL.LU.64 R160, [R1+0x1200] ;  /* 0x0012000001a07983 */ /* 0x000ea80000300a00 */
[----:B------:R1:W-:Y:S02]  /*1aab0*/  STL.64 [R1+0xba8], R2 ;  /* 0x000ba80201007387 */ /* 0x0003e40000100a00 */
[----:B-1----:R-:W-:-:S02]  /*1aac0*/  IMAD.WIDE R6, R252, 0x4, R246 ;  /* 0x00000004fc067825 */ /* 0x002fc400078e02f6 */
[----:B------:R-:W-:Y:S04]  /*1aad0*/  STL.64 [R1+0x928], R242 ;  /* 0x000928f201007387 */ /* 0x000fe80000100a00 */
[----:B------:R-:W-:Y:S01]  /*1aae0*/  STL.64 [R1+0xbb0], R8 ;  /* 0x000bb00801007387 */ /* 0x000fe20000100a00 */
[----:B------:R-:W-:-:S03]  /*1aaf0*/  IMAD.WIDE R2, R252, 0x4, R4 ;  /* 0x00000004fc027825 */ /* 0x000fc600078e0204 */
[----:B------:R1:W-:Y:S01]  /*1ab00*/  STL.64 [R1+0x930], R6 ;  /* 0x0009300601007387 */ /* 0x0003e20000100a00 */
[----:B------:R-:W-:-:S03]  /*1ab10*/  IMAD.WIDE R4, R252, 0x4, R36 ;  /* 0x00000004fc047825 */ /* 0x000fc600078e0224 */
[----:B------:R-:W-:Y:S04]  /*1ab20*/  STL.64 [R1+0x1070], R8 ;  /* 0x0010700801007387 */ /* 0x000fe80000100a00 */
[----:B------:R1:W-:Y:S02]  /*1ab30*/  STL.64 [R1+0x9a8], R2 ;  /* 0x0009a80201007387 */ /* 0x0003e40000100a00 */
[----:B-1----:R-:W-:-:S05]  /*1ab40*/  IMAD.WIDE R6, R252, 0x4, R32 ;  /* 0x00000004fc067825 */ /* 0x002fca00078e0220 */
[----:B------:R1:W-:Y:S01]  /*1ab50*/  STL.64 [R1+0x9b0], R6 ;  /* 0x0009b00601007387 */ /* 0x0003e20000100a00 */
[----:B------:R-:W-:-:S03]  /*1ab60*/  IMAD.WIDE R2, R252, 0x4, R34 ;  /* 0x00000004fc027825 */ /* 0x000fc600078e0222 */
[----:B------:R1:W-:Y:S04]  /*1ab70*/  STL.64 [R1+0xae0], R4 ;  /* 0x000ae00401007387 */ /* 0x0003e80000100a00 */
[----:B------:R1:W-:Y:S02]  /*1ab80*/  STL.64 [R1+0xaf0], R2 ;  /* 0x000af00201007387 */ /* 0x0003e40000100a00 */
[----:B-1----:R-:W-:-:S04]  /*1ab90*/  IMAD.WIDE R6, R252, 0x4, R38 ;  /* 0x00000004fc067825 */ /* 0x002fc800078e0226 */
[C---:B------:R-:W-:Y:S01]  /*1aba0*/  IMAD.WIDE R4, R252.reuse, 0x4, R40 ;  /* 0x00000004fc047825 */ /* 0x040fe200078e0228 */
[----:B------:R1:W-:Y:S03]  /*1abb0*/  STL.64 [R1+0xb98], R6 ;  /* 0x000b980601007387 */ /* 0x0003e60000100a00 */
[C---:B------:R-:W-:Y:S01]  /*1abc0*/  IMAD.WIDE R2, R252.reuse, 0x4, R30 ;  /* 0x00000004fc027825 */ /* 0x040fe200078e021e */
        /* <DEDUP_REMOVED lines=12> */
[----:B------:R1:W-:Y:S03]  /*1ac90*/  STL.64 [R1+0xac0], R4 ;  /* 0x000ac00401007387 */ /* 0x0003e60000100a00 */
[C---:B------:R-:W-:Y:S01]  /*1aca0*/  IMAD.WIDE R242, R252.reuse, 0x4, R46 ;  /* 0x00000004fcf27825 */ /* 0x040fe200078e022e */
[----:B------:R1:W-:Y:S03]  /*1acb0*/  STL.64 [R1+0xb88], R2 ;  /* 0x000b880201007387 */ /* 0x0003e60000100a00 */
[----:B-1----:R-:W-:-:S04]  /*1acc0*/  IMAD.WIDE R6, R252, 0x4, R22 ;  /* 0x00000004fc067825 */ /* 0x002fc800078e0216 */
[C---:B------:R-:W-:Y:S01]  /*1acd0*/  IMAD.WIDE R4, R252.reuse, 0x4, R20 ;  /* 0x00000004fc047825 */ /* 0x040fe200078e0214 */
[----:B------:R1:W-:Y:S03]  /*1ace0*/  STL.64 [R1+0x908], R6 ;  /* 0x0009080601007387 */ /* 0x0003e60000100a00 */
[C---:B------:R-:W-:Y:S01]  /*1acf0*/  IMAD.WIDE R2, R252.reuse, 0x4, R18 ;  /* 0x00000004fc027825 */ /* 0x040fe200078e0212 */
[----:B------:R-:W-:Y:S04]  /*1ad00*/  STL.64 [R1+0xb90], R242 ;  /* 0x000b90f201007387 */ /* 0x000fe80000100a00 */
[----:B------:R1:W-:Y:S04]  /*1ad10*/  STL.64 [R1+0x910], R4 ;  /* 0x0009100401007387 */ /* 0x0003e80000100a00 */
[----:B------:R-:W-:Y:S01]  /*1ad20*/  STL.64 [R1+0x1078], R242 ;  /* 0x001078f201007387 */ /* 0x000fe20000100a00 */
[----:B-1----:R-:W-:-:S03]  /*1ad30*/  IMAD.WIDE R6, R252, 0x4, R54 ;  /* 0x00000004fc067825 */ /* 0x002fc600078e0236 */
[----:B------:R1:W-:Y:S01]  /*1ad40*/  STL.64 [R1+0x988], R2 ;  /* 0x0009880201007387 */ /* 0x0003e20000100a00 */
[----:B------:R-:W-:-:S05]  /*1ad50*/  IMAD.WIDE R4, R252, 0x4, R52 ;  /* 0x00000004fc047825 */ /* 0x000fca00078e0234 */
[----:B------:R1:W-:Y:S02]  /*1ad60*/  STL.64 [R1+0x990], R4 ;  /* 0x0009900401007387 */ /* 0x0003e40000100a00 */
[----:B-1----:R-:W-:-:S05]  /*1ad70*/  IMAD.WIDE R2, R252, 0x4, R50 ;  /* 0x00000004fc027825 */ /* 0x002fca00078e0232 */
[----:B------:R1:W-:Y:S01]  /*1ad80*/  STL.64 [R1+0xa80], R2 ;  /* 0x000a800201007387 */ /* 0x0003e20000100a00 */
[----:B------:R-:W-:-:S03]  /*1ad90*/  IMAD.WIDE R4, R252, 0x4, R58 ;  /* 0x00000004fc047825 */ /* 0x000fc600078e023a */
[----:B------:R1:W-:Y:S04]  /*1ada0*/  STL.64 [R1+0xa90], R6 ;  /* 0x000a900601007387 */ /* 0x0003e80000100a00 */
[----:B------:R3:W-:Y:S01]  /*1adb0*/  STL.64 [R1+0xb78], R4 ;  /* 0x000b780401007387 */ /* 0x0007e20000100a00 */
[----:B-1----:R-:W-:-:S04]  /*1adc0*/  IMAD.WIDE R2, R252, 0x4, R56 ;  /* 0x00000004fc027825 */ /* 0x002fc800078e0238 */
[C---:B------:R-:W-:Y:S01]  /*1add0*/  IMAD.WIDE R6, R252.reuse, 0x4, R16 ;  /* 0x00000004fc067825 */ /* 0x040fe200078e0210 */
[----:B------:R1:W-:Y:S03]  /*1ade0*/  STL.64 [R1+0xb80], R2 ;  /* 0x000b800201007387 */ /* 0x0003e60000100a00 */
[C---:B---3--:R-:W-:Y:S01]  /*1adf0*/  IMAD.WIDE R4, R252.reuse, 0x4, R14 ;  /* 0x00000004fc047825 */ /* 0x048fe200078e020e */
[----:B------:R-:W-:Y:S04]  /*1ae00*/  STL.64 [R1+0x8f8], R6 ;  /* 0x0008f80601007387 */ /* 0x000fe80000100a00 */
[----:B------:R-:W3:Y:S01]  /*1ae10*/  LDL.LU.64 R16, [R1+0x1e8] ;  /* 0x0001e80001107983 */ /* 0x000ee20000300a00 */
[----:B-1----:R-:W-:-:S03]  /*1ae20*/  IMAD.WIDE R2, R252, 0x4, R60 ;  /* 0x00000004fc027825 */ /* 0x002fc600078e023c */
[----:B------:R-:W-:Y:S04]  /*1ae30*/  STL.64 [R1+0x900], R4 ;  /* 0x0009000401007387 */ /* 0x000fe80000100a00 */
[----:B------:R-:W4:Y:S04]  /*1ae40*/  LDL.LU.64 R246, [R1+0x1e0] ;  /* 0x0001e00001f67983 */ /* 0x000f280000300a00 */
[----:B------:R1:W-:Y:S04]  /*1ae50*/  STL.64 [R1+0x978], R2 ;  /* 0x0009780201007387 */ /* 0x0003e80000100a00 */
[----:B------:R-:W2:Y:S04]  /*1ae60*/  LDL.LU.64 R242, [R1+0x1d8] ;  /* 0x0001d80001f27983 */ /* 0x000ea80000300a00 */
[----:B------:R-:W2:Y:S01]  /*1ae70*/  LDL.LU.64 R18, [R1+0x1d0] ;  /* 0x0001d00001127983 */ /* 0x000ea20000300a00 */
[----:B-1----:R-:W-:-:S05]  /*1ae80*/  IMAD.WIDE R2, R252, 0x4, R62 ;  /* 0x00000004fc027825 */ /* 0x002fca00078e023e */
[----:B------:R1:W-:Y:S01]  /*1ae90*/  STL.64 [R1+0x980], R2 ;  /* 0x0009800201007387 */ /* 0x0003e20000100a00 */
[----:B------:R-:W-:-:S04]  /*1aea0*/  IMAD.WIDE R6, R252, 0x4, R64 ;  /* 0x00000004fc067825 */ /* 0x000fc800078e0240 */
[----:B------:R-:W-:-:S04]  /*1aeb0*/  IMAD.WIDE R4, R252, 0x4, R66 ;  /* 0x00000004fc047825 */ /* 0x000fc800078e0242 */
[----:B-1----:R-:W-:-:S05]  /*1aec0*/  IMAD.WIDE R2, R252, 0x4, R70 ;  /* 0x00000004fc027825 */ /* 0x002fca00078e0246 */
[----:B------:R1:W-:Y:S04]  /*1aed0*/  STL.64 [R1+0xa58], R2 ;  /* 0x000a580201007387 */ /* 0x0003e80000100a00 */
[----:B------:R-:W-:Y:S04]  /*1aee0*/  STL.64 [R1+0xa68], R6 ;  /* 0x000a680601007387 */ /* 0x000fe80000100a00 */
[----:B------:R-:W2:Y:S01]  /*1aef0*/  LDL.LU.64 R20, [R1+0x1a8] ;  /* 0x0001a80001147983 */ /* 0x000ea20000300a00 */
[----:B-1----:R-:W-:-:S03]  /*1af00*/  IMAD.WIDE R2, R252, 0x4, R68 ;  /* 0x00000004fc027825 */ /* 0x002fc600078e0244 */
[----:B------:R1:W-:Y:S04]  /*1af10*/  STL.64 [R1+0xb68], R4 ;  /* 0x000b680401007387 */ /* 0x0003e80000100a00 */
[----:B------:R-:W2:Y:S04]  /*1af20*/  LDL.LU.64 R22, [R1+0x1a0] ;  /* 0x0001a00001167983 */ /* 0x000ea80000300a00 */
[----:B------:R1:W-:Y:S04]  /*1af30*/  STL.64 [R1+0xb70], R2 ;  /* 0x000b700201007387 */ /* 0x0003e80000100a00 */
[----:B------:R-:W2:Y:S01]  /*1af40*/  LDL.LU.64 R8, [R1+0x198] ;  /* 0x0001980001087983 */ /* 0x000ea20000300a00 */
[----:B------:R-:W1:Y:S02]  /*1af50*/  S2R R251, SR_TID.X ;  /* 0x0000000000fb7919 */ /* 0x000e640000002100 */
[----:B-1----:R-:W-:-:S04]  /*1af60*/  IMAD.WIDE R4, R252, 0x4, R10 ;  /* 0x00000004fc047825 */ /* 0x002fc800078e020a */
[C---:B------:R-:W-:Y:S01]  /*1af70*/  IMAD.WIDE R2, R252.reuse, 0x4, R12 ;  /* 0x00000004fc027825 */ /* 0x040fe200078e020c */
[----:B------:R1:W-:Y:S03]  /*1af80*/  STL.64 [R1+0x8e8], R4 ;  /* 0x0008e80401007387 */ /* 0x0003e60000100a00 */
[----:B------:R-:W-:Y:S01]  /*1af90*/  IMAD.WIDE R6, R252, 0x4, R74 ;  /* 0x00000004fc067825 */ /* 0x000fe200078e024a */
[----:B------:R1:W-:Y:S01]  /*1afa0*/  STL.64 [R1+0x8f0], R2 ;  /* 0x0008f00201007387 */ /* 0x0003e20000100a00 */
[----:B------:R-:W-:-:S03]  /*1afb0*/  USHF.L.U32 UR16, UR9, 0x7, URZ ;  /* 0x0000000709107899 */ /* 0x000fc6000800063f */
[----:B------:R1:W-:Y:S02]  /*1afc0*/  STL.64 [R1+0x968], R6 ;  /* 0x0009680601007387 */ /* 0x0003e40000100a00 */
[----:B-1----:R-:W-:-:S04]  /*1afd0*/  IMAD.WIDE R4, R252, 0x4, R80 ;  /* 0x00000004fc047825 */ /* 0x002fc800078e0250 */
[C---:B------:R-:W-:Y:S01]  /*1afe0*/  IMAD.WIDE R2, R252.reuse, 0x4, R82 ;  /* 0x00000004fc027825 */ /* 0x040fe200078e0252 */
[----:B------:R-:W2:Y:S03]  /*1aff0*/  LDL.LU.64 R6, [R1+0x168] ;  /* 0x0001680001067983 */ /* 0x000ea60000300a00 */
[C---:B------:R-:W-:Y:S01]  /*1b000*/  IMAD.WIDE R10, R252.reuse, 0x4, R78 ;  /* 0x00000004fc0a7825 */ /* 0x040fe200078e024e */
[----:B------:R1:W-:Y:S01]  /*1b010*/  STL.64 [R1+0x970], R4 ;  /* 0x0009700401007387 */ /* 0x0003e20000100a00 */
[----:B------:R-:W-:Y:S02]  /*1b020*/  SHF.R.U32.HI R15, RZ, 0x6, R251 ;  /* 0x00000006ff0f7819 */ /* 0x000fe400000116fb */
[----:B------:R-:W-:Y:S01]  /*1b030*/  IMAD.WIDE R72, R252, 0x4, R72 ;  /* 0x00000004fc487825 */ /* 0x000fe200078e0248 */
[----:B------:R-:W-:Y:S01]  /*1b040*/  SHF.R.U32.HI R250, RZ, 0x6, R251 ;  /* 0x00000006fffa7819 */ /* 0x000fe200000116fb */
[----:B------:R1:W-:Y:S01]  /*1b050*/  STL.64 [R1+0xa28], R2 ;  /* 0x000a280201007387 */ /* 0x0003e20000100a00 */
[----:B------:R-:W-:-:S02]  /*1b060*/  SGXT.U32 R15, R15, 0x1 ;  /* 0x000000010f0f781a */ /* 0x000fc40000000000 */
[----:B------:R-:W-:Y:S01]  /*1b070*/  SGXT.U32 R250, R250, 0x1 ;  /* 0x00000001fafa781a */ /* 0x000fe20000000000 */
[----:B------:R2:W-:Y:S01]  /*1b080*/  LDGSTS.E [R244+-0x71ff8], desc[UR18][R72.64], P1 ;  /* 0x8e00800048f47fae */ /* 0x0005e20008921852 */
[----:B-1----:R-:W-:Y:S01]  /*1b090*/  IMAD.WIDE R4, R252, 0x4, R76 ;  /* 0x00000004fc047825 */ /* 0x002fe200078e024c */
[----:B------:R-:W-:Y:S02]  /*1b0a0*/  LOP3.LUT R15, R15, 0x42, RZ, 0xfc, !PT ;  /* 0x000000420f0f7812 */ /* 0x000fe400078efcff */
[----:B------:R-:W0:Y:S04]  /*1b0b0*/  LDGDEPBAR ;  /* 0x00000000000079af */ /* 0x000e280000000000 */
[----:B------:R-:W2:Y:S01]  /*1b0c0*/  LDL.LU.64 R2, [R1+0x160] ;  /* 0x0001600001027983 */ /* 0x000ea20000300a00 */
[----:B------:R-:W-:-:S03]  /*1b0d0*/  LOP3.LUT R250, R250, 0x40, RZ, 0xfc, !PT ;  /* 0x00000040fafa7812 */ /* 0x000fc600078efcff */
[----:B------:R1:W-:Y:S04]  /*1b0e0*/  STL.64 [R1+0xa38], R10 ;  /* 0x000a380a01007387 */ /* 0x0003e80000100a00 */
[----:B------:R1:W-:Y:S01]  /*1b0f0*/  STL.64 [R1+0xb58], R4 ;  /* 0x000b580401007387 */ /* 0x0003e20000100a00 */
[----:B------:R-:W-:Y:S01]  /*1b100*/  ISETP.GE.AND P1, PT, R250, UR5, PT ;  /* 0x00000005fa007c0c */ /* 0x000fe2000bf26270 */
[----:B-1----:R-:W-:Y:S02]  /*1b110*/  IMAD.U32 R11, RZ, RZ, UR16 ;  /* 0x00000010ff0b7e24 */ /* 0x002fe4000f8e00ff */
[----:B------:R-:W-:Y:S01]  /*1b120*/  IMAD.WIDE R4, R252, 0x4, R72 ;  /* 0x00000004fc047825 */ /* 0x000fe200078e0248 */
[----:B------:R-:W-:Y:S02]  /*1b130*/  SEL R252, RZ, 0x4, P4 ;  /* 0x00000004fffc7807 */ /* 0x000fe40002000000 */
[----:B------:R-:W-:-:S02]  /*1b140*/  ISETP.GE.AND P4, PT, R15, UR5, PT ;  /* 0x000000050f007c0c */ /* 0x000fc4000bf86270 */
[----:B------:R1:W-:Y:S04]  /*1b150*/  STL.64 [R1+0xb60], R4 ;  /* 0x000b600401007387 */ /* 0x0003e80000100a00 */
[----:B-1----:R-:W2:Y:S04]  /*1b160*/  LDL.LU.64 R4, [R1+0x128] ;  /* 0x0001280001047983 */ /* 0x002ea80000300a00 */
[----:B------:R-:W2:Y:S01]  /*1b170*/  LDL.LU.64 R250, [R1+0x120] ;  /* 0x0001200001fa7983 */ /* 0x000ea20000300a00 */
[----:B---3--:R-:W-:-:S04]  /*1b180*/  IMAD.WIDE R14, R11, 0x4, R16 ;  /* 0x000000040b0e7825 */ /* 0x008fc800078e0210 */
[C---:B----4-:R-:W-:Y:S02]  /*1b190*/  IMAD.WIDE R12, R11.reuse, 0x4, R246 ;  /* 0x000000040b0c7825 */ /* 0x050fe400078e02f6 */
[----:B------:R-:W3:Y:S04]  /*1b1a0*/  LDL.LU.64 R246, [R1+0xe8] ;  /* 0x0000e80001f67983 */ /* 0x000ee80000300a00 */
[----:B------:R1:W-:Y:S01]  /*1b1b0*/  STL.64 [R1+0x8e0], R14 ;  /* 0x0008e00e01007387 */ /* 0x0003e20000100a00 */
[----:B--2---:R-:W-:-:S03]  /*1b1c0*/  IMAD.WIDE R16, R11, 0x4, R242 ;  /* 0x000000040b107825 */ /* 0x004fc600078e02f2 */
[----:B------:R2:W-:Y:S04]  /*1b1d0*/  STL.64 [R1+0x1e0], R12 ;  /* 0x0001e00c01007387 */ /* 0x0005e80000100a00 */
[----:B------:R4:W-:Y:S01]  /*1b1e0*/  STL.64 [R1+0x1e8], R16 ;  /* 0x0001e81001007387 */ /* 0x0009e20000100a00 */
[----:B-1----:R-:W-:-:S04]  /*1b1f0*/  IMAD.WIDE R14, R11, 0x4, R18 ;  /* 0x000000040b0e7825 */ /* 0x002fc800078e0212 */
[C---:B--2---:R-:W-:Y:S02]  /*1b200*/  IMAD.WIDE R12, R11.reuse, 0x4, R224 ;  /* 0x000000040b0c7825 */ /* 0x044fe400078e02e0 */
[----:B------:R-:W2:Y:S04]  /*1b210*/  LDL.LU.64 R224, [R1+0x11f8] ;  /* 0x0011f80001e07983 */ /* 0x000ea80000300a00 */
[----:B------:R1:W-:Y:S01]  /*1b220*/  STL.64 [R1+0x8d8], R14 ;  /* 0x0008d80e01007387 */ /* 0x0003e20000100a00 */
[----:B----4-:R-:W-:-:S04]  /*1b230*/  IMAD.WIDE R16, R11, 0x4, R176 ;  /* 0x000000040b107825 */ /* 0x010fc800078e02b0 */
[C---:B-1----:R-:W-:Y:S02]  /*1b240*/  IMAD.WIDE R14, R11.reuse, 0x4, R208 ;  /* 0x000000040b0e7825 */ /* 0x042fe400078e02d0 */
[----:B------:R-:W4:Y:S04]  /*1b250*/  LDL.LU.64 R208, [R1+0x11f0] ;  /* 0x0011f00001d07983 */ /* 0x000f280000300a00 */
[----:B------:R1:W-:Y:S02]  /*1b260*/  STL.64 [R1+0x8d0], R12 ;  /* 0x0008d00c01007387 */ /* 0x0003e40000100a00 */
[C---:B-1----:R-:W-:Y:S02]  /*1b270*/  IMAD.WIDE R12, R11.reuse, 0x4, R192 ;  /* 0x000000040b0c7825 */ /* 0x042fe400078e02c0 */
[----:B------:R-:W2:Y:S04]  /*1b280*/  LDL.LU.64 R192, [R1+0x11e8] ;  /* 0x0011e80001c07983 */ /* 0x000ea80000300a00 */
[----:B------:R1:W-:Y:S04]  /*1b290*/  STL.64 [R1+0x8c8], R14 ;  /* 0x0008c80e01007387 */ /* 0x0003e80000100a00 */
[----:B------:R-:W4:Y:S04]  /*1b2a0*/  LDL.LU.64 R176, [R1+0x11e0] ;  /* 0x0011e00001b07983 */ /* 0x000f280000300a00 */
[----:B------:R1:W-:Y:S01]  /*1b2b0*/  STL.64 [R1+0x8c0], R12 ;  /* 0x0008c00c01007387 */ /* 0x0003e20000100a00 */
[----:B------:R-:W-:-:S04]  /*1b2c0*/  IMAD.WIDE R8, R11, 0x4, R8 ;  /* 0x000000040b087825 */ /* 0x000fc800078e0208 */
[C---:B-1----:R-:W-:Y:S01]  /*1b2d0*/  IMAD.WIDE R14, R11.reuse, 0x4, R22 ;  /* 0x000000040b0e7825 */ /* 0x042fe200078e0216 */
[----:B------:R-:W-:Y:S03]  /*1b2e0*/  STL.64 [R1+0x8b8], R16 ;  /* 0x0008b81001007387 */ /* 0x000fe60000100a00 */
[----:B------:R-:W-:-:S05]  /*1b2f0*/  IMAD.WIDE R12, R11, 0x4, R20 ;  /* 0x000000040b0c7825 */ /* 0x000fca00078e0214 */
[----:B------:R1:W-:Y:S04]  /*1b300*/  STL.64 [R1+0x8b0], R12 ;  /* 0x0008b00c01007387 */ /* 0x0003e80000100a00 */
[----:B------:R-:W-:Y:S01]  /*1b310*/  STL.64 [R1+0x8a8], R14 ;  /* 0x0008a80e01007387 */ /* 0x000fe20000100a00 */
[----:B-1----:R-:W-:-:S03]  /*1b320*/  IMAD.WIDE R12, R11, 0x4, R160 ;  /* 0x000000040b0c7825 */ /* 0x002fc600078e02a0 */
[----:B------:R-:W2:Y:S04]  /*1b330*/  LDL.LU.64 R160, [R1+0x11d8] ;  /* 0x0011d80001a07983 */ /* 0x000ea80000300a00 */
[----:B------:R1:W-:Y:S02]  /*1b340*/  STL.64 [R1+0x8a0], R8 ;  /* 0x0008a00801007387 */ /* 0x0003e40000100a00 */
[C---:B-1----:R-:W-:Y:S02]  /*1b350*/  IMAD.WIDE R8, R11.reuse, 0x4, R238 ;  /* 0x000000040b087825 */ /* 0x042fe400078e02ee */
[----:B------:R-:W3:Y:S04]  /*1b360*/  LDL.LU.64 R238, [R1+0x11d0] ;  /* 0x0011d00001ee7983 */ /* 0x000ee80000300a00 */
        /* <DEDUP_REMOVED lines=8> */
[----:B------:R-:W4:Y:S04]  /*1b3f0*/  LDL.LU.64 R172, [R1+0x11b8] ;  /* 0x0011b80001ac7983 */ /* 0x000f280000300a00 */
[----:B------:R1:W-:Y:S04]  /*1b400*/  STL.64 [R1+0x880], R8 ;  /* 0x0008800801007387 */ /* 0x0003e80000100a00 */
[----:B------:R-:W-:Y:S01]  /*1b410*/  STL.64 [R1+0x878], R12 ;  /* 0x0008780c01007387 */ /* 0x000fe20000100a00 */
[----:B-1----:R-:W-:-:S04]  /*1b420*/  IMAD.WIDE R8, R11, 0x4, R6 ;  /* 0x000000040b087825 */ /* 0x002fc800078e0206 */
[C---:B------:R-:W-:Y:S01]  /*1b430*/  IMAD.WIDE R6, R11.reuse, 0x4, R2 ;  /* 0x000000040b067825 */ /* 0x040fe200078e0202 */
[----:B------:R1:W-:Y:S03]  /*1b440*/  STL.64 [R1+0x870], R8 ;  /* 0x0008700801007387 */ /* 0x0003e60000100a00 */
[----:B-1----:R-:W-:-:S04]  /*1b450*/  IMAD.WIDE R8, R11, 0x4, R158 ;  /* 0x000000040b087825 */ /* 0x002fc800078e029e */
[C---:B---3--:R-:W-:Y:S02]  /*1b460*/  IMAD.WIDE R2, R11.reuse, 0x4, R238 ;  /* 0x000000040b027825 */ /* 0x048fe400078e02ee */
[----:B------:R-:W3:Y:S04]  /*1b470*/  LDL.LU.64 R238, [R1+0x11b0] ;  /* 0x0011b00001ee7983 */ /* 0x000ee80000300a00 */
[----:B------:R1:W-:Y:S02]  /*1b480*/  STL.64 [R1+0x868], R6 ;  /* 0x0008680601007387 */ /* 0x0003e40000100a00 */
[C---:B-1----:R-:W-:Y:S02]  /*1b490*/  IMAD.WIDE R6, R11.reuse, 0x4, R222 ;  /* 0x000000040b067825 */ /* 0x042fe400078e02de */
[----:B------:R-:W3:Y:S04]  /*1b4a0*/  LDL.LU.64 R222, [R1+0x11a8] ;  /* 0x0011a80001de7983 */ /* 0x000ee80000300a00 */
[----:B------:R1:W-:Y:S02]  /*1b4b0*/  STL.64 [R1+0x860], R2 ;  /* 0x0008600201007387 */ /* 0x0003e40000100a00 */
[----:B-1----:R-:W-:-:S02]  /*1b4c0*/  IMAD.WIDE R2, R11, 0x4, R206 ;  /* 0x000000040b027825 */ /* 0x002fc400078e02ce */
[----:B------:R-:W3:Y:S04]  /*1b4d0*/  LDL.LU.64 R206, [R1+0x11a0] ;  /* 0x0011a00001ce7983 */ /* 0x000ee80000300a00 */
[----:B------:R1:W-:Y:S02]  /*1b4e0*/  STL.64 [R1+0x858], R6 ;  /* 0x0008580601007387 */ /* 0x0003e40000100a00 */
[C---:B-1----:R-:W-:Y:S02]  /*1b4f0*/  IMAD.WIDE R6, R11.reuse, 0x4, R190 ;  /* 0x000000040b067825 */ /* 0x042fe400078e02be */
[----:B------:R-:W3:Y:S04]  /*1b500*/  LDL.LU.64 R190, [R1+0x1198] ;  /* 0x0011980001be7983 */ /* 0x000ee80000300a00 */
[----:B------:R1:W-:Y:S02]  /*1b510*/  STL.64 [R1+0x850], R2 ;  /* 0x0008500201007387 */ /* 0x0003e40000100a00 */
[----:B-1----:R-:W-:-:S02]  /*1b520*/  IMAD.WIDE R2, R11, 0x4, R174 ;  /* 0x000000040b027825 */ /* 0x002fc400078e02ae */
[----:B------:R-:W3:Y:S04]  /*1b530*/  LDL.LU.64 R174, [R1+0x1190] ;  /* 0x0011900001ae7983 */ /* 0x000ee80000300a00 */
[----:B------:R1:W-:Y:S04]  /*1b540*/  STL.64 [R1+0x848], R6 ;  /* 0x0008480601007387 */ /* 0x0003e80000100a00 */
[----:B------:R-:W3:Y:S04]  /*1b550*/  LDL.LU.64 R158, [R1+0x1188] ;  /* 0x00118800019e7983 */ /* 0x000ee80000300a00 */
[----:B------:R2:W-:Y:S01]  /*1b560*/  STL.64 [R1+0x840], R2 ;  /* 0x0008400201007387 */ /* 0x0005e20000100a00 */
[----:B-1----:R-:W-:-:S03]  /*1b570*/  IMAD.WIDE R6, R11, 0x4, R4 ;  /* 0x000000040b067825 */ /* 0x002fc600078e0204 */
[----:B------:R-:W-:Y:S01]  /*1b580*/  STL.64 [R1+0x838], R8 ;  /* 0x0008380801007387 */ /* 0x000fe20000100a00 */
[----:B----4-:R-:W-:-:S03]  /*1b590*/  IMAD.WIDE R4, R11, 0x4, R172 ;  /* 0x000000040b047825 */ /* 0x010fc600078e02ac */
[----:B------:R1:W-:Y:S04]  /*1b5a0*/  STL.64 [R1+0x830], R6 ;  /* 0x0008300601007387 */ /* 0x0003e80000100a00 */
[----:B------:R-:W4:Y:S01]  /*1b5b0*/  LDL.LU.64 R172, [R1+0x1180] ;  /* 0x0011800001ac7983 */ /* 0x000f220000300a00 */
[----:B--2---:R-:W-:-:S05]  /*1b5c0*/  IMAD.WIDE R2, R11, 0x4, R250 ;  /* 0x000000040b027825 */ /* 0x004fca00078e02fa */
[----:B------:R2:W-:Y:S01]  /*1b5d0*/  STL.64 [R1+0x820], R2 ;  /* 0x0008200201007387 */ /* 0x0005e20000100a00 */
[----:B-1----:R-:W-:-:S04]  /*1b5e0*/  IMAD.WIDE R6, R11, 0x4, R248 ;  /* 0x000000040b067825 */ /* 0x002fc800078e02f8 */
[C---:B--2---:R-:W-:Y:S02]  /*1b5f0*/  IMAD.WIDE R2, R11.reuse, 0x4, R236 ;  /* 0x000000040b027825 */ /* 0x044fe400078e02ec */
[----:B------:R-:W2:Y:S04]  /*1b600*/  LDL.LU.64 R236, [R1+0x1178] ;  /* 0x0011780001ec7983 */ /* 0x000ea80000300a00 */
[----:B------:R1:W-:Y:S01]  /*1b610*/  STL.64 [R1+0x818], R4 ;  /* 0x0008180401007387 */ /* 0x0003e20000100a00 */
[----:B------:R-:W-:-:S04]  /*1b620*/  IMAD.WIDE R242, R11, 0x4, R188 ;  /* 0x000000040bf27825 */ /* 0x000fc800078e02bc */
[C---:B-1----:R-:W-:Y:S02]  /*1b630*/  IMAD.WIDE R4, R11.reuse, 0x4, R220 ;  /* 0x000000040b047825 */ /* 0x042fe400078e02dc */
[----:B------:R-:W2:Y:S04]  /*1b640*/  LDL.LU.64 R220, [R1+0x1170] ;  /* 0x0011700001dc7983 */ /* 0x000ea80000300a00 */
[----:B------:R1:W-:Y:S02]  /*1b650*/  STL.64 [R1+0x810], R2 ;  /* 0x0008100201007387 */ /* 0x0003e40000100a00 */
[C---:B-1----:R-:W-:Y:S02]  /*1b660*/  IMAD.WIDE R2, R11.reuse, 0x4, R204 ;  /* 0x000000040b027825 */ /* 0x042fe400078e02cc */
[----:B------:R-:W2:Y:S04]  /*1b670*/  LDL.LU.64 R204, [R1+0x1168] ;  /* 0x0011680001cc7983 */ /* 0x000ea80000300a00 */
[----:B------:R1:W-:Y:S04]  /*1b680*/  STL.64 [R1+0x808], R4 ;  /* 0x0008080401007387 */ /* 0x0003e80000100a00 */
[----:B------:R-:W2:Y:S04]  /*1b690*/  LDL.LU.64 R188, [R1+0x1160] ;  /* 0x0011600001bc7983 */ /* 0x000ea80000300a00 */
[----:B------:R-:W-:Y:S01]  /*1b6a0*/  STL.64 [R1+0x800], R2 ;  /* 0x0008000201007387 */ /* 0x000fe20000100a00 */
[----:B-1----:R-:W-:-:S03]  /*1b6b0*/  IMAD.WIDE R4, R11, 0x4, R246 ;  /* 0x000000040b047825 */ /* 0x002fc600078e02f6 */
[----:B------:R1:W-:Y:S02]  /*1b6c0*/  STL.64 [R1+0x7f0], R6 ;  /* 0x0007f00601007387 */ /* 0x0003e40000100a00 */
[----:B-1----:R-:W-:-:S04]  /*1b6d0*/  IMAD.WIDE R6, R11, 0x4, R156 ;  /* 0x000000040b067825 */ /* 0x002fc800078e029c */
[C---:B----4-:R-:W-:Y:S02]  /*1b6e0*/  IMAD.WIDE R2, R11.reuse, 0x4, R172 ;  /* 0x000000040b027825 */ /* 0x050fe400078e02ac */
[----:B------:R-:W4:Y:S04]  /*1b6f0*/  LDL.LU.64 R172, [R1+0x1158] ;  /* 0x0011580001ac7983 */ /* 0x000f280000300a00 */
[----:B------:R1:W-:Y:S04]  /*1b700*/  STL.64 [R1+0x7e8], R4 ;  /* 0x0007e80401007387 */ /* 0x0003e80000100a00 */
[----:B------:R-:W-:Y:S04]  /*1b710*/  STL.64 [R1+0x7f8], R242 ;  /* 0x0007f8f201007387 */ /* 0x000fe80000100a00 */
[----:B------:R-:W-:Y:S04]  /*1b720*/  STL.64 [R1+0x1080], R242 ;  /* 0x001080f201007387 */ /* 0x000fe80000100a00 */
[----:B------:R3:W-:Y:S04]  /*1b730*/  STL.64 [R1+0x7e0], R2 ;  /* 0x0007e00201007387 */ /* 0x0007e80000100a00 */
[----:B------:R-:W2:Y:S01]  /*1b740*/  LDL.LU.64 R156, [R1+0x1150] ;  /* 0x00115000019c7983 */ /* 0x000ea20000300a00 */
[----:B-1----:R-:W-:-:S03]  /*1b750*/  IMAD.WIDE R4, R11, 0x4, R84 ;  /* 0x000000040b047825 */ /* 0x002fc600078e0254 */
[----:B------:R1:W-:Y:S01]  /*1b760*/  STL.64 [R1+0x7d8], R6 ;  /* 0x0007d80601007387 */ /* 0x0003e20000100a00 */
[----:B---3--:R-:W-:-:S03]  /*1b770*/  IMAD.WIDE R2, R11, 0x4, R86 ;  /* 0x000000040b027825 */ /* 0x008fc600078e0256 */
[----:B------:R3:W-:Y:S04]  /*1b780*/  STL.64 [R1+0x7d0], R4 ;  /* 0x0007d00401007387 */ /* 0x0007e80000100a00 */
[----:B------:R3:W-:Y:S01]  /*1b790*/  STL.64 [R1+0x7c8], R2 ;  /* 0x0007c80201007387 */ /* 0x0007e20000100a00 */
[----:B-1----:R-:W-:-:S04]  /*1b7a0*/  IMAD.WIDE R6, R11, 0x4, R88 ;  /* 0x000000040b067825 */ /* 0x002fc800078e0258 */
[C---:B---3--:R-:W-:Y:S01]  /*1b7b0*/  IMAD.WIDE R4, R11.reuse, 0x4, R90 ;  /* 0x000000040b047825 */ /* 0x048fe200078e025a */
[----:B------:R1:W-:Y:S03]  /*1b7c0*/  STL.64 [R1+0x7c0], R6 ;  /* 0x0007c00601007387 */ /* 0x0003e60000100a00 */
[C---:B------:R-:W-:Y:S01]  /*1b7d0*/  IMAD.WIDE R2, R11.reuse, 0x4, R92 ;  /* 0x000000040b027825 */ /* 0x040fe200078e025c */
        /* <DEDUP_REMOVED lines=39> */
[----:B---3--:R-:W-:-:S04]  /*1ba50*/  IMAD.WIDE R4, R11, 0x4, R240 ;  /* 0x000000040b047825 */ /* 0x008fc800078e02f0 */
[C---:B------:R-:W-:Y:S01]  /*1ba60*/  IMAD.WIDE R2, R11.reuse, 0x4, R130 ;  /* 0x000000040b027825 */ /* 0x040fe200078e0282 */
[----:B------:R1:W-:Y:S04]  /*1ba70*/  STL.64 [R1+0x738], R4 ;  /* 0x0007380401007387 */ /* 0x0003e80000100a00 */
        /* <DEDUP_REMOVED lines=19> */
[----:B------:R-:W-:Y:S01]  /*1bbb0*/  STL.64 [R1+0x6f0], R6 ;  /* 0x0006f00601007387 */ /* 0x000fe20000100a00 */
[----:B-1----:R-:W-:-:S04]  /*1bbc0*/  IMAD.WIDE R4, R11, 0x4, R152 ;  /* 0x000000040b047825 */ /* 0x002fc800078e0298 */
[C---:B---3--:R-:W-:Y:S01]  /*1bbd0*/  IMAD.WIDE R2, R11.reuse, 0x4, R154 ;  /* 0x000000040b027825 */ /* 0x048fe200078e029a */
[----:B------:R1:W-:Y:S04]  /*1bbe0*/  STL.64 [R1+0x6e8], R4 ;  /* 0x0006e80401007387 */ /* 0x0003e80000100a00 */
[----:B------:R3:W-:Y:S01]  /*1bbf0*/  STL.64 [R1+0x6e0], R2 ;  /* 0x0006e00201007387 */ /* 0x0007e20000100a00 */
[----:B-1----:R-:W-:-:S04]  /*1bc00*/  IMAD.WIDE R4, R11, 0x4, R158 ;  /* 0x000000040b047825 */ /* 0x002fc800078e029e */
[----:B---3--:R-:W-:-:S04]  /*1bc10*/  IMAD.WIDE R2, R11, 0x4, R160 ;  /* 0x000000040b027825 */ /* 0x008fc800078e02a0 */
[----:B------:R-:W-:-:S04]  /*1bc20*/  IMAD.WIDE R250, R11, 0x4, R180 ;  /* 0x000000040bfa7825 */ /* 0x000fc800078e02b4 */
[----:B--2---:R-:W-:-:S05]  /*1bc30*/  IMAD.WIDE R6, R11, 0x4, R156 ;  /* 0x000000040b067825 */ /* 0x004fca00078e029c */
[----:B------:R1:W-:Y:S04]  /*1bc40*/  STL.64 [R1+0x6d8], R6 ;  /* 0x0006d80601007387 */ /* 0x0003e80000100a00 */
[----:B------:R2:W-:Y:S04]  /*1bc50*/  STL.64 [R1+0x6d0], R4 ;  /* 0x0006d00401007387 */ /* 0x0005e80000100a00 */
[----:B------:R3:W-:Y:S01]  /*1bc60*/  STL.64 [R1+0x4b8], R2 ;  /* 0x0004b80201007387 */ /* 0x0007e20000100a00 */
[----:B-1----:R-:W-:-:S04]  /*1bc70*/  IMAD.WIDE R6, R11, 0x4, R162 ;  /* 0x000000040b067825 */ /* 0x002fc800078e02a2 */
[C---:B--2---:R-:W-:Y:S01]  /*1bc80*/  IMAD.WIDE R4, R11.reuse, 0x4, R164 ;  /* 0x000000040b047825 */ /* 0x044fe200078e02a4 */
[----:B------:R1:W-:Y:S03]  /*1bc90*/  STL.64 [R1+0x4a0], R6 ;  /* 0x0004a00601007387 */ /* 0x0003e60000100a00 */
[C---:B---3--:R-:W-:Y:S01]  /*1bca0*/  IMAD.WIDE R2, R11.reuse, 0x4, R166 ;  /* 0x000000040b027825 */ /* 0x048fe200078e02a6 */
[----:B------:R2:W-:Y:S04]  /*1bcb0*/  STL.64 [R1+0x480], R4 ;  /* 0x0004800401007387 */ /* 0x0005e80000100a00 */
[----:B------:R4:W-:Y:S01]  /*1bcc0*/  STL.64 [R1+0x468], R2 ;  /* 0x0004680201007387 */ /* 0x0009e20000100a00 */
[----:B-1----:R-:W-:-:S04]  /*1bcd0*/  IMAD.WIDE R6, R11, 0x4, R168 ;  /* 0x000000040b067825 */ /* 0x002fc800078e02a8 */
[C---:B--2---:R-:W-:Y:S01]  /*1bce0*/  IMAD.WIDE R4, R11.reuse, 0x4, R170 ;  /* 0x000000040b047825 */ /* 0x044fe200078e02aa */
[----:B------:R1:W-:Y:S03]  /*1bcf0*/  STL.64 [R1+0x448], R6 ;  /* 0x0004480601007387 */ /* 0x0003e60000100a00 */
[C---:B----4-:R-:W-:Y:S01]  /*1bd00*/  IMAD.WIDE R2, R11.reuse, 0x4, R172 ;  /* 0x000000040b027825 */ /* 0x050fe200078e02ac */
        /* <DEDUP_REMOVED lines=11> */
[C---:B---3--:R-:W-:Y:S01]  /*1bdc0*/  IMAD.WIDE R2, R11.reuse, 0x4, R186 ;  /* 0x000000040b027825 */ /* 0x048fe200078e02ba */
[----:B------:R-:W-:Y:S04]  /*1bdd0*/  STL.64 [R1+0x1c0], R250 ;  /* 0x0001c0fa01007387 */ /* 0x000fe80000100a00 */
[----:B------:R2:W-:Y:S04]  /*1bde0*/  STL.64 [R1+0x1b0], R4 ;  /* 0x0001b00401007387 */ /* 0x0005e80000100a00 */
[----:B------:R-:W-:Y:S01]  /*1bdf0*/  STL.64 [R1+0x1090], R250 ;  /* 0x001090fa01007387 */ /* 0x000fe20000100a00 */
[----:B-1----:R-:W-:-:S03]  /*1be00*/  IMAD.WIDE R6, R11, 0x4, R192 ;  /* 0x000000040b067825 */ /* 0x002fc600078e02c0 */
[----:B------:R1:W-:Y:S01]  /*1be10*/  STL.64 [R1+0x1a8], R2 ;  /* 0x0001a80201007387 */ /* 0x0003e20000100a00 */
[----:B--2---:R-:W-:-:S05]  /*1be20*/  IMAD.WIDE R4, R11, 0x4, R188 ;  /* 0x000000040b047825 */ /* 0x004fca00078e02bc */
[----:B------:R2:W-:Y:S01]  /*1be30*/  STL.64 [R1+0x1a0], R4 ;  /* 0x0001a00401007387 */ /* 0x0005e20000100a00 */
[----:B-1----:R-:W-:-:S05]  /*1be40*/  IMAD.WIDE R2, R11, 0x4, R190 ;  /* 0x000000040b027825 */ /* 0x002fca00078e02be */
[----:B------:R1:W-:Y:S01]  /*1be50*/  STL.64 [R1+0x198], R2 ;  /* 0x0001980201007387 */ /* 0x0003e20000100a00 */
[----:B--2---:R-:W-:-:S03]  /*1be60*/  IMAD.WIDE R4, R11, 0x4, R194 ;  /* 0x000000040b047825 */ /* 0x004fc600078e02c2 */
        /* <DEDUP_REMOVED lines=25> */
[----:B------:R-:W2:Y:S04]  /*1c000*/  LDL.LU.64 R162, [R1+0x1f0] ;  /* 0x0001f00001a27983 */ /* 0x000ea80000300a00 */
[----:B------:R3:W-:Y:S04]  /*1c010*/  STL.64 [R1+0x120], R4 ;  /* 0x0001200401007387 */ /* 0x0007e80000100a00 */
[----:B------:R-:W4:Y:S01]  /*1c020*/  LDL.LU.64 R16, [R1+0x1f8] ;  /* 0x0001f80001107983 */ /* 0x000f220000300a00 */
[----:B-1----:R-:W-:-:S04]  /*1c030*/  IMAD.WIDE R2, R11, 0x4, R222 ;  /* 0x000000040b027825 */ /* 0x002fc800078e02de */
[C---:B------:R-:W-:Y:S01]  /*1c040*/  IMAD.WIDE R8, R11.reuse, 0x4, R216 ;  /* 0x000000040b087825 */ /* 0x040fe200078e02d8 */
[----:B------:R1:W-:Y:S04]  /*1c050*/  STL.64 [R1+0x118], R2 ;  /* 0x0001180201007387 */ /* 0x0003e80000100a00 */
[----:B------:R-:W2:Y:S04]  /*1c060*/  LDL.LU.64 R18, [R1+0x200] ;  /* 0x0002000001127983 */ /* 0x000ea80000300a00 */
[----:B---3--:R-:W3:Y:S04]  /*1c070*/  LDL.LU.64 R4, [R1+0x208] ;  /* 0x0002080001047983 */ /* 0x008ee80000300a00 */
[----:B------:R-:W-:Y:S04]  /*1c080*/  STL.64 [R1+0x130], R8 ;  /* 0x0001300801007387 */ /* 0x000fe80000100a00 */
[----:B------:R1:W-:Y:S02]  /*1c090*/  STL.64 [R1+0x1098], R8 ;  /* 0x0010980801007387 */ /* 0x0003e40000100a00 */
[----:B-1----:R-:W-:-:S02]  /*1c0a0*/  IMAD.WIDE R2, R11, 0x4, R230 ;  /* 0x000000040b027825 */ /* 0x002fc400078e02e6 */
[----:B------:R-:W3:Y:S02]  /*1c0b0*/  LDL.LU.64 R6, [R1+0x210] ;  /* 0x0002100001067983 */ /* 0x000ee40000300a00 */
[----:B------:R-:W-:-:S05]  /*1c0c0*/  IMAD.WIDE R8, R11, 0x4, R228 ;  /* 0x000000040b087825 */ /* 0x000fca00078e02e4 */
[----:B------:R-:W-:Y:S01]  /*1c0d0*/  STL.64 [R1+0x100], R8 ;  /* 0x0001000801007387 */ /* 0x000fe20000100a00 */
[----:B------:R-:W-:-:S03]  /*1c0e0*/  IMAD.WIDE R248, R11, 0x4, R224 ;  /* 0x000000040bf87825 */ /* 0x000fc600078e02e0 */
[----:B------:R-:W3:Y:S04]  /*1c0f0*/  LDL.LU.64 R20, [R1+0x218] ;  /* 0x0002180001147983 */ /* 0x000ee80000300a00 */
[----:B------:R1:W-:Y:S04]  /*1c100*/  STL.64 [R1+0xf8], R2 ;  /* 0x0000f80201007387 */ /* 0x0003e80000100a00 */
[----:B------:R-:W3:Y:S04]  /*1c110*/  LDL.LU.64 R160, [R1+0x220] ;  /* 0x0002200001a07983 */ /* 0x000ee80000300a00 */
[----:B------:R-:W3:Y:S04]  /*1c120*/  LDL.LU.64 R158, [R1+0x228] ;  /* 0x00022800019e7983 */ /* 0x000ee80000300a00 */
[----:B------:R-:W3:Y:S01]  /*1c130*/  LDL.LU.64 R22, [R1+0x230] ;  /* 0x0002300001167983 */ /* 0x000ee20000300a00 */
[----:B-1----:R-:W-:-:S03]  /*1c140*/  IMAD.WIDE R2, R11, 0x4, R232 ;  /* 0x000000040b027825 */ /* 0x002fc600078e02e8 */
[----:B------:R-:W-:Y:S01]  /*1c150*/  STL.64 [R1+0x110], R248 ;  /* 0x000110f801007387 */ /* 0x000fe20000100a00 */
[----:B------:R-:W-:-:S03]  /*1c160*/  IMAD.WIDE R250, R11, 0x4, R226 ;  /* 0x000000040bfa7825 */ /* 0x000fc600078e02e2 */
[----:B------:R-:W-:Y:S04]  /*1c170*/  STL.64 [R1+0x10b8], R248 ;  /* 0x0010b8f801007387 */ /* 0x000fe80000100a00 */
[----:B------:R-:W3:Y:S04]  /*1c180*/  LDL.LU.64 R156, [R1+0x238] ;  /* 0x00023800019c7983 */ /* 0x000ee80000300a00 */
[----:B------:R-:W3:Y:S04]  /*1c190*/  LDL.LU.64 R154, [R1+0x240] ;  /* 0x00024000019a7983 */ /* 0x000ee80000300a00 */
[----:B------:R1:W-:Y:S04]  /*1c1a0*/  STL.64 [R1+0xf0], R2 ;  /* 0x0000f00201007387 */ /* 0x0003e80000100a00 */
[----:B------:R-:W3:Y:S04]  /*1c1b0*/  LDL.LU.64 R152, [R1+0x248] ;  /* 0x0002480001987983 */ /* 0x000ee80000300a00 */
[----:B------:R-:W-:Y:S04]  /*1c1c0*/  STL.64 [R1+0x108], R250 ;  /* 0x000108fa01007387 */ /* 0x000fe80000100a00 */
[----:B------:R-:W-:Y:S01]  /*1c1d0*/  STL.64 [R1+0x10a0], R250 ;  /* 0x0010a0fa01007387 */ /* 0x000fe20000100a00 */
[----:B-1----:R-:W-:-:S03]  /*1c1e0*/  IMAD.WIDE R2, R11, 0x4, R234 ;  /* 0x000000040b027825 */ /* 0x002fc600078e02ea */
[----:B------:R-:W3:Y:S01]  /*1c1f0*/  LDL.LU.64 R240, [R1+0x250] ;  /* 0x0002500001f07983 */ /* 0x000ee20000300a00 */
[----:B------:R-:W-:-:S03]  /*1c200*/  IMAD.WIDE R14, R11, 0x4, R236 ;  /* 0x000000040b0e7825 */ /* 0x000fc600078e02ec */
[----:B------:R-:W3:Y:S04]  /*1c210*/  LDL.LU.64 R242, [R1+0x258] ;  /* 0x0002580001f27983 */ /* 0x000ee80000300a00 */
[----:B------:R1:W-:Y:S04]  /*1c220*/  STL.64 [R1+0xe8], R2 ;  /* 0x0000e80201007387 */ /* 0x0003e80000100a00 */
[----:B------:R-:W3:Y:S01]  /*1c230*/  LDL.LU.64 R246, [R1+0x260] ;  /* 0x0002600001f67983 */ /* 0x000ee20000300a00 */
[----:B------:R-:W-:-:S03]  /*1c240*/  IMAD.WIDE R8, R11, 0x4, R238 ;  /* 0x000000040b087825 */ /* 0x000fc600078e02ee */
[----:B-1----:R-:W3:Y:S04]  /*1c250*/  LDL.LU.64 R2, [R1+0x268] ;  /* 0x0002680001027983 */ /* 0x002ee80000300a00 */
[----:B------:R-:W3:Y:S04]  /*1c260*/  LDL.LU.64 R12, [R1+0x270] ;  /* 0x00027000010c7983 */ /* 0x000ee80000300a00 */
[----:B------:R1:W-:Y:S04]  /*1c270*/  STL.64 [R1+0xe0], R14 ;  /* 0x0000e00e01007387 */ /* 0x0003e80000100a00 */
[----:B-1----:R-:W3:Y:S04]  /*1c280*/  LDL.LU.64 R14, [R1+0x278] ;  /* 0x00027800010e7983 */ /* 0x002ee80000300a00 */
[----:B------:R-:W-:Y:S01]  /*1c290*/  STL.64 [R1+0xd8], R8 ;  /* 0x0000d80801007387 */ /* 0x000fe20000100a00 */
[----:B----4-:R-:W-:-:S05]  /*1c2a0*/  IMAD.WIDE R16, R11, 0x4, R16 ;  /* 0x000000040b107825 */ /* 0x010fca00078e0210 */
[----:B------:R1:W-:Y:S04]  /*1c2b0*/  STL.64 [R1+0xc8], R16 ;  /* 0x0000c81001007387 */ /* 0x0003e80000100a00 */
[----:B-1----:R-:W4:Y:S01]  /*1c2c0*/  LDL.LU.64 R16, [R1+0x280] ;  /* 0x0002800001107983 */ /* 0x002f220000300a00 */
[----:B--2---:R-:W-:-:S04]  /*1c2d0*/  IMAD.WIDE R8, R11, 0x4, R18 ;  /* 0x000000040b087825 */ /* 0x004fc800078e0212 */
[C---:B---3--:R-:W-:Y:S01]  /*1c2e0*/  IMAD.WIDE R4, R11.reuse, 0x4, R4 ;  /* 0x000000040b047825 */ /* 0x048fe200078e0204 */
[----:B------:R-:W-:Y:S03]  /*1c2f0*/  STL.64 [R1+0xc0], R8 ;  /* 0x0000c00801007387 */ /* 0x000fe60000100a00 */
[C---:B------:R-:W-:Y:S01]  /*1c300*/  IMAD.WIDE R250, R11.reuse, 0x4, R162 ;  /* 0x000000040bfa7825 */ /* 0x040fe200078e02a2 */
[----:B------:R-:W2:Y:S03]  /*1c310*/  LDL.LU.64 R18, [R1+0x288] ;  /* 0x0002880001127983 */ /* 0x000ea60000300a00 */
[C---:B------:R-:W-:Y:S01]  /*1c320*/  IMAD.WIDE R162, R11.reuse, 0x4, R6 ;  /* 0x000000040ba27825 */ /* 0x040fe200078e0206 */
[----:B------:R1:W-:Y:S04]  /*1c330*/  STL.64 [R1+0xb8], R4 ;  /* 0x0000b80401007387 */ /* 0x0003e80000100a00 */
[----:B-1----:R-:W3:Y:S01]  /*1c340*/  LDL.LU.64 R4, [R1+0x290] ;  /* 0x0002900001047983 */ /* 0x002ee20000300a00 */
[----:B------:R-:W-:-:S03]  /*1c350*/  IMAD.WIDE R8, R11, 0x4, R20 ;  /* 0x000000040b087825 */ /* 0x000fc600078e0214 */
[----:B------:R-:W-:Y:S04]  /*1c360*/  STL.64 [R1+0xd0], R250 ;  /* 0x0000d0fa01007387 */ /* 0x000fe80000100a00 */
[----:B------:R1:W-:Y:S01]  /*1c370*/  STL.64 [R1+0x10c0], R250 ;  /* 0x0010c0fa01007387 */ /* 0x0003e20000100a00 */
[----:B------:R-:W-:-:S03]  /*1c380*/  IMAD.WIDE R160, R11, 0x4, R160 ;  /* 0x000000040ba07825 */ /* 0x000fc600078e02a0 */
[----:B------:R-:W3:Y:S04]  /*1c390*/  LDL.LU.64 R6, [R1+0x298] ;  /* 0x0002980001067983 */ /* 0x000ee80000300a00 */
[----:B------:R-:W-:Y:S04]  /*1c3a0*/  STL.64 [R1+0xb0], R162 ;  /* 0x0000b0a201007387 */ /* 0x000fe80000100a00 */
[----:B------:R-:W3:Y:S04]  /*1c3b0*/  LDL.LU.64 R20, [R1+0x2a0] ;  /* 0x0002a00001147983 */ /* 0x000ee80000300a00 */
[----:B------:R1:W-:Y:S02]  /*1c3c0*/  STL.64 [R1+0xa8], R8 ;  /* 0x0000a80801007387 */ /* 0x0003e40000100a00 */
[----:B-1----:R-:W-:-:S02]  /*1c3d0*/  IMAD.WIDE R250, R11, 0x4, R158 ;  /* 0x000000040bfa7825 */ /* 0x002fc400078e029e */
[----:B------:R-:W-:Y:S02]  /*1c3e0*/  STL.64 [R1+0xa0], R160 ;  /* 0x0000a0a001007387 */ /* 0x000fe40000100a00 */
[----:B------:R-:W-:-:S04]  /*1c3f0*/  IMAD.WIDE R156, R11, 0x4, R156 ;  /* 0x000000040b9c7825 */ /* 0x000fc800078e029c */
[C---:B------:R-:W-:Y:S02]  /*1c400*/  IMAD.WIDE R8, R11.reuse, 0x4, R22 ;  /* 0x000000040b087825 */ /* 0x040fe400078e0216 */
[----:B------:R-:W3:Y:S04]  /*1c410*/  LDL.LU.64 R22, [R1+0x2a8] ;  /* 0x0002a80001167983 */ /* 0x000ee80000300a00 */
[----:B------:R1:W-:Y:S01]  /*1c420*/  STL.64 [R1+0x90], R8 ;  /* 0x0000900801007387 */ /* 0x0003e20000100a00 */
[----:B------:R-:W-:-:S03]  /*1c430*/  IMAD.WIDE R152, R11, 0x4, R152 ;  /* 0x000000040b987825 */ /* 0x000fc600078e0298 */
[----:B------:R-:W-:Y:S04]  /*1c440*/  STL.64 [R1+0x98], R250 ;  /* 0x000098fa01007387 */ /* 0x000fe80000100a00 */
[----:B------:R1:W-:Y:S02]  /*1c450*/  STL.64 [R1+0x88], R156 ;  /* 0x0000889c01007387 */ /* 0x0003e40000100a00 */
[C---:B-1----:R-:W-:Y:S02]  /*1c460*/  IMAD.WIDE R8, R11.reuse, 0x4, R154 ;  /* 0x000000040b087825 */ /* 0x042fe400078e029a */
[----:B------:R-:W-:Y:S04]  /*1c470*/  STL.64 [R1+0x10c8], R250 ;  /* 0x0010c8fa01007387 */ /* 0x000fe80000100a00 */
[----:B------:R1:W-:Y:S04]  /*1c480*/  STL.64 [R1+0x80], R8 ;  /* 0x0000800801007387 */ /* 0x0003e80000100a00 */
[----:B------:R-:W3:Y:S04]  /*1c490*/  LDL.LU.64 R156, [R1+0x2b0] ;  /* 0x0002b000019c7983 */ /* 0x000ee80000300a00 */
[----:B------:R1:W-:Y:S02]  /*1c4a0*/  STL.64 [R1+0x78], R152 ;  /* 0x0000789801007387 */ /* 0x0003e40000100a00 */
[----:B-1----:R-:W-:-:S05]  /*1c4b0*/  IMAD.WIDE R8, R11, 0x4, R240 ;  /* 0x000000040b087825 */ /* 0x002fca00078e02f0 */
[----:B------:R1:W-:Y:S01]  /*1c4c0*/  STL.64 [R1+0x70], R8 ;  /* 0x0000700801007387 */ /* 0x0003e20000100a00 */
[----:B------:R-:W-:-:S05]  /*1c4d0*/  IMAD.WIDE R152, R11, 0x4, R242 ;  /* 0x000000040b987825 */ /* 0x000fca00078e02f2 */
[----:B------:R-:W-:Y:S01]  /*1c4e0*/  STL.64 [R1+0x68], R152 ;  /* 0x0000689801007387 */ /* 0x000fe20000100a00 */
[----:B-1----:R-:W-:-:S03]  /*1c4f0*/  IMAD.WIDE R8, R11, 0x4, R2 ;  /* 0x000000040b087825 */ /* 0x002fc600078e0202 */
[----:B------:R-:W3:Y:S01]  /*1c500*/  LDL.LU.64 R154, [R1+0x2b8] ;  /* 0x0002b800019a7983 */ /* 0x000ee20000300a00 */
[----:B------:R-:W-:-:S03]  /*1c510*/  IMAD.WIDE R12, R11, 0x4, R12 ;  /* 0x000000040b0c7825 */ /* 0x000fc600078e020c */
[----:B------:R-:W3:Y:S04]  /*1c520*/  LDL.LU.64 R2, [R1+0x2c0] ;  /* 0x0002c00001027983 */ /* 0x000ee80000300a00 */
[----:B------:R1:W-:Y:S01]  /*1c530*/  STL.64 [R1+0x58], R8 ;  /* 0x0000580801007387 */ /* 0x0003e20000100a00 */
[----:B------:R-:W-:-:S03]  /*1c540*/  IMAD.WIDE R246, R11, 0x4, R246 ;  /* 0x000000040bf67825 */ /* 0x000fc600078e02f6 */
[----:B------:R-:W3:Y:S04]  /*1c550*/  LDL.LU.64 R240, [R1+0x2c8] ;  /* 0x0002c80001f07983 */ /* 0x000ee80000300a00 */
[----:B------:R1:W-:Y:S02]  /*1c560*/  STL.64 [R1+0x50], R12 ;  /* 0x0000500c01007387 */ /* 0x0003e40000100a00 */
[C---:B-1----:R-:W-:Y:S02]  /*1c570*/  IMAD.WIDE R8, R11.reuse, 0x4, R14 ;  /* 0x000000040b087825 */ /* 0x042fe400078e020e */
[----:B------:R-:W3:Y:S04]  /*1c580*/  LDL.LU.64 R152, [R1+0x2d0] ;  /* 0x0002d00001987983 */ /* 0x000ee80000300a00 */
[----:B------:R4:W-:Y:S04]  /*1c590*/  STL.64 [R1+0x48], R8 ;  /* 0x0000480801007387 */ /* 0x0009e80000100a00 */
[----:B------:R-:W-:Y:S04]  /*1c5a0*/  STL.64 [R1+0x60], R246 ;  /* 0x000060f601007387 */ /* 0x000fe80000100a00 */
[----:B------:R-:W-:Y:S04]  /*1c5b0*/  STL.64 [R1+0x1118], R246 ;  /* 0x001118f601007387 */ /* 0x000fe80000100a00 */
[----:B------:R-:W3:Y:S01]  /*1c5c0*/  LDL.LU.64 R12, [R1+0x2d8] ;  /* 0x0002d800010c7983 */ /* 0x000ee20000300a00 */
[----:B----4-:R-:W-:-:S05]  /*1c5d0*/  IMAD.WIDE R8, R11, 0x4, R16 ;  /* 0x000000040b087825 */ /* 0x010fca00078e0210 */
[----:B------:R1:W-:Y:S04]  /*1c5e0*/  STL.64 [R1+0x40], R8 ;  /* 0x0000400801007387 */ /* 0x0003e80000100a00 */
[----:B------:R-:W4:Y:S04]  /*1c5f0*/  LDL.LU.64 R14, [R1+0x2e0] ;  /* 0x0002e000010e7983 */ /* 0x000f280000300a00 */
[----:B------:R-:W4:Y:S01]  /*1c600*/  LDL.LU.64 R16, [R1+0x2e8] ;  /* 0x0002e80001107983 */ /* 0x000f220000300a00 */
[----:B--2---:R-:W-:-:S03]  /*1c610*/  IMAD.WIDE R242, R11, 0x4, R18 ;  /* 0x000000040bf27825 */ /* 0x004fc600078e0212 */
[----:B------:R-:W2:Y:S01]  /*1c620*/  LDL.LU.64 R18, [R1+0x2f0] ;  /* 0x0002f00001127983 */ /* 0x000ea20000300a00 */
[----:B---3--:R-:W-:-:S03]  /*1c630*/  IMAD.WIDE R250, R11, 0x4, R20 ;  /* 0x000000040bfa7825 */ /* 0x008fc600078e0214 */
[----:B------:R-:W3:Y:S04]  /*1c640*/  LDL.LU.64 R20, [R1+0x2f8] ;  /* 0x0002f80001147983 */ /* 0x000ee80000300a00 */
[----:B------:R-:W-:Y:S04]  /*1c650*/  STL.64 [R1+0x38], R242 ;  /* 0x000038f201007387 */ /* 0x000fe80000100a00 */
[----:B------:R-:W-:Y:S01]  /*1c660*/  STL.64 [R1+0x10a8], R242 ;  /* 0x0010a8f201007387 */ /* 0x000fe20000100a00 */
[----:B------:R-:W-:-:S03]  /*1c670*/  IMAD.WIDE R248, R11, 0x4, R22 ;  /* 0x000000040bf87825 */ /* 0x000fc600078e0216 */
[----:B------:R-:W3:Y:S01]  /*1c680*/  LDL.LU.64 R22, [R1+0x300] ;  /* 0x0003000001167983 */ /* 0x000ee20000300a00 */
[----:B------:R-:W-:-:S03]  /*1c690*/  IMAD.WIDE R4, R11, 0x4, R4 ;  /* 0x000000040b047825 */ /* 0x000fc600078e0204 */
[----:B------:R-:W-:Y:S01]  /*1c6a0*/  STL.64 [R1+0x20], R250 ;  /* 0x000020fa01007387 */ /* 0x000fe20000100a00 */
[----:B------:R-:W-:-:S03]  /*1c6b0*/  IMAD.WIDE R6, R11, 0x4, R6 ;  /* 0x000000040b067825 */ /* 0x000fc600078e0206 */
[----:B------:R-:W-:Y:S04]  /*1c6c0*/  STL.64 [R1+0x1120], R250 ;  /* 0x001120fa01007387 */ /* 0x000fe80000100a00 */
[----:B------:R-:W-:Y:S04]  /*1c6d0*/  STL.64 [R1+0x30], R4 ;  /* 0x0000300401007387 */ /* 0x000fe80000100a00 */
[----:B------:R1:W-:Y:S04]  /*1c6e0*/  STL.64 [R1+0x10d0], R4 ;  /* 0x0010d00401007387 */ /* 0x0003e80000100a00 */
[----:B------:R-:W-:Y:S01]  /*1c6f0*/  STL.64 [R1+0x28], R6 ;  /* 0x0000280601007387 */ /* 0x000fe20000100a00 */
[----:B-1----:R-:W-:-:S03]  /*1c700*/  IMAD.WIDE R8, R11, 0x4, R156 ;  /* 0x000000040b087825 */ /* 0x002fc600078e029c */
[----:B------:R-:W-:Y:S04]  /*1c710*/  STL.64 [R1+0x10d8], R6 ;  /* 0x0010d80601007387 */ /* 0x000fe80000100a00 */
[----:B------:R-:W-:Y:S04]  /*1c720*/  STL.64 [R1+0x18], R248 ;  /* 0x000018f801007387 */ /* 0x000fe80000100a00 */
[----:B------:R-:W-:Y:S01]  /*1c730*/  STL.64 [R1+0x10e0], R248 ;  /* 0x0010e0f801007387 */ /* 0x000fe20000100a00 */
[----:B------:R-:W-:-:S04]  /*1c740*/  IMAD.WIDE R4, R11, 0x4, R154 ;  /* 0x000000040b047825 */ /* 0x000fc800078e029a */
[----:B------:R-:W-:-:S05]  /*1c750*/  IMAD.WIDE R2, R11, 0x4, R2 ;  /* 0x000000040b027825 */ /* 0x000fca00078e0202 */
[----:B------:R-:W-:Y:S01]  /*1c760*/  STL.64 [R1+0x10e8], R2 ;  /* 0x0010e80201007387 */ /* 0x000fe20000100a00 */
[----:B------:R-:W-:-:S03]  /*1c770*/  IMAD.WIDE R240, R11, 0x4, R240 ;  /* 0x000000040bf07825 */ /* 0x000fc600078e02f0 */
[----:B------:R-:W-:Y:S04]  /*1c780*/  STL.64 [R1+0x8], R4 ;  /* 0x0000080401007387 */ /* 0x000fe80000100a00 */
[----:B------:R-:W-:Y:S01]  /*1c790*/  STL.64 [R1+0x10], R8 ;  /* 0x0000100801007387 */ /* 0x000fe20000100a00 */
[----:B------:R-:W-:-:S03]  /*1c7a0*/  IMAD.WIDE R238, R11, 0x4, R152 ;  /* 0x000000040bee7825 */ /* 0x000fc600078e0298 */
[----:B------:R-:W-:Y:S04]  /*1c7b0*/  STL.64 [R1+0x10f0], R8 ;  /* 0x0010f00801007387 */ /* 0x000fe80000100a00 */
[----:B------:R-:W-:Y:S04]  /*1c7c0*/  STL.64 [R1+0x10f8], R240 ;  /* 0x0010f8f001007387 */ /* 0x000fe80000100a00 */
[----:B------:R-:W-:Y:S01]  /*1c7d0*/  STL.64 [R1+0x1100], R238 ;  /* 0x001100ee01007387 */ /* 0x000fe20000100a00 */
[----:B------:R-:W-:-:S05]  /*1c7e0*/  IMAD.WIDE R236, R11, 0x4, R12 ;  /* 0x000000040bec7825 */ /* 0x000fca00078e020c */
[----:B------:R-:W-:Y:S01]  /*1c7f0*/  STL.64 [R1+0x1108], R236 ;  /* 0x001108ec01007387 */ /* 0x000fe20000100a00 */
[----:B----4-:R-:W-:-:S04]  /*1c800*/  IMAD.WIDE R234, R11, 0x4, R14 ;  /* 0x000000040bea7825 */ /* 0x010fc800078e020e */
[C---:B------:R-:W-:Y:S01]  /*1c810*/  IMAD.WIDE R232, R11.reuse, 0x4, R16 ;  /* 0x000000040be87825 */ /* 0x040fe200078e0210 */
[----:B------:R-:W-:Y:S04]  /*1c820*/  STL.64 [R1+0x1128], R234 ;  /* 0x001128ea01007387 */ /* 0x000fe80000100a00 */
[----:B------:R-:W-:Y:S04]  /*1c830*/  STL.64 [R1+0x1130], R232 ;  /* 0x001130e801007387 */ /* 0x000fe80000100a00 */
[----:B------:R-:W4:Y:S01]  /*1c840*/  LDL.LU.64 R160, [R1+0x308] ;  /* 0x0003080001a07983 */ /* 0x000f220000300a00 */
[----:B--2---:R-:W-:-:S03]  /*1c850*/  IMAD.WIDE R230, R11, 0x4, R18 ;  /* 0x000000040be67825 */ /* 0x004fc600078e0212 */
[----:B------:R-:W2:Y:S04]  /*1c860*/  LDL.LU.64 R158, [R1+0x310] ;  /* 0x00031000019e7983 */ /* 0x000ea80000300a00 */
[----:B------:R-:W-:Y:S01]  /*1c870*/  STL.64 [R1+0x1138], R230 ;  /* 0x001138e601007387 */ /* 0x000fe20000100a00 */
[----:B---3--:R-:W-:-:S05]  /*1c880*/  IMAD.WIDE R228, R11, 0x4, R20 ;  /* 0x000000040be47825 */ /* 0x008fca00078e0214 */
[----:B------:R-:W-:Y:S04]  /*1c890*/  STL.64 [R1+0x1140], R228 ;  /* 0x001140e401007387 */ /* 0x000fe80000100a00 */
[----:B------:R-:W3:Y:S04]  /*1c8a0*/  LDL.LU.64 R12, [R1+0x318] ;  /* 0x00031800010c7983 */ /* 0x000ee80000300a00 */
[----:B------:R-:W3:Y:S04]  /*1c8b0*/  LDL.LU.64 R14, [R1+0x320] ;  /* 0x00032000010e7983 */ /* 0x000ee80000300a00 */
[----:B------:R-:W3:Y:S01]  /*1c8c0*/  LDL.LU.64 R16, [R1+0x328] ;  /* 0x0003280001107983 */ /* 0x000ee20000300a00 */
[----:B------:R-:W-:-:S03]  /*1c8d0*/  IMAD.WIDE R226, R11, 0x4, R22 ;  /* 0x000000040be27825 */ /* 0x000fc600078e0216 */
[----:B------:R-:W3:Y:S04]  /*1c8e0*/  LDL.LU.64 R18, [R1+0x330] ;  /* 0x0003300001127983 */ /* 0x000ee80000300a00 */
        /* <DEDUP_REMOVED lines=20> */
[----:B------:R1:W-:Y:S04]  /*1ca30*/  STL.64 [R1+0x1148], R226 ;  /* 0x001148e201007387 */ /* 0x0003e80000100a00 */
[----:B------:R-:W3:Y:S04]  /*1ca40*/  LDL.LU.64 R164, [R1+0x418] ;  /* 0x0004180001a47983 */ /* 0x000ee80000300a00 */
[----:B------:R-:W3:Y:S01]  /*1ca50*/  LDL.LU.64 R162, [R1+0x420] ;  /* 0x0004200001a27983 */ /* 0x000ee20000300a00 */
[----:B----4-:R-:W-:-:S03]  /*1ca60*/  IMAD.WIDE R224, R11, 0x4, R160 ;  /* 0x000000040be07825 */ /* 0x010fc600078e02a0 */
[----:B------:R-:W4:Y:S01]  /*1ca70*/  LDL.LU.64 R160, [R1+0x428] ;  /* 0x0004280001a07983 */ /* 0x000f220000300a00 */
[----:B--2---:R-:W-:-:S03]  /*1ca80*/  IMAD.WIDE R222, R11, 0x4, R158 ;  /* 0x000000040bde7825 */ /* 0x004fc600078e029e */
[----:B------:R-:W2:Y:S01]  /*1ca90*/  LDL.LU.64 R158, [R1+0x438] ;  /* 0x00043800019e7983 */ /* 0x000ea20000300a00 */
[----:B---3--:R-:W-:-:S04]  /*1caa0*/  IMAD.WIDE R24, R11, 0x4, R194 ;  /* 0x000000040b187825 */ /* 0x008fc800078e02c2 */
[----:B------:R-:W-:-:S04]  /*1cab0*/  IMAD.WIDE R26, R11, 0x4, R192 ;  /* 0x000000040b1a7825 */ /* 0x000fc800078e02c0 */
[----:B------:R-:W-:-:S04]  /*1cac0*/  IMAD.WIDE R28, R11, 0x4, R190 ;  /* 0x000000040b1c7825 */ /* 0x000fc800078e02be */
[----:B------:R-:W-:-:S04]  /*1cad0*/  IMAD.WIDE R30, R11, 0x4, R188 ;  /* 0x000000040b1e7825 */ /* 0x000fc800078e02bc */
[C---:B------:R-:W-:Y:S02]  /*1cae0*/  IMAD.WIDE R38, R11.reuse, 0x4, R156 ;  /* 0x000000040b267825 */ /* 0x040fe400078e029c */
[----:B------:R-:W3:Y:S02]  /*1caf0*/  LDL.LU.64 R156, [R1+0x440] ;  /* 0x00044000019c7983 */ /* 0x000ee40000300a00 */
[----:B------:R-:W-:-:S04]  /*1cb00*/  IMAD.WIDE R32, R11, 0x4, R186 ;  /* 0x000000040b207825 */ /* 0x000fc800078e02ba */
[----:B------:R-:W-:-:S04]  /*1cb10*/  IMAD.WIDE R34, R11, 0x4, R184 ;  /* 0x000000040b227825 */ /* 0x000fc800078e02b8 */
[----:B------:R-:W-:-:S04]  /*1cb20*/  IMAD.WIDE R36, R11, 0x4, R182 ;  /* 0x000000040b247825 */ /* 0x000fc800078e02b6 */
[C---:B------:R-:W-:Y:S02]  /*1cb30*/  IMAD.WIDE R56, R11.reuse, 0x4, R154 ;  /* 0x000000040b387825 */ /* 0x040fe400078e029a */
[----:B------:R-:W3:Y:S02]  /*1cb40*/  LDL.LU.64 R154, [R1+0x450] ;  /* 0x00045000019a7983 */ /* 0x000ee40000300a00 */
[C---:B------:R-:W-:Y:S02]  /*1cb50*/  IMAD.WIDE R58, R11.reuse, 0x4, R152 ;  /* 0x000000040b3a7825 */ /* 0x040fe400078e0298 */
        /* <DEDUP_REMOVED lines=13> */
[----:B------:R-:W3:Y:S01]  /*1cc30*/  LDL.LU.64 R182, [R1+0x4e0] ;  /* 0x0004e00001b67983 */ /* 0x000ee20000300a00 */
[----:B----4-:R-:W-:-:S03]  /*1cc40*/  IMAD.WIDE R64, R11, 0x4, R160 ;  /* 0x000000040b407825 */ /* 0x010fc600078e02a0 */
[----:B------:R-:W4:Y:S01]  /*1cc50*/  LDL.LU.64 R160, [R1+0x4e8] ;  /* 0x0004e80001a07983 */ /* 0x000f220000300a00 */
[----:B------:R-:W-:-:S03]  /*1cc60*/  IMAD.WIDE R40, R11, 0x4, R180 ;  /* 0x000000040b287825 */ /* 0x000fc600078e02b4 */
        /* <DEDUP_REMOVED lines=19> */
[----:B--2---:R-:W-:-:S03]  /*1cda0*/  IMAD.WIDE R66, R11, 0x4, R158 ;  /* 0x000000040b427825 */ /* 0x004fc600078e029e */
[----:B------:R-:W2:Y:S01]  /*1cdb0*/  LDL.LU.64 R158, [R1+0x540] ;  /* 0x00054000019e7983 */ /* 0x000ea20000300a00 */
[----:B---3--:R-:W-:-:S03]  /*1cdc0*/  IMAD.WIDE R68, R11, 0x4, R156 ;  /* 0x000000040b447825 */ /* 0x008fc600078e029c */
[----:B------:R-:W3:Y:S01]  /*1cdd0*/  LDL.LU.64 R156, [R1+0x548] ;  /* 0x00054800019c7983 */ /* 0x000ee20000300a00 */
[----:B------:R-:W-:-:S03]  /*1cde0*/  IMAD.WIDE R70, R11, 0x4, R154 ;  /* 0x000000040b467825 */ /* 0x000fc600078e029a */
[----:B------:R-:W3:Y:S01]  /*1cdf0*/  LDL.LU.64 R154, [R1+0x550] ;  /* 0x00055000019a7983 */ /* 0x000ee20000300a00 */
[----:B------:R-:W-:-:S03]  /*1ce00*/  IMAD.WIDE R72, R11, 0x4, R152 ;  /* 0x000000040b487825 */ /* 0x000fc600078e0298 */
[----:B------:R-:W3:Y:S01]  /*1ce10*/  LDL.LU.64 R152, [R1+0x558] ;  /* 0x0005580001987983 */ /* 0x000ee20000300a00 */
[----:B------:R-:W-:-:S04]  /*1ce20*/  IMAD.WIDE R74, R11, 0x4, R206 ;  /* 0x000000040b4a7825 */ /* 0x000fc800078e02ce */
[----:B------:R-:W-:-:S04]  /*1ce30*/  IMAD.WIDE R76, R11, 0x4, R204 ;  /* 0x000000040b4c7825 */ /* 0x000fc800078e02cc */
[----:B------:R-:W-:-:S04]  /*1ce40*/  IMAD.WIDE R78, R11, 0x4, R202 ;  /* 0x000000040b4e7825 */ /* 0x000fc800078e02ca */
[----:B------:R-:W-:-:S04]  /*1ce50*/  IMAD.WIDE R80, R11, 0x4, R200 ;  /* 0x000000040b507825 */ /* 0x000fc800078e02c8 */
[----:B------:R-:W-:-:S04]  /*1ce60*/  IMAD.WIDE R82, R11, 0x4, R198 ;  /* 0x000000040b527825 */ /* 0x000fc800078e02c6 */
[----:B------:R-:W-:-:S04]  /*1ce70*/  IMAD.WIDE R84, R11, 0x4, R196 ;  /* 0x000000040b547825 */ /* 0x000fc800078e02c4 */
[----:B------:R-:W-:-:S04]  /*1ce80*/  IMAD.WIDE R86, R11, 0x4, R194 ;  /* 0x000000040b567825 */ /* 0x000fc800078e02c2 */
[----:B------:R-:W-:-:S04]  /*1ce90*/  IMAD.WIDE R88, R11, 0x4, R192 ;  /* 0x000000040b587825 */ /* 0x000fc800078e02c0 */
[C---:B----4-:R-:W-:Y:S02]  /*1cea0*/  IMAD.WIDE R100, R11.reuse, 0x4, R160 ;  /* 0x000000040b647825 */ /* 0x050fe400078e02a0 */
[----:B------:R-:W4:Y:S04]  /*1ceb0*/  LDL.LU.64 R160, [R1+0x560] ;  /* 0x0005600001a07983 */ /* 0x000f280000300a00 */
        /* <DEDUP_REMOVED lines=9> */
[----:B------:R-:W4:Y:S01]  /*1cf50*/  LDL.LU.64 R192, [R1+0x5b0] ;  /* 0x0005b00001c07983 */ /* 0x000f220000300a00 */
[----:B--2---:R-:W-:-:S04]  /*1cf60*/  IMAD.WIDE R122, R11, 0x4, R158 ;  /* 0x000000040b7a7825 */ /* 0x004fc800078e029e */
        /* <DEDUP_REMOVED lines=8> */
[----:B---3--:R-:W-:-:S04]  /*1cff0*/  IMAD.WIDE R124, R11, 0x4, R156 ;  /* 0x000000040b7c7825 */ /* 0x008fc800078e029c */
[----:B------:R-:W-:-:S04]  /*1d000*/  IMAD.WIDE R104, R11, 0x4, R178 ;  /* 0x000000040b687825 */ /* 0x000fc800078e02b2 */
[----:B------:R-:W-:-:S04]  /*1d010*/  IMAD.WIDE R102, R11, 0x4, R180 ;  /* 0x000000040b667825 */ /* 0x000fc800078e02b4 */
[----:B------:R-:W-:-:S04]  /*1d020*/  IMAD.WIDE R98, R11, 0x4, R182 ;  /* 0x000000040b627825 */ /* 0x000fc800078e02b6 */
[----:B------:R-:W-:-:S04]  /*1d030*/  IMAD.WIDE R96, R11, 0x4, R184 ;  /* 0x000000040b607825 */ /* 0x000fc800078e02b8 */
[----:B------:R-:W-:-:S04]  /*1d040*/  IMAD.WIDE R94, R11, 0x4, R186 ;  /* 0x000000040b5e7825 */ /* 0x000fc800078e02ba */
[----:B------:R-:W-:-:S04]  /*1d050*/  IMAD.WIDE R126, R11, 0x4, R154 ;  /* 0x000000040b7e7825 */ /* 0x000fc800078e029a */
[C---:B------:R-:W-:Y:S02]  /*1d060*/  IMAD.WIDE R128, R11.reuse, 0x4, R152 ;  /* 0x000000040b807825 */ /* 0x040fe400078e0298 */
[----:B------:R-:W2:Y:S04]  /*1d070*/  LDL.LU.64 R152, [R1+0x5b8] ;  /* 0x0005b80001987983 */ /* 0x000ea80000300a00 */
[----:B------:R-:W3:Y:S04]  /*1d080*/  LDL.LU.64 R154, [R1+0x5c0] ;  /* 0x0005c000019a7983 */ /* 0x000ee80000300a00 */
[----:B------:R-:W3:Y:S04]  /*1d090*/  LDL.LU.64 R156, [R1+0x5c8] ;  /* 0x0005c800019c7983 */ /* 0x000ee80000300a00 */
[----:B------:R-:W2:Y:S01]  /*1d0a0*/  LDL.LU.64 R158, [R1+0x5d0] ;  /* 0x0005d000019e7983 */ /* 0x000ea20000300a00 */
[----:B------:R-:W-:-:S04]  /*1d0b0*/  IMAD.WIDE R92, R11, 0x4, R188 ;  /* 0x000000040b5c7825 */ /* 0x000fc800078e02bc */
[----:B------:R-:W-:-:S04]  /*1d0c0*/  IMAD.WIDE R90, R11, 0x4, R190 ;  /* 0x000000040b5a7825 */ /* 0x000fc800078e02be */
[C---:B----4-:R-:W-:Y:S02]  /*1d0d0*/  IMAD.WIDE R130, R11.reuse, 0x4, R160 ;  /* 0x000000040b827825 */ /* 0x050fe400078e02a0 */
[----:B------:R-:W4:Y:S04]  /*1d0e0*/  LDL.LU.64 R160, [R1+0x5d8] ;  /* 0x0005d80001a07983 */ /* 0x000f280000300a00 */
[----:B------:R-:W3:Y:S04]  /*1d0f0*/  LDL.LU.64 R162, [R1+0x5e0] ;  /* 0x0005e00001a27983 */ /* 0x000ee80000300a00 */
[----:B------:R-:W3:Y:S04]  /*1d100*/  LDL.LU.64 R164, [R1+0x5e8] ;  /* 0x0005e80001a47983 */ /* 0x000ee80000300a00 */
[----:B------:R-:W3:Y:S04]  /*1d110*/  LDL.LU.64 R166, [R1+0x5f0] ;  /* 0x0005f00001a67983 */ /* 0x000ee80000300a00 */
[----:B------:R-:W3:Y:S04]  /*1d120*/  LDL.LU.64 R168, [R1+0x5f8] ;  /* 0x0005f80001a87983 */ /* 0x000ee80000300a00 */
[----:B------:R-:W3:Y:S04]  /*1d130*/  LDL.LU.64 R170, [R1+0x600] ;  /* 0x0006000001aa7983 */ /* 0x000ee80000300a00 */
[----:B------:R-:W3:Y:S04]  /*1d140*/  LDL.LU.64 R172, [R1+0x608] ;  /* 0x0006080001ac7983 */ /* 0x000ee80000300a00 */
[----:B------:R-:W4:Y:S04]  /*1d150*/  LDL.LU.64 R174, [R1+0x610] ;  /* 0x0006100001ae7983 */ /* 0x000f280000300a00 */
[----:B------:R-:W3:Y:S04]  /*1d160*/  LDL.LU.64 R176, [R1+0x618] ;  /* 0x0006180001b07983 */ /* 0x000ee80000300a00 */
[----:B------:R-:W3:Y:S04]  /*1d170*/  LDL.LU.64 R178, [R1+0x620] ;  /* 0x0006200001b27983 */ /* 0x000ee80000300a00 */
[----:B------:R-:W3:Y:S04]  /*1d180*/  LDL.LU.64 R180, [R1+0x628] ;  /* 0x0006280001b47983 */ /* 0x000ee80000300a00 */
[----:B------:R-:W3:Y:S01]  /*1d190*/  LDL.LU.64 R182, [R1+0x630] ;  /* 0x0006300001b67983 */ /* 0x000ee20000300a00 */
[----:B------:R-:W-:-:S03]  /*1d1a0*/  IMAD.WIDE R150, R11, 0x4, R192 ;  /* 0x000000040b967825 */ /* 0x000fc600078e02c0 */
        /* <DEDUP_REMOVED lines=28> */
[----:B-1----:R-:W2:Y:S04]  /*1d370*/  LDL.64 R226, [R1+0x8e0] ;  /* 0x0008e00001e27983 */ /* 0x002ea80000100a00 */
[----:B------:R-:W4:Y:S04]  /*1d380*/  LDL.64 R228, [R1+0x8b0] ;  /* 0x0008b00001e47983 */ /* 0x000f280000100a00 */
[----:B------:R-:W3:Y:S04]  /*1d390*/  LDL.64 R230, [R1+0x870] ;  /* 0x0008700001e67983 */ /* 0x000ee80000100a00 */
        /* <DEDUP_REMOVED lines=13> */
[----:B--2---:R-:W-:Y:S04]  /*1d470*/  LDGSTS.E [R245+0x20000], desc[UR18][R226.64], P0 ;  /* 0x20000000e2f57fae */ /* 0x004fe80008121852 */
[----:B----4-:R-:W-:Y:S04]  /*1d480*/  LDGSTS.E [R245+0x20400], desc[UR18][R228.64], P0 ;  /* 0x20400000e4f57fae */ /* 0x010fe80008121852 */
[----:B---3--:R-:W-:Y:S04]  /*1d490*/  LDGSTS.E [R245+0x20800], desc[UR18][R230.64], P0 ;  /* 0x20800000e6f57fae */ /* 0x008fe80008121852 */
        /* <DEDUP_REMOVED lines=13> */
[----:B------:R-:W-:Y:S04]  /*1d570*/  LDGSTS.E [R245+0x22400], desc[UR18][R240.64], P0 ;  /* 0x22400000f0f57fae */ /* 0x000fe80008121852 */
[----:B------:R-:W-:Y:S04]  /*1d580*/  LDGSTS.E [R245+0x22800], desc[UR18][R8.64], P0 ;  /* 0x2280000008f57fae */ /* 0x000fe80008121852 */
[----:B------:R-:W-:Y:S04]  /*1d590*/  LDGSTS.E [R245+0x22c00], desc[UR18][R2.64], P0 ;  /* 0x22c0000002f57fae */ /* 0x000fe80008121852 */
[----:B------:R-:W-:Y:S04]  /*1d5a0*/  LDGSTS.E [R245+0x23000], desc[UR18][R248.64], P0 ;  /* 0x23000000f8f57fae */ /* 0x000fe80008121852 */
[----:B------:R-:W-:Y:S04]  /*1d5b0*/  LDGSTS.E [R245+0x23400], desc[UR18][R6.64], P0 ;  /* 0x2340000006f57fae */ /* 0x000fe80008121852 */
[----:B------:R-:W-:Y:S04]  /*1d5c0*/  LDGSTS.E [R245+0x23800], desc[UR18][R4.64], P0 ;  /* 0x2380000004f57fae */ /* 0x000fe80008121852 */
[----:B------:R-:W-:Y:S04]  /*1d5d0*/  LDGSTS.E [R245+0x23c00], desc[UR18][R242.64], P0 ;  /* 0x23c00000f2f57fae */ /* 0x000fe80008121852 */
[----:B--2---:R-:W-:Y:S04]  /*1d5e0*/  LDGSTS.E [R245+0x24000], desc[UR18][R246.64], P0 ;  /* 0x24000000f6f57fae */ /* 0x004fe80008121852 */
[----:B----4-:R-:W-:Y:S01]  /*1d5f0*/  LDGSTS.E [R245+0x24400], desc[UR18][R250.64], P0 ;  /* 0x24400000faf57fae */ /* 0x010fe20008121852 */
[----:B------:R-:W-:-:S03]  /*1d600*/  IMAD.WIDE R14, R11, 0x4, R14 ;  /* 0x000000040b0e7825 */ /* 0x000fc600078e020e */
[----:B---3--:R-:W-:Y:S04]  /*1d610*/  LDGSTS.E [R245+0x24800], desc[UR18][R234.64], P0 ;  /* 0x24800000eaf57fae */ /* 0x008fe80008121852 */
[----:B------:R-:W2:Y:S04]  /*1d620*/  LDL.LU.64 R246, [R1+0x1110] ;  /* 0x0011100001f67983 */ /* 0x000ea80000300a00 */
[----:B------:R-:W2:Y:S04]  /*1d630*/  LDL.64 R236, [R1+0x1e0] ;  /* 0x0001e00001ec7983 */ /* 0x000ea80000100a00 */
[----:B------:R-:W3:Y:S04]  /*1d640*/  LDL.64 R238, [R1+0x8a8] ;  /* 0x0008a80001ee7983 */ /* 0x000ee80000100a00 */
[----:B------:R-:W4:Y:S04]  /*1d650*/  LDL.64 R240, [R1+0x868] ;  /* 0x0008680001f07983 */ /* 0x000f280000100a00 */
[----:B------:R-:W4:Y:S04]  /*1d660*/  LDL.64 R8, [R1+0x820] ;  /* 0x0008200001087983 */ /* 0x000f280000100a00 */
[----:B------:R-:W4:Y:S04]  /*1d670*/  LDL.64 R2, [R1+0x7e0] ;  /* 0x0007e00001027983 */ /* 0x000f280000100a00 */
[----:B------:R-:W4:Y:S04]  /*1d680*/  LDL.64 R248, [R1+0x7a0] ;  /* 0x0007a00001f87983 */ /* 0x000f280000100a00 */
[----:B------:R-:W4:Y:S04]  /*1d690*/  LDL.64 R6, [R1+0x768] ;  /* 0x0007680001067983 */ /* 0x000f280000100a00 */
[----:B------:R-:W4:Y:S04]  /*1d6a0*/  LDL.64 R4, [R1+0x3a0] ;  /* 0x0003a00001047983 */ /* 0x000f280000100a00 */
[----:B------:R-:W4:Y:S04]  /*1d6b0*/  LDL.64 R250, [R1+0x710] ;  /* 0x0007100001fa7983 */ /* 0x000f280000100a00 */
[----:B------:R-:W-:Y:S01]  /*1d6c0*/  LDGSTS.E [R245+0x24c00], desc[UR18][R14.64], P0 ;  /* 0x24c000000ef57fae */ /* 0x000fe20008121852 */
[----:B------:R-:W-:-:S03]  /*1d6d0*/  IMAD.WIDE R158, R11, 0x4, R158 ;  /* 0x000000040b9e7825 */ /* 0x000fc600078e029e */
[----:B------:R-:W-:Y:S04]  /*1d6e0*/  LDGSTS.E [R245+0x25000], desc[UR18][R30.64], P0 ;  /* 0x250000001ef57fae */ /* 0x000fe80008121852 */
[----:B------:R-:W-:Y:S01]  /*1d6f0*/  LDGSTS.E [R245+0x25400], desc[UR18][R46.64], P0 ;  /* 0x254000002ef57fae */ /* 0x000fe20008121852 */
[----:B------:R-:W-:-:S03]  /*1d700*/  IMAD.WIDE R174, R11, 0x4, R174 ;  /* 0x000000040bae7825 */ /* 0x000fc600078e02ae */
[----:B------:R-:W-:Y:S04]  /*1d710*/  LDGSTS.E [R245+0x25800], desc[UR18][R62.64], P0 ;  /* 0x258000003ef57fae */ /* 0x000fe80008121852 */
[----:B------:R-:W4:Y:S04]  /*1d720*/  LDL.64 R242, [R1+0xd8] ;  /* 0x0000d80001f27983 */ /* 0x000f280000100a00 */
[----:B------:R-:W-:Y:S01]  /*1d730*/  LDGSTS.E [R245+0x25c00], desc[UR18][R78.64], P0 ;  /* 0x25c000004ef57fae */ /* 0x000fe20008121852 */
[----:B------:R-:W-:-:S03]  /*1d740*/  IMAD.WIDE R190, R11, 0x4, R190 ;  /* 0x000000040bbe7825 */ /* 0x000fc600078e02be */
[----:B------:R1:W-:Y:S04]  /*1d750*/  STL.64 [R1+0xe48], R234 ;  /* 0x000e48ea01007387 */ /* 0x0003e80000100a00 */
[----:B------:R-:W-:Y:S04]  /*1d760*/  LDGSTS.E [R245+0x26000], desc[UR18][R94.64], P0 ;  /* 0x260000005ef57fae */ /* 0x000fe80008121852 */
[----:B------:R-:W-:Y:S04]  /*1d770*/  LDGSTS.E [R245+0x26400], desc[UR18][R110.64], P0 ;  /* 0x264000006ef57fae */ /* 0x000fe80008121852 */
[----:B-1----:R-:W4:Y:S01]  /*1d780*/  LDL.64 R234, [R1+0x118] ;  /* 0x0001180001ea7983 */ /* 0x002f220000100a00 */
[----:B------:R-:W-:-:S03]  /*1d790*/  IMAD.WIDE R206, R11, 0x4, R206 ;  /* 0x000000040bce7825 */ /* 0x000fc600078e02ce */
[----:B------:R1:W-:Y:S04]  /*1d7a0*/  STL.64 [R1+0xe50], R14 ;  /* 0x000e500e01007387 */ /* 0x0003e80000100a00 */
[----:B------:R-:W-:Y:S04]  /*1d7b0*/  LDGSTS.E [R245+0x26800], desc[UR18][R126.64], P0 ;  /* 0x268000007ef57fae */ /* 0x000fe80008121852 */
[----:B------:R-:W-:Y:S04]  /*1d7c0*/  LDGSTS.E [R245+0x26c00], desc[UR18][R142.64], P0 ;  /* 0x26c000008ef57fae */ /* 0x000fe80008121852 */
[----:B-1----:R-:W4:Y:S04]  /*1d7d0*/  LDL.64 R14, [R1+0x158] ;  /* 0x00015800010e7983 */ /* 0x002f280000100a00 */
[----:B------:R-:W-:Y:S04]  /*1d7e0*/  LDGSTS.E [R245+0x27000], desc[UR18][R158.64], P0 ;  /* 0x270000009ef57fae */ /* 0x000fe80008121852 */
[----:B------:R1:W-:Y:S04]  /*1d7f0*/  STL.64 [R1+0xe58], R158 ;  /* 0x000e589e01007387 */ /* 0x0003e80000100a00 */
[----:B------:R-:W-:Y:S04]  /*1d800*/  LDGSTS.E [R245+0x27400], desc[UR18][R174.64], P0 ;  /* 0x27400000aef57fae */ /* 0x000fe80008121852 */
[----:B------:R-:W-:Y:S04]  /*1d810*/  LDGSTS.E [R245+0x27800], desc[UR18][R190.64], P0 ;  /* 0x27800000bef57fae */ /* 0x000fe80008121852 */
[----:B-1----:R-:W4:Y:S04]  /*1d820*/  LDL.64 R158, [R1+0x198] ;  /* 0x00019800019e7983 */ /* 0x002f280000100a00 */
[----:B------:R1:W-:Y:S04]  /*1d830*/  STL.64 [R1+0xe60], R174 ;  /* 0x000e60ae01007387 */ /* 0x0003e80000100a00 */
[----:B------:R-:W-:Y:S04]  /*1d840*/  LDGSTS.E [R245+0x27c00], desc[UR18][R206.64], P0 ;  /* 0x27c00000cef57fae */ /* 0x000fe80008121852 */
[----:B-1----:R-:W4:Y:S04]  /*1d850*/  LDL.LU.64 R174, [R1+0x58] ;  /* 0x0000580001ae7983 */ /* 0x002f280000300a00 */
[----:B------:R1:W-:Y:S04]  /*1d860*/  STL.64 [R1+0xe68], R190 ;  /* 0x000e68be01007387 */ /* 0x0003e80000100a00 */
[----:B-1----:R-:W4:Y:S04]  /*1d870*/  LDL.64 R190, [R1+0x3f8] ;  /* 0x0003f80001be7983 */ /* 0x002f280000100a00 */
[----:B------:R1:W-:Y:S04]  /*1d880*/  STL.64 [R1+0xe70], R206 ;  /* 0x000e70ce01007387 */ /* 0x0003e80000100a00 */
[----:B-1----:R-:W4:Y:S04]  /*1d890*/  LDL.64 R206, [R1+0x6d0] ;  /* 0x0006d00001ce7983 */ /* 0x002f280000100a00 */
[----:B--2---:R-:W-:Y:S04]  /*1d8a0*/  LDGSTS.E [R246+0x20080], desc[UR18][R236.64], P0 ;  /* 0x20080000ecf67fae */ /* 0x004fe80008121852 */
[----:B---3--:R-:W-:Y:S04]  /*1d8b0*/  LDGSTS.E [R246+0x20480], desc[UR18][R238.64], P0 ;  /* 0x20480000eef67fae */ /* 0x008fe80008121852 */
[----:B----4-:R-:W-:Y:S04]  /*1d8c0*/  LDGSTS.E [R246+0x20880], desc[UR18][R240.64], P0 ;  /* 0x20880000f0f67fae */ /* 0x010fe80008121852 */
        /* <DEDUP_REMOVED lines=12> */
[----:B------:R-:W3:Y:S04]  /*1d990*/  LDL.LU.64 R6, [R1+0x10d8] ;  /* 0x0010d80001067983 */ /* 0x000ee80000300a00 */
[----:B------:R-:W3:Y:S04]  /*1d9a0*/  LDL.LU.64 R4, [R1+0x10d0] ;  /* 0x0010d00001047983 */ /* 0x000ee80000300a00 */
[----:B------:R-:W2:Y:S04]  /*1d9b0*/  LDL.LU.64 R250, [R1+0x10c8] ;  /* 0x0010c80001fa7983 */ /* 0x000ea80000300a00 */
[----:B------:R1:W-:Y:S04]  /*1d9c0*/  STL.64 [R1+0xe78], R174 ;  /* 0x000e78ae01007387 */ /* 0x0003e80000100a00 */
[----:B------:R-:W-:Y:S04]  /*1d9d0*/  LDGSTS.E [R246+0x22480], desc[UR18][R206.64], P0 ;  /* 0x22480000cef67fae */ /* 0x000fe80008121852 */
[----:B------:R-:W-:Y:S04]  /*1d9e0*/  LDGSTS.E [R246+0x22880], desc[UR18][R190.64], P0 ;  /* 0x22880000bef67fae */ /* 0x000fe80008121852 */
[----:B------:R-:W-:Y:S04]  /*1d9f0*/  LDGSTS.E [R246+0x22c80], desc[UR18][R158.64], P0 ;  /* 0x22c800009ef67fae */ /* 0x000fe80008121852 */
[----:B------:R-:W-:Y:S04]  /*1da00*/  LDGSTS.E [R246+0x23080], desc[UR18][R14.64], P0 ;  /* 0x230800000ef67fae */ /* 0x000fe80008121852 */
[----:B------:R-:W-:Y:S04]  /*1da10*/  LDGSTS.E [R246+0x23480], desc[UR18][R234.64], P0 ;  /* 0x23480000eaf67fae */ /* 0x000fe80008121852 */
[----:B------:R-:W-:Y:S01]  /*1da20*/  LDGSTS.E [R246+0x23880], desc[UR18][R242.64], P0 ;  /* 0x23880000f2f67fae */ /* 0x000fe20008121852 */
[----:B------:R-:W-:-:S03]  /*1da30*/  IMAD.WIDE R16, R11, 0x4, R16 ;  /* 0x000000040b107825 */ /* 0x000fc600078e0210 */
[----:B------:R-:W3:Y:S01]  /*1da40*/  LDL.64 R206, [R1+0x708] ;  /* 0x0007080001ce7983 */ /* 0x000ee20000100a00 */
[----:B------:R-:W-:-:S03]  /*1da50*/  IMAD.WIDE R160, R11, 0x4, R160 ;  /* 0x000000040ba07825 */ /* 0x000fc600078e02a0 */
[----:B------:R-:W3:Y:S01]  /*1da60*/  LDL.64 R190, [R1+0x4b8] ;  /* 0x0004b80001be7983 */ /* 0x000ee20000100a00 */
[----:B------:R-:W-:-:S03]  /*1da70*/  IMAD.WIDE R176, R11, 0x4, R176 ;  /* 0x000000040bb07825 */ /* 0x000fc600078e02b0 */
[----:B------:R-:W3:Y:S04]  /*1da80*/  LDL.64 R14, [R1+0x1d0] ;  /* 0x0001d000010e7983 */ /* 0x000ee80000100a00 */
[----:B------:R-:W3:Y:S04]  /*1da90*/  LDL.64 R234, [R1+0x190] ;  /* 0x0001900001ea7983 */ /* 0x000ee80000100a00 */
[----:B------:R-:W3:Y:S04]  /*1daa0*/  LDL.64 R242, [R1+0x150] ;  /* 0x0001500001f27983 */ /* 0x000ee80000100a00 */
[----:B--2---:R-:W-:Y:S04]  /*1dab0*/  LDGSTS.E [R246+0x23c80], desc[UR18][R250.64], P0 ;  /* 0x23c80000faf67fae */ /* 0x004fe80008121852 */
[----:B------:R-:W-:Y:S04]  /*1dac0*/  LDGSTS.E [R246+0x24080], desc[UR18][R174.64], P0 ;  /* 0x24080000aef67fae */ /* 0x000fe80008121852 */
[----:B----4-:R-:W-:Y:S04]  /*1dad0*/  LDGSTS.E [R246+0x24480], desc[UR18][R248.64], P0 ;  /* 0x24480000f8f67fae */ /* 0x010fe80008121852 */
[----:B------:R-:W2:Y:S04]  /*1dae0*/  LDL.64 R250, [R1+0x1e8] ;  /* 0x0001e80001fa7983 */ /* 0x000ea80000100a00 */
[----:B------:R-:W-:Y:S04]  /*1daf0*/  LDGSTS.E [R246+0x24880], desc[UR18][R232.64], P0 ;  /* 0x24880000e8f67fae */ /* 0x000fe80008121852 */
[----:B------:R-:W4:Y:S04]  /*1db00*/  LDL.64 R248, [R1+0x8a0] ;  /* 0x0008a00001f87983 */ /* 0x000f280000100a00 */
[----:B------:R-:W-:Y:S04]  /*1db10*/  LDGSTS.E [R246+0x24c80], desc[UR18][R16.64], P0 ;  /* 0x24c8000010f67fae */ /* 0x000fe80008121852 */
[----:B------:R-:W-:Y:S04]  /*1db20*/  LDGSTS.E [R246+0x25080], desc[UR18][R32.64], P0 ;  /* 0x2508000020f67fae */ /* 0x000fe80008121852 */
[----:B------:R-:W-:Y:S04]  /*1db30*/  LDGSTS.E [R246+0x25480], desc[UR18][R48.64], P0 ;  /* 0x2548000030f67fae */ /* 0x000fe80008121852 */
[----:B-1----:R-:W3:Y:S04]  /*1db40*/  LDL.64 R174, [R1+0x738] ;  /* 0x0007380001ae7983 */ /* 0x002ee80000100a00 */
[----:B------:R-:W-:Y:S04]  /*1db50*/  LDGSTS.E [R246+0x25880], desc[UR18][R64.64], P0 ;  /* 0x2588000040f67fae */ /* 0x000fe80008121852 */
[----:B------:R-:W3:Y:S04]  /*1db60*/  LDL.LU.64 R158, [R1+0x50] ;  /* 0x00005000019e7983 */ /* 0x000ee80000300a00 */
[----:B------:R-:W-:Y:S01]  /*1db70*/  LDGSTS.E [R246+0x25c80], desc[UR18][R80.64], P0 ;  /* 0x25c8000050f67fae */ /* 0x000fe20008121852 */
[----:B------:R-:W-:-:S03]  /*1db80*/  IMAD.WIDE R192, R11, 0x4, R192 ;  /* 0x000000040bc07825 */ /* 0x000fc600078e02c0 */
[----:B------:R1:W-:Y:S04]  /*1db90*/  STL.64 [R1+0xe80], R232 ;  /* 0x000e80e801007387 */ /* 0x0003e80000100a00 */
[----:B------:R-:W-:Y:S04]  /*1dba0*/  LDGSTS.E [R246+0x26080], desc[UR18][R96.64], P0 ;  /* 0x2608000060f67fae */ /* 0x000fe80008121852 */
[----:B------:R-:W-:Y:S04]  /*1dbb0*/  LDGSTS.E [R246+0x26480], desc[UR18][R112.64], P0 ;  /* 0x2648000070f67fae */ /* 0x000fe80008121852 */
[----:B-1----:R-:W3:Y:S01]  /*1dbc0*/  LDL.64 R232, [R1+0x368] ;  /* 0x0003680001e87983 */ /* 0x002ee20000100a00 */
[----:B------:R-:W-:-:S03]  /*1dbd0*/  IMAD.WIDE R208, R11, 0x4, R208 ;  /* 0x000000040bd07825 */ /* 0x000fc600078e02d0 */
[----:B------:R1:W-:Y:S04]  /*1dbe0*/  STL.64 [R1+0xe88], R16 ;  /* 0x000e881001007387 */ /* 0x0003e80000100a00 */
[----:B------:R-:W-:Y:S04]  /*1dbf0*/  LDGSTS.E [R246+0x26880], desc[UR18][R128.64], P0 ;  /* 0x2688000080f67fae */ /* 0x000fe80008121852 */
[----:B------:R-:W-:Y:S04]  /*1dc00*/  LDGSTS.E [R246+0x26c80], desc[UR18][R144.64], P0 ;  /* 0x26c8000090f67fae */ /* 0x000fe80008121852 */
[----:B-1----:R-:W3:Y:S04]  /*1dc10*/  LDL.64 R16, [R1+0x798] ;  /* 0x0007980001107983 */ /* 0x002ee80000100a00 */
[----:B------:R-:W-:Y:S04]  /*1dc20*/  LDGSTS.E [R246+0x27080], desc[UR18][R160.64], P0 ;  /* 0x27080000a0f67fae */ /* 0x000fe80008121852 */
[----:B------:R1:W-:Y:S04]  /*1dc30*/  STL.64 [R1+0xe90], R160 ;  /* 0x000e90a001007387 */ /* 0x0003e80000100a00 */
[----:B------:R-:W-:Y:S04]  /*1dc40*/  LDGSTS.E [R246+0x27480], desc[UR18][R176.64], P0 ;  /* 0x27480000b0f67fae */ /* 0x000fe80008121852 */
[----:B------:R-:W-:Y:S04]  /*1dc50*/  LDGSTS.E [R246+0x27880], desc[UR18][R192.64], P0 ;  /* 0x27880000c0f67fae */ /* 0x000fe80008121852 */
[----:B-1----:R-:W3:Y:S04]  /*1dc60*/  LDL.64 R160, [R1+0x7d8] ;  /* 0x0007d80001a07983 */ /* 0x002ee80000100a00 */
[----:B------:R1:W-:Y:S04]  /*1dc70*/  STL.64 [R1+0xe98], R176 ;  /* 0x000e98b001007387 */ /* 0x0003e80000100a00 */
[----:B------:R-:W-:Y:S04]  /*1dc80*/  LDGSTS.E [R246+0x27c80], desc[UR18][R208.64], P0 ;  /* 0x27c80000d0f67fae */ /* 0x000fe80008121852 */
[----:B-1----:R-:W3:Y:S04]  /*1dc90*/  LDL.LU.64 R176, [R1+0x90] ;  /* 0x0000900001b07983 */ /* 0x002ee80000300a00 */
[----:B------:R1:W-:Y:S04]  /*1dca0*/  STL.64 [R1+0xea0], R192 ;  /* 0x000ea0c001007387 */ /* 0x0003e80000100a00 */
[----:B-1----:R-:W3:Y:S04]  /*1dcb0*/  LDL.64 R192, [R1+0x818] ;  /* 0x0008180001c07983 */ /* 0x002ee80000100a00 */
[----:B------:R1:W-:Y:S04]  /*1dcc0*/  STL.64 [R1+0xea8], R208 ;  /* 0x000ea8d001007387 */ /* 0x0003e80000100a00 */
[----:B-1----:R-:W3:Y:S04]  /*1dcd0*/  LDL.64 R208, [R1+0x860] ;  /* 0x0008600001d07983 */ /* 0x002ee80000100a00 */
[----:B--2---:R-:W-:Y:S04]  /*1dce0*/  LDGSTS.E [R247+0x20100], desc[UR18][R250.64], P0 ;  /* 0x20100000faf77fae */ /* 0x004fe80008121852 */
[----:B----4-:R-:W-:Y:S04]  /*1dcf0*/  LDGSTS.E [R247+0x20500], desc[UR18][R248.64], P0 ;  /* 0x20500000f8f77fae */ /* 0x010fe80008121852 */
[----:B------:R-:W2:Y:S04]  /*1dd00*/  LDL.LU.64 R250, [R1+0x10c0] ;  /* 0x0010c00001fa7983 */ /* 0x000ea80000300a00 */
[----:B------:R-:W4:Y:S04]  /*1dd10*/  LDL.LU.64 R248, [R1+0x10b8] ;  /* 0x0010b80001f87983 */ /* 0x000f280000300a00 */
[----:B---3--:R-:W-:Y:S04]  /*1dd20*/  LDGSTS.E [R247+0x20900], desc[UR18][R208.64], P0 ;  /* 0x20900000d0f77fae */ /* 0x008fe80008121852 */
        /* <DEDUP_REMOVED lines=10> */
[----:B----4-:R-:W-:Y:S04]  /*1ddd0*/  LDGSTS.E [R247+0x23500], desc[UR18][R248.64], P0 ;  /* 0x23500000f8f77fae */ /* 0x010fe80008121852 */
[----:B--2---:R-:W-:Y:S01]  /*1dde0*/  LDGSTS.E [R247+0x23900], desc[UR18][R250.64], P0 ;  /* 0x23900000faf77fae */ /* 0x004fe20008121852 */
[----:B------:R-:W-:-:S03]  /*1ddf0*/  IMAD.WIDE R18, R11, 0x4, R18 ;  /* 0x000000040b127825 */ /* 0x000fc600078e0212 */
[----:B------:R-:W-:Y:S04]  /*1de00*/  LDGSTS.E [R247+0x23d00], desc[UR18][R176.64], P0 ;  /* 0x23d00000b0f77fae */ /* 0x000fe80008121852 */
[----:B------:R-:W2:Y:S04]  /*1de10*/  LDL.LU.64 R248, [R1+0x10b0] ;  /* 0x0010b00001f87983 */ /* 0x000ea80000300a00 */
[----:B------:R1:W-:Y:S04]  /*1de20*/  STL.64 [R1+0xeb0], R176 ;  /* 0x000eb0b001007387 */ /* 0x0003e80000100a00 */
[----:B------:R3:W-:Y:S04]  /*1de30*/  STL.64 [R1+0xeb8], R158 ;  /* 0x000eb89e01007387 */ /* 0x0007e80000100a00 */
[----:B------:R-:W2:Y:S04]  /*1de40*/  LDL.64 R242, [R1+0x8d8] ;  /* 0x0008d80001f27983 */ /* 0x000ea80000100a00 */
[----:B------:R-:W4:Y:S04]  /*1de50*/  LDL.64 R250, [R1+0x898] ;  /* 0x0008980001fa7983 */ /* 0x000f280000100a00 */
[----:B------:R-:W-:Y:S04]  /*1de60*/  LDGSTS.E [R247+0x24100], desc[UR18][R158.64], P0 ;  /* 0x241000009ef77fae */ /* 0x000fe80008121852 */
[----:B------:R-:W-:Y:S04]  /*1de70*/  LDGSTS.E [R247+0x24500], desc[UR18][R8.64], P0 ;  /* 0x2450000008f77fae */ /* 0x000fe80008121852 */
[----:B-1----:R-:W4:Y:S04]  /*1de80*/  LDL.64 R176, [R1+0x760] ;  /* 0x0007600001b07983 */ /* 0x002f280000100a00 */
[----:B---3--:R-:W3:Y:S04]  /*1de90*/  LDL.64 R158, [R1+0x790] ;  /* 0x00079000019e7983 */ /* 0x008ee80000100a00 */
[----:B------:R-:W3:Y:S04]  /*1dea0*/  LDL.64 R8, [R1+0x858] ;  /* 0x0008580001087983 */ /* 0x000ee80000100a00 */
[----:B------:R-:W3:Y:S04]  /*1deb0*/  LDL.64 R208, [R1+0x730] ;  /* 0x0007300001d07983 */ /* 0x000ee80000100a00 */
[----:B------:R-:W3:Y:S04]  /*1dec0*/  LDL.64 R192, [R1+0x700] ;  /* 0x0007000001c07983 */ /* 0x000ee80000100a00 */
[----:B------:R-:W3:Y:S04]  /*1ded0*/  LDL.64 R174, [R1+0x4a0] ;  /* 0x0004a00001ae7983 */ /* 0x000ee80000100a00 */
[----:B------:R-:W3:Y:S04]  /*1dee0*/  LDL.64 R206, [R1+0x1c8] ;  /* 0x0001c80001ce7983 */ /* 0x000ee80000100a00 */
[----:B------:R-:W3:Y:S04]  /*1def0*/  LDL.64 R190, [R1+0x148] ;  /* 0x0001480001be7983 */ /* 0x000ee80000100a00 */
[----:B------:R-:W-:Y:S04]  /*1df00*/  LDGSTS.E [R247+0x24900], desc[UR18][R230.64], P0 ;  /* 0x24900000e6f77fae */ /* 0x000fe80008121852 */
[----:B------:R-:W3:Y:S04]  /*1df10*/  LDL.LU.64 R160, [R1+0x88] ;  /* 0x0000880001a07983 */ /* 0x000ee80000300a00 */
[----:B------:R-:W-:Y:S01]  /*1df20*/  LDGSTS.E [R247+0x24d00], desc[UR18][R18.64], P0 ;  /* 0x24d0000012f77fae */ /* 0x000fe20008121852 */
[----:B------:R-:W-:-:S03]  /*1df30*/  IMAD.WIDE R162, R11, 0x4, R162 ;  /* 0x000000040ba27825 */ /* 0x000fc600078e02a2 */
[----:B------:R-:W3:Y:S04]  /*1df40*/  LDL.LU.64 R16, [R1+0x80] ;  /* 0x0000800001107983 */ /* 0x000ee80000300a00 */
        /* <DEDUP_REMOVED lines=9> */
[----:B------:R1:W-:Y:S04]  /*1dfe0*/  STL.64 [R1+0xec0], R230 ;  /* 0x000ec0e601007387 */ /* 0x0003e80000100a00 */
[----:B------:R-:W-:Y:S04]  /*1dff0*/  LDGSTS.E [R247+0x26100], desc[UR18][R98.64], P0 ;  /* 0x2610000062f77fae */ /* 0x000fe80008121852 */
[----:B------:R-:W-:Y:S04]  /*1e000*/  LDGSTS.E [R247+0x26500], desc[UR18][R114.64], P0 ;  /* 0x2650000072f77fae */ /* 0x000fe80008121852 */
[----:B-1----:R-:W3:Y:S01]  /*1e010*/  LDL.LU.64 R230, [R1+0xb8] ;  /* 0x0000b80001e67983 */ /* 0x002ee20000300a00 */
[----:B------:R-:W-:-:S03]  /*1e020*/  IMAD.WIDE R210, R11, 0x4, R210 ;  /* 0x000000040bd27825 */ /* 0x000fc600078e02d2 */
[----:B------:R1:W-:Y:S04]  /*1e030*/  STL.64 [R1+0xec8], R18 ;  /* 0x000ec81201007387 */ /* 0x0003e80000100a00 */
[----:B------:R-:W-:Y:S04]  /*1e040*/  LDGSTS.E [R247+0x26900], desc[UR18][R130.64], P0 ;  /* 0x2690000082f77fae */ /* 0x000fe80008121852 */
[----:B------:R-:W-:Y:S04]  /*1e050*/  LDGSTS.E [R247+0x26d00], desc[UR18][R146.64], P0 ;  /* 0x26d0000092f77fae */ /* 0x000fe80008121852 */
[----:B-1----:R-:W3:Y:S04]  /*1e060*/  LDL.LU.64 R18, [R1+0xc0] ;  /* 0x0000c00001127983 */ /* 0x002ee80000300a00 */
[----:B------:R-:W-:Y:S04]  /*1e070*/  LDGSTS.E [R247+0x27100], desc[UR18][R162.64], P0 ;  /* 0x27100000a2f77fae */ /* 0x000fe80008121852 */
[----:B------:R1:W-:Y:S04]  /*1e080*/  STL.64 [R1+0xed0], R162 ;  /* 0x000ed0a201007387 */ /* 0x0003e80000100a00 */
[----:B------:R-:W-:Y:S04]  /*1e090*/  LDGSTS.E [R247+0x27500], desc[UR18][R178.64], P0 ;  /* 0x27500000b2f77fae */ /* 0x000fe80008121852 */
[----:B------:R-:W-:Y:S04]  /*1e0a0*/  LDGSTS.E [R247+0x27900], desc[UR18][R194.64], P0 ;  /* 0x27900000c2f77fae */ /* 0x000fe80008121852 */
[----:B-1----:R-:W3:Y:S04]  /*1e0b0*/  LDL.LU.64 R162, [R1+0xc8] ;  /* 0x0000c80001a27983 */ /* 0x002ee80000300a00 */
[----:B------:R1:W-:Y:S04]  /*1e0c0*/  STL.64 [R1+0xed8], R178 ;  /* 0x000ed8b201007387 */ /* 0x0003e80000100a00 */
[----:B------:R-:W-:Y:S04]  /*1e0d0*/  LDGSTS.E [R247+0x27d00], desc[UR18][R210.64], P0 ;  /* 0x27d00000d2f77fae */ /* 0x000fe80008121852 */
[----:B-1----:R-:W3:Y:S04]  /*1e0e0*/  LDL.64 R178, [R1+0x7d0] ;  /* 0x0007d00001b27983 */ /* 0x002ee80000100a00 */
[----:B------:R1:W-:Y:S04]  /*1e0f0*/  STL.64 [R1+0xee0], R194 ;  /* 0x000ee0c201007387 */ /* 0x0003e80000100a00 */
[----:B-1----:R-:W3:Y:S04]  /*1e100*/  LDL.LU.64 R194, [R1+0x188] ;  /* 0x0001880001c27983 */ /* 0x002ee80000300a00 */
[----:B------:R1:W-:Y:S04]  /*1e110*/  STL.64 [R1+0xee8], R210 ;  /* 0x000ee8d201007387 */ /* 0x0003e80000100a00 */
[----:B-1----:R-:W3:Y:S04]  /*1e120*/  LDL.64 R210, [R1+0x810] ;  /* 0x0008100001d27983 */ /* 0x002ee80000100a00 */
[----:B------:R1:W-:Y:S04]  /*1e130*/  STL.64 [R1+0xe10], R246 ;  /* 0x000e10f601007387 */ /* 0x0003e80000100a00 */
[----:B-1----:R-:W3:Y:S04]  /*1e140*/  LDL.LU.64 R246, [R1+0x8] ;  /* 0x0000080001f67983 */ /* 0x002ee80000300a00 */
[----:B--2---:R-:W-:Y:S04]  /*1e150*/  LDGSTS.E [R248+0x20180], desc[UR18][R242.64], P0 ;  /* 0x20180000f2f87fae */ /* 0x004fe80008121852 */
[----:B----4-:R-:W-:Y:S04]  /*1e160*/  LDGSTS.E [R248+0x20580], desc[UR18][R250.64], P0 ;  /* 0x20580000faf87fae */ /* 0x010fe80008121852 */
[----:B------:R-:W2:Y:S04]  /*1e170*/  LDL.LU.64 R242, [R1+0x10a8] ;  /* 0x0010a80001f27983 */ /* 0x000ea80000300a00 */
[----:B------:R-:W4:Y:S04]  /*1e180*/  LDL.LU.64 R250, [R1+0x10a0] ;  /* 0x0010a00001fa7983 */ /* 0x000f280000300a00 */
[----:B---3--:R-:W-:Y:S04]  /*1e190*/  LDGSTS.E [R248+0x20980], desc[UR18][R8.64], P0 ;  /* 0x2098000008f87fae */ /* 0x008fe80008121852 */
[----:B------:R-:W3:Y:S04]  /*1e1a0*/  LDL.LU.64 R8, [R1+0x1098] ;  /* 0x0010980001087983 */ /* 0x000ee80000300a00 */
        /* <DEDUP_REMOVED lines=12> */
[----:B------:R-:W-:Y:S04]  /*1e270*/  LDGSTS.E [R248+0x23980], desc[UR18][R162.64], P0 ;  /* 0x23980000a2f87fae */ /* 0x000fe80008121852 */
[----:B------:R-:W-:Y:S04]  /*1e280*/  LDGSTS.E [R248+0x23d80], desc[UR18][R160.64], P0 ;  /* 0x23d80000a0f87fae */ /* 0x000fe80008121852 */
[----:B------:R-:W4:Y:S04]  /*1e290*/  LDL.LU.64 R250, [R1+0x1090] ;  /* 0x0010900001fa7983 */ /* 0x000f280000300a00 */
[----:B------:R-:W2:Y:S04]  /*1e2a0*/  LDL.64 R210, [R1+0x890] ;  /* 0x0008900001d27983 */ /* 0x000ea80000100a00 */
[----:B------:R-:W3:Y:S04]  /*1e2b0*/  LDL.64 R158, [R1+0x850] ;  /* 0x00085000019e7983 */ /* 0x000ee80000100a00 */
[----:B------:R-:W4:Y:S04]  /*1e2c0*/  LDL.64 R176, [R1+0x808] ;  /* 0x0008080001b07983 */ /* 0x000f280000100a00 */
[----:B------:R-:W4:Y:S04]  /*1e2d0*/  LDL.64 R192, [R1+0x7c8] ;  /* 0x0007c80001c07983 */ /* 0x000f280000100a00 */
[----:B------:R-:W4:Y:S04]  /*1e2e0*/  LDL.64 R174, [R1+0x788] ;  /* 0x0007880001ae7983 */ /* 0x000f280000100a00 */
[----:B------:R-:W4:Y:S04]  /*1e2f0*/  LDL.64 R206, [R1+0x758] ;  /* 0x0007580001ce7983 */ /* 0x000f280000100a00 */
[----:B------:R-:W4:Y:S04]  /*1e300*/  LDL.64 R190, [R1+0x728] ;  /* 0x0007280001be7983 */ /* 0x000f280000100a00 */
[----:B-1----:R-:W2:Y:S04]  /*1e310*/  LDL.LU.64 R194, [R1+0x6f8] ;  /* 0x0006f80001c27983 */ /* 0x002ea80000300a00 */
[----:B------:R-:W3:Y:S04]  /*1e320*/  LDL.LU.64 R208, [R1+0x480] ;  /* 0x0004800001d07983 */ /* 0x000ee80000300a00 */
[----:B------:R-:W4:Y:S04]  /*1e330*/  LDL.LU.64 R178, [R1+0x180] ;  /* 0x0001800001b27983 */ /* 0x000f280000300a00 */
[----:B------:R1:W-:Y:S04]  /*1e340*/  STL.64 [R1+0xef0], R162 ;  /* 0x000ef0a201007387 */ /* 0x0003e80000100a00 */
[----:B------:R-:W-:Y:S04]  /*1e350*/  LDGSTS.E [R248+0x24180], desc[UR18][R14.64], P0 ;  /* 0x241800000ef87fae */ /* 0x000fe80008121852 */
[----:B------:R-:W-:Y:S04]  /*1e360*/  LDGSTS.E [R248+0x24580], desc[UR18][R246.64], P0 ;  /* 0x24580000f6f87fae */ /* 0x000fe80008121852 */
[----:B-1----:R-:W4:Y:S04]  /*1e370*/  LDL.64 R162, [R1+0x8d0] ;  /* 0x0008d00001a27983 */ /* 0x002f280000100a00 */
[----:B------:R-:W-:Y:S04]  /*1e380*/  STL.64 [R1+0xef8], R160 ;  /* 0x000ef8a001007387 */ /* 0x000fe80000100a00 */
[----:B------:R1:W-:Y:S04]  /*1e390*/  STL.64 [R1+0xf00], R14 ;  /* 0x000f000e01007387 */ /* 0x0003e80000100a00 */
[----:B------:R-:W-:Y:S04]  /*1e3a0*/  LDGSTS.E [R248+0x24980], desc[UR18][R228.64], P0 ;  /* 0x24980000e4f87fae */ /* 0x000fe80008121852 */
[----:B-1----:R-:W4:Y:S04]  /*1e3b0*/  LDL.LU.64 R14, [R1+0xf8] ;  /* 0x0000f800010e7983 */ /* 0x002f280000300a00 */
[----:B------:R1:W-:Y:S04]  /*1e3c0*/  STL.64 [R1+0xf08], R246 ;  /* 0x000f08f601007387 */ /* 0x0003e80000100a00 */
[----:B-1----:R-:W4:Y:S04]  /*1e3d0*/  LDL.LU.64 R246, [R1+0x100] ;  /* 0x0001000001f67983 */ /* 0x002f280000300a00 */
[----:B------:R1:W-:Y:S04]  /*1e3e0*/  STL.64 [R1+0xf10], R228 ;  /* 0x000f10e401007387 */ /* 0x0003e80000100a00 */
[----:B-1----:R-:W4:Y:S01]  /*1e3f0*/  LDL.LU.64 R228, [R1+0x140] ;  /* 0x0001400001e47983 */ /* 0x002f220000300a00 */
[----:B------:R-:W-:-:S05]  /*1e400*/  IMAD.WIDE R20, R11, 0x4, R20 ;  /* 0x000000040b147825 */ /* 0x000fca00078e0214 */
[----:B------:R-:W-:Y:S01]  /*1e410*/  LDGSTS.E [R248+0x24d80], desc[UR18][R20.64], P0 ;  /* 0x24d8000014f87fae */ /* 0x000fe20008121852 */
[----:B------:R-:W-:-:S03]  /*1e420*/  IMAD.WIDE R164, R11, 0x4, R164 ;  /* 0x000000040ba47825 */ /* 0x000fc600078e02a4 */
[----:B------:R-:W-:Y:S01]  /*1e430*/  LDGSTS.E [R248+0x25180], desc[UR18][R36.64], P0 ;  /* 0x2518000024f87fae */ /* 0x000fe20008121852 */
[----:B------:R-:W-:-:S03]  /*1e440*/  IMAD.WIDE R180, R11, 0x4, R180 ;  /* 0x000000040bb47825 */ /* 0x000fc600078e02b4 */
[----:B------:R-:W-:Y:S01]  /*1e450*/  LDGSTS.E [R248+0x25580], desc[UR18][R52.64], P0 ;  /* 0x2558000034f87fae */ /* 0x000fe20008121852 */
[----:B------:R-:W-:-:S03]  /*1e460*/  IMAD.WIDE R196, R11, 0x4, R196 ;  /* 0x000000040bc47825 */ /* 0x000fc600078e02c4 */
[----:B------:R-:W-:Y:S01]  /*1e470*/  LDGSTS.E [R248+0x25980], desc[UR18][R68.64], P0 ;  /* 0x2598000044f87fae */ /* 0x000fe20008121852 */
[----:B------:R-:W-:-:S03]  /*1e480*/  IMAD.WIDE R212, R11, 0x4, R212 ;  /* 0x000000040bd47825 */ /* 0x000fc600078e02d4 */
        /* <DEDUP_REMOVED lines=10> */
[----:B------:R-:W-:Y:S04]  /*1e530*/  STL.64 [R1+0xf20], R164 ;  /* 0x000f20a401007387 */ /* 0x000fe80000100a00 */
[----:B------:R-:W-:Y:S04]  /*1e540*/  STL.64 [R1+0xf28], R180 ;  /* 0x000f28b401007387 */ /* 0x000fe80000100a00 */
[----:B------:R-:W-:Y:S04]  /*1e550*/  STL.64 [R1+0xf30], R196 ;  /* 0x000f30c401007387 */ /* 0x000fe80000100a00 */
[----:B------:R1:W-:Y:S01]  /*1e560*/  STL.64 [R1+0xf38], R212 ;  /* 0x000f38d401007387 */ /* 0x0003e20000100a00 */
[----:B------:R-:W-:-:S03]  /*1e570*/  IMAD.WIDE R22, R11, 0x4, R22 ;  /* 0x000000040b167825 */ /* 0x000fc600078e0216 */
[----:B-1----:R-:W4:Y:S01]  /*1e580*/  LDL.LU.64 R212, [R1+0x178] ;  /* 0x0001780001d47983 */ /* 0x002f220000300a00 */
[----:B------:R-:W-:-:S04]  /*1e590*/  IMAD.WIDE R166, R11, 0x4, R166 ;  /* 0x000000040ba67825 */ /* 0x000fc800078e02a6 */
[C---:B------:R-:W-:Y:S01]  /*1e5a0*/  IMAD.WIDE R182, R11.reuse, 0x4, R182 ;  /* 0x000000040bb67825 */ /* 0x040fe200078e02b6 */
[----:B--2---:R-:W-:Y:S04]  /*1e5b0*/  STL.64 [R1+0xf90], R194 ;  /* 0x000f90c201007387 */ /* 0x004fe80000100a00 */
[----:B---3--:R-:W-:Y:S04]  /*1e5c0*/  STL.64 [R1+0xf78], R208 ;  /* 0x000f78d001007387 */ /* 0x008fe80000100a00 */
        /* <DEDUP_REMOVED lines=9> */
[----:B------:R-:W-:Y:S04]  /*1e660*/  LDGSTS.E [R249+0x22600], desc[UR18][R208.64], P0 ;  /* 0x22600000d0f97fae */ /* 0x000fe80008121852 */
[----:B------:R-:W-:Y:S04]  /*1e670*/  LDGSTS.E [R249+0x22a00], desc[UR18][R250.64], P0 ;  /* 0x22a00000faf97fae */ /* 0x000fe80008121852 */
[----:B------:R-:W-:Y:S04]  /*1e680*/  LDGSTS.E [R249+0x22e00], desc[UR18][R178.64], P0 ;  /* 0x22e00000b2f97fae */ /* 0x000fe80008121852 */
[----:B------:R-:W-:Y:S04]  /*1e690*/  LDGSTS.E [R249+0x23200], desc[UR18][R228.64], P0 ;  /* 0x23200000e4f97fae */ /* 0x000fe80008121852 */
[----:B------:R-:W2:Y:S04]  /*1e6a0*/  LDL.LU.64 R250, [R1+0x1088] ;  /* 0x0010880001fa7983 */ /* 0x000ea80000300a00 */
[----:B------:R-:W-:Y:S04]  /*1e6b0*/  LDGSTS.E [R249+0x23600], desc[UR18][R246.64], P0 ;  /* 0x23600000f6f97fae */ /* 0x000fe80008121852 */
[----:B------:R-:W2:Y:S04]  /*1e6c0*/  LDL.64 R160, [R1+0x8c8] ;  /* 0x0008c80001a07983 */ /* 0x000ea80000100a00 */
[----:B------:R-:W3:Y:S04]  /*1e6d0*/  LDL.64 R162, [R1+0x888] ;  /* 0x0008880001a27983 */ /* 0x000ee80000100a00 */
[----:B------:R-:W4:Y:S04]  /*1e6e0*/  LDL.64 R158, [R1+0x848] ;  /* 0x00084800019e7983 */ /* 0x000f280000100a00 */
[----:B------:R-:W4:Y:S04]  /*1e6f0*/  LDL.64 R176, [R1+0x800] ;  /* 0x0008000001b07983 */ /* 0x000f280000100a00 */
[----:B------:R-:W4:Y:S04]  /*1e700*/  LDL.64 R174, [R1+0x750] ;  /* 0x0007500001ae7983 */ /* 0x000f280000100a00 */
[----:B------:R-:W4:Y:S04]  /*1e710*/  LDL.64 R206, [R1+0x3c0] ;  /* 0x0003c00001ce7983 */ /* 0x000f280000100a00 */
[----:B------:R-:W4:Y:S04]  /*1e720*/  LDL.64 R190, [R1+0x138] ;  /* 0x0001380001be7983 */ /* 0x000f280000100a00 */
[----:B------:R-:W-:Y:S04]  /*1e730*/  LDGSTS.E [R249+0x23a00], desc[UR18][R18.64], P0 ;  /* 0x23a0000012f97fae */ /* 0x000fe80008121852 */
[----:B------:R-:W4:Y:S04]  /*1e740*/  LDL.LU.64 R210, [R1+0x6f0] ;  /* 0x0006f00001d27983 */ /* 0x000f280000300a00 */
[----:B------:R-:W-:Y:S04]  /*1e750*/  LDGSTS.E [R249+0x23e00], desc[UR18][R16.64], P0 ;  /* 0x23e0000010f97fae */ /* 0x000fe80008121852 */
[----:B------:R-:W4:Y:S04]  /*1e760*/  LDL.LU.64 R192, [R1+0x468] ;  /* 0x0004680001c07983 */ /* 0x000f280000300a00 */
[----:B------:R-:W-:Y:S04]  /*1e770*/  LDGSTS.E [R249+0x24200], desc[UR18][R234.64], P0 ;  /* 0x24200000eaf97fae */ /* 0x000fe80008121852 */
[----:B------:R1:W-:Y:S04]  /*1e780*/  STL.64 [R1+0xf48], R178 ;  /* 0x000f48b201007387 */ /* 0x0003e80000100a00 */
[----:B------:R-:W-:Y:S04]  /*1e790*/  LDGSTS.E [R249+0x24600], desc[UR18][R2.64], P0 ;  /* 0x2460000002f97fae */ /* 0x000fe80008121852 */
[----:B------:R-:W-:Y:S04]  /*1e7a0*/  LDGSTS.E [R249+0x24a00], desc[UR18][R226.64], P0 ;  /* 0x24a00000e2f97fae */ /* 0x000fe80008121852 */
[----:B-1----:R-:W4:Y:S04]  /*1e7b0*/  LDL.LU.64 R178, [R1+0x780] ;  /* 0x0007800001b27983 */ /* 0x002f280000300a00 */
[----:B------:R-:W-:Y:S04]  /*1e7c0*/  STL.64 [R1+0xf50], R228 ;  /* 0x000f50e401007387 */ /* 0x000fe80000100a00 */
[----:B------:R-:W-:Y:S04]  /*1e7d0*/  LDGSTS.E [R249+0x24e00], desc[UR18][R22.64], P0 ;  /* 0x24e0000016f97fae */ /* 0x000fe80008121852 */
[----:B------:R-:W-:Y:S04]  /*1e7e0*/  STL.64 [R1+0xf58], R246 ;  /* 0x000f58f601007387 */ /* 0x000fe80000100a00 */
        /* <DEDUP_REMOVED lines=16> */
[----:B------:R-:W-:Y:S04]  /*1e8f0*/  STL.64 [R1+0xfa0], R166 ;  /* 0x000fa0a601007387 */ /* 0x000fe80000100a00 */
[----:B------:R-:W-:Y:S04]  /*1e900*/  LDGSTS.E [R249+0x27600], desc[UR18][R182.64], P0 ;  /* 0x27600000b6f97fae */ /* 0x000fe80008121852 */
[----:B------:R1:W-:Y:S04]  /*1e910*/  STL.64 [R1+0xfa8], R182 ;  /* 0x000fa8b601007387 */ /* 0x0003e80000100a00 */
[----:B-1----:R-:W4:Y:S01]  /*1e920*/  LDL.LU.64 R182, [R1+0x7c0] ;  /* 0x0007c00001b67983 */ /* 0x002f220000300a00 */
[----:B------:R-:W-:-:S04]  /*1e930*/  IMAD.WIDE R198, R11, 0x4, R198 ;  /* 0x000000040bc67825 */ /* 0x000fc800078e02c6 */
[C---:B------:R-:W-:Y:S01]  /*1e940*/  IMAD.WIDE R214, R11.reuse, 0x4, R214 ;  /* 0x000000040bd67825 */ /* 0x040fe200078e02d6 */
[----:B------:R-:W-:Y:S04]  /*1e950*/  LDGSTS.E [R249+0x27a00], desc[UR18][R198.64], P0 ;  /* 0x27a00000c6f97fae */ /* 0x000fe80008121852 */
[----:B------:R-:W-:Y:S04]  /*1e960*/  LDGSTS.E [R249+0x27e00], desc[UR18][R214.64], P0 ;  /* 0x27e00000d6f97fae */ /* 0x000fe80008121852 */
[----:B------:R-:W-:Y:S04]  /*1e970*/  STL.64 [R1+0xfb0], R198 ;  /* 0x000fb0c601007387 */ /* 0x000fe80000100a00 */
[----:B------:R1:W-:Y:S04]  /*1e980*/  STL.64 [R1+0xfb8], R214 ;  /* 0x000fb8d601007387 */ /* 0x0003e80000100a00 */
[----:B------:R-:W-:Y:S04]  /*1e990*/  STL.64 [R1+0xde0], R248 ;  /* 0x000de0f801007387 */ /* 0x000fe80000100a00 */
[----:B--2---:R-:W-:Y:S04]  /*1e9a0*/  LDGSTS.E [R250+0x20280], desc[UR18][R160.64], P0 ;  /* 0x20280000a0fa7fae */ /* 0x004fe80008121852 */
[----:B---3--:R-:W-:Y:S04]  /*1e9b0*/  LDGSTS.E [R250+0x20680], desc[UR18][R162.64], P0 ;  /* 0x20680000a2fa7fae */ /* 0x008fe80008121852 */
[----:B----4-:R-:W-:Y:S04]  /*1e9c0*/  LDGSTS.E [R250+0x20a80], desc[UR18][R158.64], P0 ;  /* 0x20a800009efa7fae */ /* 0x010fe80008121852 */
        /* <DEDUP_REMOVED lines=10> */
[----:B------:R2:W-:Y:S04]  /*1ea70*/  STL.64 [R1+0xfc8], R192 ;  /* 0x000fc8c001007387 */ /* 0x0005e80000100a00 */
[----:B------:R-:W-:Y:S04]  /*1ea80*/  LDGSTS.E [R250+0x22a80], desc[UR18][R18.64], P0 ;  /* 0x22a8000012fa7fae */ /* 0x000fe80008121852 */
[----:B------:R-:W-:Y:S04]  /*1ea90*/  STL.64 [R1+0xfd0], R18 ;  /* 0x000fd01201007387 */ /* 0x000fe80000100a00 */
[----:B------:R-:W-:Y:S04]  /*1eaa0*/  LDGSTS.E [R250+0x22e80], desc[UR18][R212.64], P0 ;  /* 0x22e80000d4fa7fae */ /* 0x000fe80008121852 */
[----:B------:R-:W-:Y:S04]  /*1eab0*/  STL.64 [R1+0xfd8], R212 ;  /* 0x000fd8d401007387 */ /* 0x000fe80000100a00 */
[----:B------:R-:W-:Y:S04]  /*1eac0*/  LDGSTS.E [R250+0x23280], desc[UR18][R190.64], P0 ;  /* 0x23280000befa7fae */ /* 0x000fe80008121852 */
[----:B------:R-:W-:Y:S04]  /*1ead0*/  LDGSTS.E [R250+0x23680], desc[UR18][R14.64], P0 ;  /* 0x236800000efa7fae */ /* 0x000fe80008121852 */
[----:B------:R-:W-:Y:S04]  /*1eae0*/  LDGSTS.E [R250+0x23a80], desc[UR18][R230.64], P0 ;  /* 0x23a80000e6fa7fae */ /* 0x000fe80008121852 */
[----:B------:R-:W3:Y:S04]  /*1eaf0*/  LDL.64 R190, [R1+0x8c0] ;  /* 0x0008c00001be7983 */ /* 0x000ee80000100a00 */
[----:B-1----:R-:W4:Y:S04]  /*1eb00*/  LDL.LU.64 R214, [R1+0x880] ;  /* 0x0008800001d67983 */ /* 0x002f280000300a00 */
[----:B------:R-:W4:Y:S04]  /*1eb10*/  LDL.LU.64 R166, [R1+0x7b8] ;  /* 0x0007b80001a67983 */ /* 0x000f280000300a00 */
[----:B--2---:R-:W2:Y:S04]  /*1eb20*/  LDL.LU.64 R192, [R1+0x388] ;  /* 0x0003880001c07983 */ /* 0x004ea80000300a00 */
[----:B------:R-:W2:Y:S04]  /*1eb30*/  LDL.LU.64 R248, [R1+0x720] ;  /* 0x0007200001f87983 */ /* 0x000ea80000300a00 */
[----:B------:R-:W2:Y:S04]  /*1eb40*/  LDL.LU.64 R226, [R1+0x6e8] ;  /* 0x0006e80001e27983 */ /* 0x000ea80000300a00 */
[----:B------:R-:W2:Y:S04]  /*1eb50*/  LDL.LU.64 R164, [R1+0x448] ;  /* 0x0004480001a47983 */ /* 0x000ea80000300a00 */
[----:B------:R-:W2:Y:S04]  /*1eb60*/  LDL.LU.64 R246, [R1+0x1b0] ;  /* 0x0001b00001f67983 */ /* 0x000ea80000300a00 */
[----:B------:R-:W2:Y:S04]  /*1eb70*/  LDL.LU.64 R196, [R1+0x170] ;  /* 0x0001700001c47983 */ /* 0x000ea80000300a00 */
[----:B------:R-:W-:Y:S04]  /*1eb80*/  STL.64 [R1+0xfe0], R14 ;  /* 0x000fe00e01007387 */ /* 0x000fe80000100a00 */
[----:B------:R1:W-:Y:S04]  /*1eb90*/  STL.64 [R1+0xfe8], R230 ;  /* 0x000fe8e601007387 */ /* 0x0003e80000100a00 */
[----:B------:R-:W-:Y:S04]  /*1eba0*/  LDGSTS.E [R250+0x23e80], desc[UR18][R232.64], P0 ;  /* 0x23e80000e8fa7fae */ /* 0x000fe80008121852 */
[----:B------:R-:W-:Y:S04]  /*1ebb0*/  LDGSTS.E [R250+0x24280], desc[UR18][R242.64], P0 ;  /* 0x24280000f2fa7fae */ /* 0x000fe80008121852 */
[----:B-1----:R-:W2:Y:S04]  /*1ebc0*/  LDL.LU.64 R230, [R1+0x778] ;  /* 0x0007780001e67983 */ /* 0x002ea80000300a00 */
[----:B------:R1:W-:Y:S04]  /*1ebd0*/  STL.64 [R1+0xff8], R232 ;  /* 0x000ff8e801007387 */ /* 0x0003e80000100a00 */
[----:B------:R-:W-:Y:S04]  /*1ebe0*/  LDGSTS.E [R250+0x24680], desc[UR18][R240.64], P0 ;  /* 0x24680000f0fa7fae */ /* 0x000fe80008121852 */
[----:B------:R-:W-:Y:S04]  /*1ebf0*/  LDGSTS.E [R250+0x24a80], desc[UR18][R224.64], P0 ;  /* 0x24a80000e0fa7fae */ /* 0x000fe80008121852 */
[----:B-1----:R-:W2:Y:S04]  /*1ec00*/  LDL.LU.64 R232, [R1+0x840] ;  /* 0x0008400001e87983 */ /* 0x002ea80000300a00 */
[----:B------:R-:W2:Y:S04]  /*1ec10*/  LDL.LU.64 R242, [R1+0x1080] ;  /* 0x0010800001f27983 */ /* 0x000ea80000300a00 */
[----:B------:R-:W2:Y:S04]  /*1ec20*/  LDL.LU.64 R160, [R1+0xf0] ;  /* 0x0000f00001a07983 */ /* 0x000ea80000300a00 */
[----:B------:R-:W2:Y:S04]  /*1ec30*/  LDL.LU.64 R158, [R1+0xb0] ;  /* 0x0000b000019e7983 */ /* 0x000ea80000300a00 */
[----:B------:R-:W2:Y:S01]  /*1ec40*/  LDL.LU.64 R174, [R1+0x70] ;  /* 0x0000700001ae7983 */ /* 0x000ea20000300a00 */
[----:B------:R-:W-:-:S03]  /*1ec50*/  IMAD.WIDE R152, R11, 0x4, R152 ;  /* 0x000000040b987825 */ /* 0x000fc600078e0298 */
        /* <DEDUP_REMOVED lines=21> */
[----:B------:R-:W-:Y:S04]  /*1edb0*/  STL.64 [R1+0x1028], R184 ;  /* 0x001028b801007387 */ /* 0x000fe80000100a00 */
[----:B------:R-:W-:Y:S04]  /*1edc0*/  STL.64 [R1+0x1030], R200 ;  /* 0x001030c801007387 */ /* 0x000fe80000100a00 */
[----:B------:R-:W-:Y:S01]  /*1edd0*/  STL.64 [R1+0x1038], R216 ;  /* 0x001038d801007387 */ /* 0x000fe20000100a00 */
[----:B------:R-:W-:-:S04]  /*1ede0*/  IMAD.WIDE R154, R11, 0x4, R154 ;  /* 0x000000040b9a7825 */ /* 0x000fc800078e029a */
[----:B------:R-:W-:-:S04]  /*1edf0*/  IMAD.WIDE R170, R11, 0x4, R170 ;  /* 0x000000040baa7825 */ /* 0x000fc800078e02aa */
[----:B------:R-:W-:-:S04]  /*1ee00*/  IMAD.WIDE R186, R11, 0x4, R186 ;  /* 0x000000040bba7825 */ /* 0x000fc800078e02ba */
[----:B------:R-:W-:-:S04]  /*1ee10*/  IMAD.WIDE R202, R11, 0x4, R202 ;  /* 0x000000040bca7825 */ /* 0x000fc800078e02ca */
[C---:B------:R-:W-:Y:S01]  /*1ee20*/  IMAD.WIDE R218, R11.reuse, 0x4, R218 ;  /* 0x000000040bda7825 */ /* 0x040fe200078e02da */
[----:B---3--:R-:W-:Y:S04]  /*1ee30*/  LDGSTS.E [R251+0x20300], desc[UR18][R190.64], P0 ;  /* 0x20300000befb7fae */ /* 0x008fe80008121852 */
[----:B----4-:R-:W-:Y:S04]  /*1ee40*/  LDGSTS.E [R251+0x20700], desc[UR18][R214.64], P0 ;  /* 0x20700000d6fb7fae */ /* 0x010fe80008121852 */
        /* <DEDUP_REMOVED lines=14> */
[----:B------:R-:W-:Y:S04]  /*1ef30*/  LDGSTS.E [R251+0x23f00], desc[UR18][R174.64], P0 ;  /* 0x23f00000aefb7fae */ /* 0x000fe80008121852 */
[----:B------:R-:W3:Y:S04]  /*1ef40*/  LDL.LU.64 R8, [R1+0x1070] ;  /* 0x0010700001087983 */ /* 0x000ee80000300a00 */
[----:B------:R-:W-:Y:S04]  /*1ef50*/  LDGSTS.E [R251+0x24300], desc[UR18][R4.64], P0 ;  /* 0x2430000004fb7fae */ /* 0x000fe80008121852 */
[----:B------:R-:W-:Y:S04]  /*1ef60*/  LDGSTS.E [R251+0x24700], desc[UR18][R238.64], P0 ;  /* 0x24700000eefb7fae */ /* 0x000fe80008121852 */
[----:B------:R-:W-:Y:S04]  /*1ef70*/  LDGSTS.E [R251+0x24b00], desc[UR18][R222.64], P0 ;  /* 0x24b00000defb7fae */ /* 0x000fe80008121852 */
[----:B------:R-:W4:Y:S04]  /*1ef80*/  LDL.LU.64 R4, [R1+0x1068] ;  /* 0x0010680001047983 */ /* 0x000f280000300a00 */
[----:B------:R-:W2:Y:S04]  /*1ef90*/  LDL.64 R182, [R1+0x958] ;  /* 0x0009580001b67983 */ /* 0x000ea80000100a00 */
[----:B------:R-:W4:Y:S04]  /*1efa0*/  LDL.LU.64 R178, [R1+0x8b8] ;  /* 0x0008b80001b27983 */ /* 0x000f280000300a00 */
[----:B------:R-:W3:Y:S04]  /*1efb0*/  LDL.LU.64 R198, [R1+0x878] ;  /* 0x0008780001c67983 */ /* 0x000ee80000300a00 */
[----:B------:R-:W2:Y:S04]  /*1efc0*/  LDL.LU.64 R234, [R1+0x838] ;  /* 0x0008380001ea7983 */ /* 0x000ea80000300a00 */
[----:B------:R-:W2:Y:S04]  /*1efd0*/  LDL.LU.64 R212, [R1+0x7f0] ;  /* 0x0007f00001d47983 */ /* 0x000ea80000300a00 */
[----:B------:R-:W-:Y:S04]  /*1efe0*/  LDGSTS.E [R251+0x24f00], desc[UR18][R26.64], P0 ;  /* 0x24f000001afb7fae */ /* 0x000fe80008121852 */
        /* <DEDUP_REMOVED lines=22> */
[----:B------:R-:W-:Y:S04]  /*1f150*/  LDGSTS.E [R251+0x27f00], desc[UR18][R218.64], P0 ;  /* 0x27f00000dafb7fae */ /* 0x000fe80008121852 */
[----:B------:R1:W-:Y:S04]  /*1f160*/  STL.64 [R1+0xda0], R250 ;  /* 0x000da0fa01007387 */ /* 0x0003e80000100a00 */
[----:B-1----:R-:W2:Y:S04]  /*1f170*/  LDL.LU.64 R250, [R1+0x7b0] ;  /* 0x0007b00001fa7983 */ /* 0x002ea80000300a00 */
        /* <DEDUP_REMOVED lines=16> */
[----:B------:R-:W-:Y:S01]  /*1f280*/  LDGSTS.E [R4+0x24380], desc[UR18][R6.64], P0 ;  /* 0x2438000006047fae */ /* 0x000fe20008121852 */
[----:B------:R-:W-:-:S03]  /*1f290*/  IMAD.WIDE R12, R11, 0x4, R12 ;  /* 0x000000040b0c7825 */ /* 0x000fc600078e020c */
[----:B------:R-:W-:Y:S04]  /*1f2a0*/  LDGSTS.E [R4+0x24780], desc[UR18][R236.64], P0 ;  /* 0x24780000ec047fae */ /* 0x000fe80008121852 */
[----:B------:R-:W-:Y:S04]  /*1f2b0*/  LDGSTS.E [R4+0x24b80], desc[UR18][R12.64], P0 ;  /* 0x24b800000c047fae */ /* 0x000fe80008121852 */
[----:B------:R-:W2:Y:S04]  /*1f2c0*/  LDL.LU.64 R6, [R1+0x1060] ;  /* 0x0010600001067983 */ /* 0x000ea80000300a00 */
[----:B------:R-:W3:Y:S04]  /*1f2d0*/  LDL.64 R16, [R1+0x960] ;  /* 0x0009600001107983 */ /* 0x000ee80000100a00 */
[----:B------:R-:W4:Y:S01]  /*1f2e0*/  LDL.64 R18, [R1+0xa08] ;  /* 0x000a080001127983 */ /* 0x000f220000100a00 */
        /* <DEDUP_REMOVED lines=18> */
[----:B------:R-:W0:Y:S01]  /*1f410*/  LDGDEPBAR ;  /* 0x00000000000079af */ /* 0x000e220000000000 */
[----:B------:R-:W-:Y:S01]  /*1f420*/  BAR.SYNC.DEFER_BLOCKING 0x0 ;  /* 0x0000000000007b1d */ /* 0x000fe20000010000 */
[----:B------:R-:W-:-:S02]  /*1f430*/  SEL R10, RZ, 0x4, P1 ;  /* 0x00000004ff0a7807 */ /* 0x000fc40000800000 */
[----:B------:R-:W-:Y:S02]  /*1f440*/  ISETP.GE.AND P1, PT, R0, UR5, PT ;  /* 0x0000000500007c0c */ /* 0x000fe4000bf26270 */
[----:B------:R-:W-:Y:S02]  /*1f450*/  SEL R0, RZ, 0x4, P4 ;  /* 0x00000004ff007807 */ /* 0x000fe40002000000 */
[----:B------:R-:W-:Y:S01]  /*1f460*/  SEL R252, R252, RZ, P5 ;  /* 0x000000fffcfc7207 */ /* 0x000fe20002800000 */
[----:B------:R-:W2:Y:S03]  /*1f470*/  LDL.64 R240, [R1+0xa18] ;  /* 0x000a180001f07983 */ /* 0x000ea60000100a00 */
[----:B------:R-:W-:Y:S01]  /*1f480*/  ISETP.NE.U32.AND P0, PT, R252, RZ, PT ;  /* 0x000000fffc00720c */ /* 0x000fe20003f05070 */
[----:B------:R-:W2:Y:S01]  /*1f490*/  LDL.64 R208, [R1+0xb48] ;  /* 0x000b480001d07983 */ /* 0x000ea20000100a00 */
[----:B------:R-:W-:-:S03]  /*1f4a0*/  SEL R252, R0, RZ, P5 ;  /* 0x000000ff00fc7207 */ /* 0x000fc60002800000 */
[----:B------:R-:W5:Y:S04]  /*1f4b0*/  LDL.LU R0, [R1+0x1058] ;  /* 0x0010580001007983 */ /* 0x000f680000300800 */
[----:B------:R-:W-:Y:S01]  /*1f4c0*/  @!PT LDS RZ, [RZ] ;  /* 0x00000000fffff984 */ /* 0x000fe20000000800 */
[----:B------:R-:W-:Y:S01]  /*1f4d0*/  @!PT LDS RZ, [RZ] ;  /* 0x00000000fffff984 */ /* 0x000fe20000000800 */
[----:B------:R-:W-:Y:S01]  /*1f4e0*/  @!PT LDS RZ, [RZ] ;  /* 0x00000000fffff984 */ /* 0x000fe20000000800 */
[----:B------:R-:W-:Y:S01]  /*1f4f0*/  LDGSTS.E [R5+-0x70000], desc[UR18][R182.64], P6 ;  /* 0x90000000b6057fae */ /* 0x000fe2000b121852 */
[----:B------:R-:W1:Y:S01]  /*1f500*/  S2R R195, SR_TID.X ;  /* 0x0000000000c37919 */ /* 0x000e620000002100 */
[----:B------:R-:W-:Y:S02]  /*1f510*/  SEL R10, R10, RZ, P5 ;  /* 0x000000ff0a0a7207 */ /* 0x000fe40002800000 */
[----:B------:R-:W2:Y:S04]  /*1f520*/  LDL.64 R224, [R1+0x948] ;  /* 0x0009480001e07983 */ /* 0x000ea80000100a00 */
[----:B------:R-:W2:Y:S04]  /*1f530*/  LDL.64 R182, [R1+0xb50] ;  /* 0x000b500001b67983 */ /* 0x000ea80000100a00 */
[----:B---3--:R-:W-:Y:S01]  /*1f540*/  LDGSTS.E [R5+-0x6fff8], desc[UR18][R16.64], P3 ;  /* 0x9000800010057fae */ /* 0x008fe20009921852 */
[----:B-1----:R-:W-:-:S03]  /*1f550*/  SHF.R.U32.HI R194, RZ, 0x6, R195 ;  /* 0x00000006ffc27819 */ /* 0x002fc600000116c3 */
[----:B------:R-:W3:Y:S01]  /*1f560*/  LDL.64 R16, [R1+0xbc8] ;  /* 0x000bc80001107983 */ /* 0x000ee20000100a00 */
[----:B------:R-:W-:Y:S02]  /*1f570*/  SHF.R.U32.HI R195, RZ, 0x6, R195 ;  /* 0x00000006ffc37819 */ /* 0x000fe400000116c3 */
[----:B------:R-:W-:Y:S01]  /*1f580*/  ISETP.NE.U32.AND P4, PT, R10, RZ, PT ;  /* 0x000000ff0a00720c */ /* 0x000fe20003f85070 */
[----:B----4-:R1:W-:Y:S01]  /*1f590*/  LDGSTS.E [R5+-0x6e000], desc[UR18][R18.64], P2 ;  /* 0x9200000012057fae */ /* 0x0103e20009121852 */
[----:B------:R-:W-:-:S04]  /*1f5a0*/  SGXT.U32 R195, R195, 0x1 ;  /* 0x00000001c3c3781a */ /* 0x000fc80000000000 */
[----:B------:R-:W-:-:S04]  /*1f5b0*/  LOP3.LUT R195, R195, 0x4, RZ, 0xfc, !PT ;  /* 0x00000004c3c37812 */ /* 0x000fc800078efcff */
[----:B------:R-:W-:Y:S02]  /*1f5c0*/  ISETP.GE.AND P3, PT, R195, UR5, PT ;  /* 0x00000005c3007c0c */ /* 0x000fe4000bf66270 */
[----:B------:R-:W4:Y:S01]  /*1f5d0*/  S2R R195, SR_TID.X ;  /* 0x0000000000c37919 */ /* 0x000f220000002100 */
[----:B------:R-:W-:-:S04]  /*1f5e0*/  SGXT.U32 R194, R194, 0x1 ;  /* 0x00000001c2c2781a */ /* 0x000fc80000000000 */
[----:B------:R-:W-:-:S04]  /*1f5f0*/  LOP3.LUT R194, R194, 0x62, RZ, 0xfc, !PT ;  /* 0x00000062c2c27812 */ /* 0x000fc800078efcff */
[----:B------:R-:W-:Y:S02]  /*1f600*/  ISETP.GE.AND P6, PT, R194, UR5, PT ;  /* 0x00000005c2007c0c */ /* 0x000fe4000bfc6270 */
[----:B------:R-:W-:-:S04]  /*1f610*/  SEL R10, RZ, 0x4, P1 ;  /* 0x00000004ff0a7807 */ /* 0x000fc80000800000 */
[----:B------:R-:W-:-:S04]  /*1f620*/  SEL R10, R10, RZ, P5 ;  /* 0x000000ff0a0a7207 */ /* 0x000fc80002800000 */
[----:B------:R-:W-:Y:S02]  /*1f630*/  ISETP.NE.U32.AND P2, PT, R10, RZ, PT ;  /* 0x000000ff0a00720c */ /* 0x000fe40003f45070 */
[--C-:B----4-:R-:W-:Y:S02]  /*1f640*/  SHF.R.U32.HI R194, RZ, 0x6, R195.reuse ;  /* 0x00000006ffc27819 */ /* 0x110fe400000116c3 */
[----:B------:R-:W-:-:S04]  /*1f650*/  SHF.R.U32.HI R195, RZ, 0x6, R195 ;  /* 0x00000006ffc37819 */ /* 0x000fc800000116c3 */
[----:B------:R-:W-:-:S04]  /*1f660*/  SGXT.U32 R195, R195, 0x1 ;  /* 0x00000001c3c3781a */ /* 0x000fc80000000000 */
[----:B------:R-:W-:Y:S02]  /*1f670*/  LOP3.LUT R195, R195, 0x24, RZ, 0xfc, !PT ;  /* 0x00000024c3c37812 */ /* 0x000fe400078efcff */
[----:B------:R-:W-:Y:S01]  /*1f680*/  SEL R10, RZ, 0x4, P3 ;  /* 0x00000004ff0a7807 */ /* 0x000fe20001800000 */
[----:B--2---:R-:W-:Y:S01]  /*1f690*/  LDGSTS.E [R5+-0x6dff8], desc[UR18][R240.64], P0 ;  /* 0x92008000f0057fae */ /* 0x004fe20008121852 */
[----:B------:R-:W-:Y:S02]  /*1f6a0*/  ISETP.GE.AND P3, PT, R195, UR5, PT ;  /* 0x00000005c3007c0c */ /* 0x000fe4000bf66270 */
[----:B------:R-:W2:Y:S01]  /*1f6b0*/  S2R R195, SR_TID.X ;  /* 0x0000000000c37919 */ /* 0x000ea20000002100 */
[----:B------:R-:W-:Y:S02]  /*1f6c0*/  SGXT.U32 R194, R194, 0x1 ;  /* 0x00000001c2c2781a */ /* 0x000fe40000000000 */
[----:B------:R-:W-:Y:S01]  /*1f6d0*/  ISETP.NE.U32.AND P1, PT, R252, RZ, PT ;  /* 0x000000fffc00720c */ /* 0x000fe20003f25070 */
[----:B------:R4:W-:Y:S01]  /*1f6e0*/  LDGSTS.E [R5+-0x6c000], desc[UR18][R208.64], P4 ;  /* 0x94000000d0057fae */ /* 0x0009e2000a121852 */
[----:B------:R-:W-:-:S02]  /*1f6f0*/  LOP3.LUT R194, R194, 0x6, RZ, 0xfc, !PT ;  /* 0x00000006c2c27812 */ /* 0x000fc400078efcff */
[----:B------:R-:W-:Y:S02]  /*1f700*/  SEL R252, RZ, 0x4, P6 ;  /* 0x00000004fffc7807 */ /* 0x000fe40003000000 */
[----:B------:R-:W-:Y:S02]  /*1f710*/  ISETP.GE.AND P6, PT, R194, UR5, PT ;  /* 0x00000005c2007c0c */ /* 0x000fe4000bfc6270 */
[----:B-1----:R-:W-:Y:S02]  /*1f720*/  SEL R19, R252, RZ, P5 ;  /* 0x000000fffc137207 */ /* 0x002fe40002800000 */
[----:B------:R-:W-:Y:S02]  /*1f730*/  SEL R18, RZ, 0x4, P6 ;  /* 0x00000004ff127807 */ /* 0x000fe40003000000 */
[----:B------:R-:W-:Y:S02]  /*1f740*/  ISETP.NE.U32.AND P6, PT, R19, RZ, PT ;  /* 0x000000ff1300720c */ /* 0x000fe40003fc5070 */
[----:B------:R-:W-:-:S02]  /*1f750*/  SEL R18, R18, RZ, P5 ;  /* 0x000000ff12127207 */ /* 0x000fc40002800000 */
[----:B------:R-:W-:Y:S02]  /*1f760*/  SEL R252, R10, RZ, P5 ;  /* 0x000000ff0afc7207 */ /* 0x000fe40002800000 */
[----:B--2---:R-:W-:Y:S01]  /*1f770*/  SHF.R.U32.HI R195, RZ, 0x6, R195 ;  /* 0x00000006ffc37819 */ /* 0x004fe200000116c3 */
[----:B------:R-:W-:Y:S03]  /*1f780*/  LDGSTS.E [R5+-0x6bff8], desc[UR18][R182.64], P1 ;  /* 0x94008000b6057fae */ /* 0x000fe60008921852 */
[----:B------:R-:W-:-:S04]  /*1f790*/  SGXT.U32 R195, R195, 0x1 ;  /* 0x00000001c3c3781a */ /* 0x000fc80000000000 */
[----:B------:R-:W-:Y:S02]  /*1f7a0*/  LOP3.LUT R195, R195, 0x26, RZ, 0xfc, !PT ;  /* 0x00000026c3c37812 */ /* 0x000fe400078efcff */
[----:B------:R-:W-:Y:S02]  /*1f7b0*/  SEL R10, RZ, 0x4, P3 ;  /* 0x00000004ff0a7807 */ /* 0x000fe40001800000 */
[----:B------:R-:W-:Y:S02]  /*1f7c0*/  ISETP.GE.AND P3, PT, R195, UR5, PT ;  /* 0x00000005c3007c0c */ /* 0x000fe4000bf66270 */
[----:B------:R-:W-:Y:S01]  /*1f7d0*/  ISETP.NE.U32.AND P4, PT, R18, RZ, PT ;  /* 0x000000ff1200720c */ /* 0x000fe20003f85070 */
[----:B------:R-:W2:Y:S04]  /*1f7e0*/  LDL.64 R194, [R1+0x950] ;  /* 0x0009500001c27983 */ /* 0x000ea80000100a00 */
[----:B------:R-:W2:Y:S01]  /*1f7f0*/  LDL.64 R18, [R1+0x9d8] ;  /* 0x0009d80001127983 */ /* 0x000ea20000100a00 */
[----:B----4-:R-:W1:Y:S03]  /*1f800*/  S2R R209, SR_TID.X ;  /* 0x0000000000d17919 */ /* 0x010e660000002100 */
[----:B---3--:R-:W-:Y:S04]  /*1f810*/  LDGSTS.E [R5+-0x6a000], desc[UR18][R16.64], P2 ;  /* 0x9600000010057fae */ /* 0x008fe80009121852 */
[----:B------:R3:W-:Y:S04]  /*1f820*/  LDGSTS.E [R5+-0x69ff8], desc[UR18][R6.64], P6 ;  /* 0x9600800006057fae */ /* 0x0007e8000b121852 */
[----:B------:R-:W4:Y:S04]  /*1f830*/  LDL.LU.64 R6, [R1+0x1050] ;  /* 0x0010500001067983 */ /* 0x000f280000300a00 */
[----:B------:R-:W2:Y:S01]  /*1f840*/  LDL.64 R182, [R1+0x9e8] ;  /* 0x0009e80001b67983 */ /* 0x000ea20000100a00 */
[----:B-1----:R-:W-:-:S02]  /*1f850*/  SHF.R.U32.HI R208, RZ, 0x6, R209 ;  /* 0x00000006ffd07819 */ /* 0x002fc400000116d1 */
[----:B------:R-:W-:Y:S01]  /*1f860*/  SHF.R.U32.HI R209, RZ, 0x6, R209 ;  /* 0x00000006ffd17819 */ /* 0x000fe200000116d1 */
[----:B------:R-:W2:Y:S03]  /*1f870*/  LDL.64 R16, [R1+0xb38] ;  /* 0x000b380001107983 */ /* 0x000ea60000100a00 */
[----:B------:R-:W-:Y:S01]  /*1f880*/  SGXT.U32 R209, R209, 0x1 ;  /* 0x00000001d1d1781a */ /* 0x000fe20000000000 */
[----:B------:R-:W2:Y:S03]  /*1f890*/  LDL.64 R240, [R1+0xb40] ;  /* 0x000b400001f07983 */ /* 0x000ea60000100a00 */
[----:B------:R-:W-:-:S04]  /*1f8a0*/  LOP3.LUT R209, R209, 0x46, RZ, 0xfc, !PT ;  /* 0x00000046d1d17812 */ /* 0x000fc800078efcff */
[----:B------:R-:W-:Y:S02]  /*1f8b0*/  ISETP.GE.AND P2, PT, R209, UR5, PT ;  /* 0x00000005d1007c0c */ /* 0x000fe4000bf46270 */
[----:B------:R-:W1:Y:S01]  /*1f8c0*/  S2R R209, SR_TID.X ;  /* 0x0000000000d17919 */ /* 0x000e620000002100 */
[----:B------:R-:W-:Y:S02]  /*1f8d0*/  SGXT.U32 R208, R208, 0x1 ;  /* 0x00000001d0d0781a */ /* 0x000fe40000000000 */
[----:B------:R-:W-:Y:S02]  /*1f8e0*/  ISETP.NE.U32.AND P0, PT, R252, RZ, PT ;  /* 0x000000fffc00720c */ /* 0x000fe40003f05070 */
[----:B------:R-:W-:Y:S02]  /*1f8f0*/  LOP3.LUT R208, R208, 0x44, RZ, 0xfc, !PT ;  /* 0x00000044d0d07812 */ /* 0x000fe400078efcff */
[----:B------:R-:W-:Y:S02]  /*1f900*/  SEL R252, R10, RZ, P5 ;  /* 0x000000ff0afc7207 */ /* 0x000fe40002800000 */
[----:B------:R-:W-:-:S02]  /*1f910*/  SEL R10, RZ, 0x4, P3 ;  /* 0x00000004ff0a7807 */ /* 0x000fc40001800000 */
[----:B------:R-:W-:Y:S02]  /*1f920*/  ISETP.GE.AND P3, PT, R208, UR5, PT ;  /* 0x00000005d0007c0c */ /* 0x000fe4000bf66270 */
[----:B---3--:R-:W-:Y:S02]  /*1f930*/  SEL R5, RZ, 0x4, P2 ;  /* 0x00000004ff057807 */ /* 0x008fe40001000000 */
[--C-:B-1----:R-:W-:Y:S02]  /*1f940*/  SHF.R.U32.HI R208, RZ, 0x6, R209.reuse ;  /* 0x00000006ffd07819 */ /* 0x102fe400000116d1 */
[----:B------:R-:W-:-:S04]  /*1f950*/  SHF.R.U32.HI R209, RZ, 0x6, R209 ;  /* 0x00000006ffd17819 */ /* 0x000fc800000116d1 */
[----:B------:R-:W-:-:S04]  /*1f960*/  SGXT.U32 R209, R209, 0x1 ;  /* 0x00000001d1d1781a */ /* 0x000fc80000000000 */
[----:B------:R-:W-:-:S04]  /*1f970*/  LOP3.LUT R209, R209, 0x66, RZ, 0xfc, !PT ;  /* 0x00000066d1d17812 */ /* 0x000fc800078efcff */
[----:B------:R-:W-:Y:S02]  /*1f980*/  ISETP.GE.AND P2, PT, R209, UR5, PT ;  /* 0x00000005d1007c0c */ /* 0x000fe4000bf46270 */
[----:B------:R-:W1:Y:S01]  /*1f990*/  S2R R209, SR_TID.X ;  /* 0x0000000000d17919 */ /* 0x000e620000002100 */
[----:B------:R-:W-:Y:S02]  /*1f9a0*/  ISETP.NE.U32.AND P1, PT, R252, RZ, PT ;  /* 0x000000fffc00720c */ /* 0x000fe40003f25070 */
[----:B------:R-:W-:Y:S02]  /*1f9b0*/  SGXT.U32 R208, R208, 0x1 ;  /* 0x00000001d0d0781a */ /* 0x000fe40000000000 */
[----:B------:R-:W-:Y:S02]  /*1f9c0*/  SEL R252, R10, RZ, P5 ;  /* 0x000000ff0afc7207 */ /* 0x000fe40002800000 */
[----:B------:R-:W-:Y:S02]  /*1f9d0*/  SEL R10, RZ, 0x4, P3 ;  /* 0x00000004ff0a7807 */ /* 0x000fe40001800000 */
[----:B------:R-:W-:-:S02]  /*1f9e0*/  LOP3.LUT R208, R208, 0x64, RZ, 0xfc, !PT ;  /* 0x00000064d0d07812 */ /* 0x000fc400078efcff */
[----:B------:R-:W-:Y:S02]  /*1f9f0*/  ISETP.NE.U32.AND P3, PT, R252, RZ, PT ;  /* 0x000000fffc00720c */ /* 0x000fe40003f65070 */
[----:B------:R-:W-:Y:S02]  /*1fa00*/  SEL R252, R10, RZ, P5 ;  /* 0x000000ff0afc7207 */ /* 0x000fe40002800000 */
[----:B------:R-:W-:Y:S02]  /*1fa10*/  SEL R10, R5, RZ, P5 ;  /* 0x000000ff050a7207 */ /* 0x000fe40002800000 */
[----:B------:R-:W-:Y:S02]  /*1fa20*/  SEL R5, RZ, 0x4, P2 ;  /* 0x00000004ff057807 */ /* 0x000fe40001000000 */
[----:B------:R-:W-:Y:S02]  /*1fa30*/  ISETP.GE.AND P6, PT, R208, UR5, PT ;  /* 0x00000005d0007c0c */ /* 0x000fe4000bfc6270 */
[----:B-1----:R-:W-:-:S04]  /*1fa40*/  SHF.R.U32.HI R209, RZ, 0x6, R209 ;  /* 0x00000006ffd17819 */ /* 0x002fc800000116d1 */
[----:B------:R-:W-:-:S04]  /*1fa50*/  SGXT.U32 R209, R209, 0x1 ;  /* 0x00000001d1d1781a */ /* 0x000fc80000000000 */
[----:B------:R-:W-:-:S04]  /*1fa60*/  LOP3.LUT R209, R209, 0x8, RZ, 0xfc, !PT ;  /* 0x00000008d1d17812 */ /* 0x000fc800078efcff */
[----:B------:R-:W-:Y:S02]  /*1fa70*/  ISETP.GE.AND P2, PT, R209, UR5, PT ;  /* 0x00000005d1007c0c */ /* 0x000fe4000bf46270 */
[----:B------:R-:W3:Y:S04]  /*1fa80*/  LDL.64 R208, [R1+0xbb8] ;  /* 0x000bb80001d07983 */ /* 0x000ee80000100a00 */
[----:B----4-:R-:W-:Y:S04]  /*1fa90*/  LDGSTS.E [R6+-0x70000], desc[UR18][R224.64], P0 ;  /* 0x90000000e0067fae */ /* 0x010fe80008121852 */
[----:B--2---:R1:W-:Y:S04]  /*1faa0*/  LDGSTS.E [R6+-0x6fff8], desc[UR18][R194.64], P4 ;  /* 0x90008000c2067fae */ /* 0x0043e8000a121852 */
[----:B------:R-:W-:Y:S04]  /*1fab0*/  LDGSTS.E [R6+-0x6e000], desc[UR18][R18.64], P1 ;  /* 0x9200000012067fae */ /* 0x000fe80008921852 */
[----:B------:R-:W-:Y:S01]  /*1fac0*/  LDGSTS.E [R6+-0x6dff8], desc[UR18][R182.64], P3 ;  /* 0x92008000b6067fae */ /* 0x000fe20009921852 */
[----:B------:R-:W-:-:S03]  /*1fad0*/  SEL R152, RZ, 0x4, P6 ;  /* 0x00000004ff987807 */ /* 0x000fc60003000000 */
[----:B------:R-:W2:Y:S04]  /*1fae0*/  LDL.64 R224, [R1+0x940] ;  /* 0x0009400001e07983 */ /* 0x000ea80000100a00 */
[----:B------:R-:W4:Y:S04]  /*1faf0*/  LDL.64 R18, [R1+0xbc0] ;  /* 0x000bc00001127983 */ /* 0x000f280000100a00 */
[----:B------:R-:W2:Y:S01]  /*1fb00*/  LDL.64 R182, [R1+0x938] ;  /* 0x0009380001b67983 */ /* 0x000ea20000100a00 */
[----:B-1----:R-:W1:Y:S02]  /*1fb10*/  S2R R195, SR_TID.X ;  /* 0x0000000000c37919 */ /* 0x002e640000002100 */
[----:B-1----:R-:W-:-:S02]  /*1fb20*/  SHF.R.U32.HI R194, RZ, 0x6, R195 ;  /* 0x00000006ffc27819 */ /* 0x002fc400000116c3 */
[----:B------:R-:W-:-:S04]  /*1fb30*/  SHF.R.U32.HI R195, RZ, 0x6, R195 ;  /* 0x00000006ffc37819 */ /* 0x000fc800000116c3 */
[----:B------:R-:W-:-:S04]  /*1fb40*/  SGXT.U32 R195, R195, 0x1 ;  /* 0x00000001c3c3781a */ /* 0x000fc80000000000 */
        /* <DEDUP_REMOVED lines=8> */
[----:B------:R-:W-:Y:S02]  /*1fbd0*/  ISETP.NE.U32.AND P6, PT, R252, RZ, PT ;  /* 0x000000fffc00720c */ /* 0x000fe40003fc5070 */
[----:B------:R-:W-:Y:S02]  /*1fbe0*/  ISETP.GE.AND P2, PT, R194, UR5, PT ;  /* 0x00000005c2007c0c */ /* 0x000fe4000bf46270 */
[----:B------:R-:W-:-:S04]  /*1fbf0*/  SEL R252, R152, RZ, P5 ;  /* 0x000000ff98fc7207 */ /* 0x000fc80002800000 */
[----:B------:R-:W-:Y:S02]  /*1fc00*/  ISETP.NE.U32.AND P4, PT, R252, RZ, PT ;  /* 0x000000fffc00720c */ /* 0x000fe40003f85070 */
[----:B------:R-:W-:-:S03]  /*1fc10*/  SEL R5, R5, RZ, P5 ;  /* 0x000000ff05057207 */ /* 0x000fc60002800000 */
[----:B------:R-:W-:Y:S01]  /*1fc20*/  LDGSTS.E [R6+-0x6c000], desc[UR18][R16.64], P6 ;  /* 0x9400000010067fae */ /* 0x000fe2000b121852 */
[----:B-1----:R-:W-:-:S03]  /*1fc30*/  SHF.R.U32.HI R194, RZ, 0x6, R195 ;  /* 0x00000006ffc27819 */ /* 0x002fc600000116c3 */
[----:B------:R-:W-:Y:S01]  /*1fc40*/  LDGSTS.E [R6+-0x6bff8], desc[UR18][R240.64], P0 ;  /* 0x94008000f0067fae */ /* 0x000fe20008121852 */
[----:B------:R-:W-:-:S04]  /*1fc50*/  SHF.R.U32.HI R195, RZ, 0x6, R195 ;  /* 0x00000006ffc37819 */ /* 0x000fc800000116c3 */
[----:B------:R-:W-:Y:S01]  /*1fc60*/  SGXT.U32 R195, R195, 0x1 ;  /* 0x00000001c3c3781a */ /* 0x000fe20000000000 */
[----:B---3--:R1:W-:Y:S01]  /*1fc70*/  LDGSTS.E [R6+-0x6a000], desc[UR18][R208.64], P4 ;  /* 0x96000000d0067fae */ /* 0x0083e2000a121852 */
[----:B------:R-:W-:Y:S02]  /*1fc80*/  SEL R252, RZ, 0x4, P2 ;  /* 0x00000004fffc7807 */ /* 0x000fe40001000000 */
[----:B------:R-:W-:Y:S02]  /*1fc90*/  LOP3.LUT R195, R195, 0x48, RZ, 0xfc, !PT ;  /* 0x00000048c3c37812 */ /* 0x000fe400078efcff */
[----:B------:R-:W-:Y:S01]  /*1fca0*/  ISETP.NE.U32.AND P2, PT, R5, RZ, PT ;  /* 0x000000ff0500720c */ /* 0x000fe20003f45070 */
[----:B------:R-:W3:Y:S01]  /*1fcb0*/  LDL.64 R240, [R1+0x9b8] ;  /* 0x0009b80001f07983 */ /* 0x000ee20000100a00 */
[----:B------:R-:W-:Y:S02]  /*1fcc0*/  SEL R5, RZ, 0x4, P3 ;  /* 0x00000004ff057807 */ /* 0x000fe40001800000 */
[----:B------:R-:W-:-:S02]  /*1fcd0*/  ISETP.GE.AND P3, PT, R195, UR5, PT ;  /* 0x00000005c3007c0c */ /* 0x000fc4000bf66270 */
[----:B------:R-:W1:Y:S02]  /*1fce0*/  S2R R195, SR_TID.X ;  /* 0x0000000000c37919 */ /* 0x000e640000002100 */
[----:B-1----:R-:W1:Y:S01]  /*1fcf0*/  S2R R209, SR_TID.X ;  /* 0x0000000000d17919 */ /* 0x002e620000002100 */
[----:B------:R-:W-:Y:S02]  /*1fd00*/  SGXT.U32 R194, R194, 0x1 ;  /* 0x00000001c2c2781a */ /* 0x000fe40000000000 */
[----:B------:R-:W-:Y:S02]  /*1fd10*/  ISETP.NE.U32.AND P1, PT, R10, RZ, PT ;  /* 0x000000ff0a00720c */ /* 0x000fe40003f25070 */
[----:B------:R-:W-:-:S04]  /*1fd20*/  LOP3.LUT R194, R194, 0x2a, RZ, 0xfc, !PT ;  /* 0x0000002ac2c27812 */ /* 0x000fc800078efcff */
[----:B------:R-:W-:Y:S02]  /*1fd30*/  ISETP.GE.AND P6, PT, R194, UR5, PT ;  /* 0x00000005c2007c0c */ /* 0x000fe4000bfc6270 */
[----:B------:R-:W-:Y:S02]  /*1fd40*/  SEL R252, R252, RZ, P5 ;  /* 0x000000fffcfc7207 */ /* 0x000fe40002800000 */
[----:B------:R-:W-:Y:S02]  /*1fd50*/  SEL R16, RZ, 0x4, P6 ;  /* 0x00000004ff107807 */ /* 0x000fe40003000000 */
[----:B------:R-:W-:Y:S02]  /*1fd60*/  SEL R10, R5, RZ, P5 ;  /* 0x000000ff050a7207 */ /* 0x000fe40002800000 */
[----:B------:R-:W-:Y:S02]  /*1fd70*/  SEL R5, RZ, 0x4, P3 ;  /* 0x00000004ff057807 */ /* 0x000fe40001800000 */
[----:B------:R-:W-:-:S02]  /*1fd80*/  SHF.R.U32.HI R17, RZ, 0x6, R195 ;  /* 0x00000006ff117819 */ /* 0x000fc400000116c3 */
[--C-:B-1----:R-:W-:Y:S01]  /*1fd90*/  SHF.R.U32.HI R208, RZ, 0x6, R209.reuse ;  /* 0x00000006ffd07819 */ /* 0x102fe200000116d1 */
[----:B------:R-:W3:Y:S01]  /*1fda0*/  LDL.64 R194, [R1+0x9c0] ;  /* 0x0009c00001c27983 */ /* 0x000ee20000100a00 */
[----:B------:R-:W-:Y:S02]  /*1fdb0*/  SGXT.U32 R17, R17, 0x1 ;  /* 0x000000011111781a */ /* 0x000fe40000000000 */
[----:B------:R-:W-:Y:S02]  /*1fdc0*/  SHF.R.U32.HI R209, RZ, 0x6, R209 ;  /* 0x00000006ffd17819 */ /* 0x000fe400000116d1 */
[----:B------:R-:W-:Y:S02]  /*1fdd0*/  LOP3.LUT R17, R17, 0x4a, RZ, 0xfc, !PT ;  /* 0x0000004a11117812 */ /* 0x000fe400078efcff */
[----:B------:R-:W-:Y:S02]  /*1fde0*/  SGXT.U32 R208, R208, 0x1 ;  /* 0x00000001d0d0781a */ /* 0x000fe40000000000 */
[----:B------:R-:W-:-:S02]  /*1fdf0*/  SGXT.U32 R209, R209, 0x1 ;  /* 0x00000001d1d1781a */ /* 0x000fc40000000000 */
[----:B------:R-:W-:Y:S02]  /*1fe00*/  ISETP.GE.AND P3, PT, R17, UR5, PT ;  /* 0x0000000511007c0c */ /* 0x000fe4000bf66270 */
[----:B------:R-:W-:Y:S02]  /*1fe10*/  LOP3.LUT R208, R208, 0x68, RZ, 0xfc, !PT ;  /* 0x00000068d0d07812 */ /* 0x000fe400078efcff */
[----:B------:R-:W-:Y:S02]  /*1fe20*/  LOP3.LUT R209, R209, 0x6a, RZ, 0xfc, !PT ;  /* 0x0000006ad1d17812 */ /* 0x000fe400078efcff */
[----:B------:R-:W-:Y:S02]  /*1fe30*/  ISETP.NE.U32.AND P6, PT, R252, RZ, PT ;  /* 0x000000fffc00720c */ /* 0x000fe40003fc5070 */
[----:B------:R-:W-:Y:S02]  /*1fe40*/  ISETP.NE.U32.AND P0, PT, R10, RZ, PT ;  /* 0x000000ff0a00720c */ /* 0x000fe40003f05070 */
[----:B------:R-:W-:-:S02]  /*1fe50*/  SEL R252, R16, RZ, P5 ;  /* 0x000000ff10fc7207 */ /* 0x000fc40002800000 */
[----:B------:R-:W-:Y:S01]  /*1fe60*/  SEL R10, R5, RZ, P5 ;  /* 0x000000ff050a7207 */ /* 0x000fe20002800000 */
[----:B------:R-:W3:Y:S01]  /*1fe70*/  LDL.64 R16, [R1+0xb10] ;  /* 0x000b100001107983 */ /* 0x000ee20000100a00 */
[----:B------:R-:W-:Y:S02]  /*1fe80*/  SEL R5, RZ, 0x4, P3 ;  /* 0x00000004ff057807 */ /* 0x000fe40001800000 */
[----:B------:R-:W-:Y:S01]  /*1fe90*/  ISETP.GE.AND P3, PT, R208, UR5, PT ;  /* 0x00000005d0007c0c */ /* 0x000fe2000bf66270 */
[----:B----4-:R1:W-:Y:S04]  /*1fea0*/  LDGSTS.E [R6+-0x69ff8], desc[UR18][R18.64], P1 ;  /* 0x9600800012067fae */ /* 0x0103e80008921852 */
[----:B--2---:R-:W-:Y:S01]  /*1feb0*/  LDGSTS.E [R7+-0x70000], desc[UR18][R182.64], P2 ;  /* 0x90000000b6077fae */ /* 0x004fe20009121852 */
[----:B------:R-:W-:-:S03]  /*1fec0*/  ISETP.GE.AND P2, PT, R209, UR5, PT ;  /* 0x00000005d1007c0c */ /* 0x000fc6000bf46270 */
[----:B------:R-:W2:Y:S01]  /*1fed0*/  LDL.64 R208, [R1+0xba8] ;  /* 0x000ba80001d07983 */ /* 0x000ea20000100a00 */
[----:B-1----:R-:W1:Y:S03]  /*1fee0*/  S2R R19, SR_TID.X ;  /* 0x0000000000137919 */ /* 0x002e660000002100 */
[----:B------:R-:W4:Y:S01]  /*1fef0*/  LDL.64 R182, [R1+0xb20] ;  /* 0x000b200001b67983 */ /* 0x000f220000100a00 */
[----:B------:R-:W-:Y:S02]  /*1ff00*/  SEL R5, R5, RZ, P5 ;  /* 0x000000ff05057207 */ /* 0x000fe40002800000 */
[----:B------:R-:W-:Y:S01]  /*1ff10*/  ISETP.NE.U32.AND P1, PT, R10, RZ, PT ;  /* 0x000000ff0a00720c */ /* 0x000fe20003f25070 */
[----:B------:R-:W-:Y:S01]  /*1ff20*/  LDGSTS.E [R7+-0x6fff8], desc[UR18][R224.64], P6 ;  /* 0x90008000e0077fae */ /* 0x000fe2000b121852 */
[----:B------:R-:W-:Y:S02]  /*1ff30*/  SEL R10, RZ, 0x4, P3 ;  /* 0x00000004ff0a7807 */ /* 0x000fe40001800000 */
[----:B------:R-:W-:-:S02]  /*1ff40*/  ISETP.NE.U32.AND P3, PT, R5, RZ, PT ;  /* 0x000000ff0500720c */ /* 0x000fc40003f65070 */
[----:B------:R-:W-:Y:S02]  /*1ff50*/  SEL R5, RZ, 0x4, P2 ;  /* 0x00000004ff057807 */ /* 0x000fe40001000000 */
[--C-:B-1----:R-:W-:Y:S01]  /*1ff60*/  SHF.R.U32.HI R18, RZ, 0x6, R19.reuse ;  /* 0x00000006ff127819 */ /* 0x102fe20000011613 */
[----:B------:R-:W2:Y:S01]  /*1ff70*/  LDL.64 R224, [R1+0x9a8] ;  /* 0x0009a80001e07983 */ /* 0x000ea20000100a00 */
[----:B------:R-:W-:-:S04]  /*1ff80*/  SHF.R.U32.HI R19, RZ, 0x6, R19 ;  /* 0x00000006ff137819 */ /* 0x000fc80000011613 */
[----:B------:R-:W-:-:S04]  /*1ff90*/  SGXT.U32 R19, R19, 0x1 ;  /* 0x000000011313781a */ /* 0x000fc80000000000 */
[----:B------:R-:W-:-:S04]  /*1ffa0*/  LOP3.LUT R19, R19, 0xe, RZ, 0xfc, !PT ;  /* 0x0000000e13137812 */ /* 0x000fc800078efcff */
[----:B------:R-:W-:Y:S02]  /*1ffb0*/  ISETP.GE.AND P2, PT, R19, UR5, PT ;  /* 0x0000000513007c0c */ /* 0x000fe4000bf46270 */
[----:B------:R-:W1:Y:S01]  /*1ffc0*/  S2R R19, SR_TID.X ;  /* 0x0000000000137919 */ /* 0x000e620000002100 */
[----:B------:R-:W-:-:S04]  /*1ffd0*/  SGXT.U32 R18, R18, 0x1 ;  /* 0x000000011212781a */ /* 0x000fc80000000000 */
[----:B------:R-:W-:Y:S02]  /*1ffe0*/  LOP3.LUT R18, R18, 0xc, RZ, 0xfc, !PT ;  /* 0x0000000c12127812 */ /* 0x000fe400078efcff */
[----:B------:R-:W-:Y:S02]  /*1fff0*/  SEL R10, R10, RZ, P5 ;  /* 0x000000ff0a0a7207 */ /* 0x000fe40002800000 */
[----:B------:R-:W-:Y:S02]  /*20000*/  ISETP.GE.AND P6, PT, R18, UR5, PT ;  /* 0x0000000512007c0c */ /* 0x000fe4000bfc6270 */
[----:B------:R-:W-:Y:S02]  /*20010*/  ISETP.NE.U32.AND P4, PT, R252, RZ, PT ;  /* 0x000000fffc00720c */ /* 0x000fe40003f85070 */
[----:B------:R-:W-:Y:S02]  /*20020*/  SEL R6, R5, RZ, P5 ;  /* 0x000000ff05067207 */ /* 0x000fe40002800000 */
[----:B------:R-:W-:-:S02]  /*20030*/  SEL R252, RZ, 0x4, P6 ;  /* 0x00000004fffc7807 */ /* 0x000fc40003000000 */
[----:B------:R-:W-:Y:S02]  /*20040*/  ISETP.NE.U32.AND P6, PT, R10, RZ, PT ;  /* 0x000000ff0a00720c */ /* 0x000fe40003fc5070 */
[----:B------:R-:W-:Y:S02]  /*20050*/  SEL R5, RZ, 0x4, P2 ;  /* 0x00000004ff057807 */ /* 0x000fe40001000000 */
[----:B-1----:R-:W-:-:S04]  /*20060*/  SHF.R.U32.HI R19, RZ, 0x6, R19 ;  /* 0x00000006ff137819 */ /* 0x002fc80000011613 */
[----:B------:R-:W-:Y:S01]  /*20070*/  SGXT.U32 R19, R19, 0x1 ;  /* 0x000000011313781a */ /* 0x000fe20000000000 */
[----:B---3--:R-:W-:Y:S01]  /*20080*/  LDGSTS.E [R7+-0x6e000], desc[UR18][R240.64], P0 ;  /* 0x92000000f0077fae */ /* 0x008fe20008121852 */
[----:B------:R-:W-:Y:S02]  /*20090*/  ISETP.NE.U32.AND P0, PT, R6, RZ, PT ;  /* 0x000000ff0600720c */ /* 0x000fe40003f05070 */
[----:B------:R-:W-:-:S04]  /*200a0*/  LOP3.LUT R19, R19, 0x2c, RZ, 0xfc, !PT ;  /* 0x0000002c13137812 */ /* 0x000fc800078efcff */
[----:B------:R-:W-:Y:S02]  /*200b0*/  ISETP.GE.AND P2, PT, R19, UR5, PT ;  /* 0x0000000513007c0c */ /* 0x000fe4000bf46270 */
[----:B------:R-:W3:Y:S04]  /*200c0*/  LDL.64 R18, [R1+0x928] ;  /* 0x0009280001127983 */ /* 0x000ee80000100a00 */
[----:B------:R1:W-:Y:S04]  /*200d0*/  LDGSTS.E [R7+-0x6dff8], desc[UR18][R194.64], P4 ;  /* 0x92008000c2077fae */ /* 0x0003e8000a121852 */
[----:B------:R-:W-:Y:S04]  /*200e0*/  LDGSTS.E [R7+-0x6c000], desc[UR18][R16.64], P1 ;  /* 0x9400000010077fae */ /* 0x000fe80008921852 */
[----:B------:R-:W3:Y:S04]  /*200f0*/  LDL.64 R16, [R1+0x930] ;  /* 0x0009300001107983 */ /* 0x000ee80000100a00 */
[----:B----4-:R-:W-:Y:S04]  /*20100*/  LDGSTS.E [R7+-0x6bff8], desc[UR18][R182.64], P3 ;  /* 0x94008000b6077fae */ /* 0x010fe80009921852 */
[----:B--2---:R2:W-:Y:S04]  /*20110*/  LDGSTS.E [R7+-0x6a000], desc[UR18][R208.64], P6 ;  /* 0x96000000d0077fae */ /* 0x0045e8000b121852 */
[----:B------:R4:W-:Y:S04]  /*20120*/  LDGSTS.E [R7+-0x69ff8], desc[UR18][R8.64], P0 ;  /* 0x9600800008077fae */ /* 0x0009e80008121852 */
[----:B------:R-:W3:Y:S01]  /*20130*/  LDL.LU.64 R8, [R1+0x1048] ;  /* 0x0010480001087983 */ /* 0x000ee20000300a00 */
[----:B-1----:R-:W1:Y:S01]  /*20140*/  S2R R195, SR_TID.X ;  /* 0x0000000000c37919 */ /* 0x002e620000002100 */
[----:B------:R-:W-:-:S02]  /*20150*/  SEL R6, R5, RZ, P5 ;  /* 0x000000ff05067207 */ /* 0x000fc40002800000 */
[----:B------:R-:W-:Y:S01]  /*20160*/  SEL R5, RZ, 0x4, P2 ;  /* 0x00000004ff057807 */ /* 0x000fe20001000000 */
[----:B------:R-:W4:Y:S01]  /*20170*/  LDL.64 R182, [R1+0x9b0] ;  /* 0x0009b00001b67983 */ /* 0x000f220000100a00 */
[----:B------:R-:W-:Y:S02]  /*20180*/  ISETP.NE.U32.AND P2, PT, R6, RZ, PT ;  /* 0x000000ff0600720c */ /* 0x000fe40003f45070 */
[----:B------:R-:W-:Y:S01]  /*20190*/  SEL R10, R252, RZ, P5 ;  /* 0x000000fffc0a7207 */ /* 0x000fe20002800000 */
[----:B------:R-:W4:Y:S01]  /*201a0*/  LDL.64 R240, [R1+0xaf0] ;  /* 0x000af00001f07983 */ /* 0x000f220000100a00 */
[----:B-1----:R-:W-:Y:S01]  /*201b0*/  SHF.R.U32.HI R194, RZ, 0x6, R195 ;  /* 0x00000006ffc27819 */ /* 0x002fe200000116c3 */
[----:B--2---:R-:W1:Y:S01]  /*201c0*/  S2R R209, SR_TID.X ;  /* 0x0000000000d17919 */ /* 0x004e620000002100 */
[----:B------:R-:W-:Y:S01]  /*201d0*/  SEL R5, R5, RZ, P5 ;  /* 0x000000ff05057207 */ /* 0x000fe20002800000 */
[----:B------:R-:W-:Y:S01]  /*201e0*/  IMAD.WIDE R198, R11, 0x4, R198 ;  /* 0x000000040bc67825 */ /* 0x000fe200078e02c6 */
[----:B------:R-:W-:Y:S01]  /*201f0*/  SGXT.U32 R194, R194, 0x1 ;  /* 0x00000001c2c2781a */ /* 0x000fe20000000000 */
[----:B------:R-:W2:Y:S03]  /*20200*/  LDC R252, c[0x0][0x230] ;  /* 0x00008c00fffc7b82 */ /* 0x000ea60000000800 */
[----:B------:R-:W-:-:S04]  /*20210*/  LOP3.LUT R194, R194, 0x2e, RZ, 0xfc, !PT ;  /* 0x0000002ec2c27812 */ /* 0x000fc800078efcff */
[----:B------:R-:W-:Y:S02]  /*20220*/  ISETP.GE.AND P1, PT, R194, UR5, PT ;  /* 0x00000005c2007c0c */ /* 0x000fe4000bf26270 */
[--C-:B------:R-:W-:Y:S02]  /*20230*/  SHF.R.U32.HI R194, RZ, 0x6, R195.reuse ;  /* 0x00000006ffc27819 */ /* 0x100fe400000116c3 */
[----:B------:R-:W-:-:S04]  /*20240*/  SHF.R.U32.HI R195, RZ, 0x6, R195 ;  /* 0x00000006ffc37819 */ /* 0x000fc800000116c3 */
[----:B------:R-:W-:-:S04]  /*20250*/  SGXT.U32 R195, R195, 0x1 ;  /* 0x00000001c3c3781a */ /* 0x000fc80000000000 */
[----:B------:R-:W-:Y:S02]  /*20260*/  LOP3.LUT R195, R195, 0x4e, RZ, 0xfc, !PT ;  /* 0x0000004ec3c37812 */ /* 0x000fe400078efcff */
[----:B------:R-:W-:Y:S02]  /*20270*/  SEL R6, RZ, 0x4, P1 ;  /* 0x00000004ff067807 */ /* 0x000fe40000800000 */
[----:B------:R-:W-:Y:S02]  /*20280*/  ISETP.GE.AND P1, PT, R195, UR5, PT ;  /* 0x00000005c3007c0c */ /* 0x000fe4000bf26270 */
[----:B------:R-:W1:Y:S01]  /*20290*/  S2R R195, SR_TID.X ;  /* 0x0000000000c37919 */ /* 0x000e620000002100 */
[----:B------:R-:W-:-:S04]  /*202a0*/  SGXT.U32 R194, R194, 0x1 ;  /* 0x00000001c2c2781a */ /* 0x000fc80000000000 */
[----:B------:R-:W-:-:S04]  /*202b0*/  LOP3.LUT R194, R194, 0x4c, RZ, 0xfc, !PT ;  /* 0x0000004cc2c27812 */ /* 0x000fc800078efcff */
[----:B------:R-:W-:Y:S02]  /*202c0*/  ISETP.GE.AND P3, PT, R194, UR5, PT ;  /* 0x00000005c2007c0c */ /* 0x000fe4000bf66270 */
[----:B------:R-:W-:Y:S02]  /*202d0*/  ISETP.NE.U32.AND P4, PT, R10, RZ, PT ;  /* 0x000000ff0a00720c */ /* 0x000fe40003f85070 */
[----:B------:R-:W-:Y:S02]  /*202e0*/  SEL R10, RZ, 0x4, P3 ;  /* 0x00000004ff0a7807 */ /* 0x000fe40001800000 */
[----:B-1----:R-:W-:-:S04]  /*202f0*/  SHF.R.U32.HI R195, RZ, 0x6, R195 ;  /* 0x00000006ffc37819 */ /* 0x002fc800000116c3 */
[----:B------:R-:W-:-:S04]  /*20300*/  SGXT.U32 R195, R195, 0x1 ;  /* 0x00000001c3c3781a */ /* 0x000fc80000000000 */
[----:B------:R-:W-:-:S04]  /*20310*/  LOP3.LUT R195, R195, 0x6c, RZ, 0xfc, !PT ;  /* 0x0000006cc3c37812 */ /* 0x000fc800078efcff */
[----:B------:R-:W-:Y:S02]  /*20320*/  ISETP.GE.AND P3, PT, R195, UR5, PT ;  /* 0x00000005c3007c0c */ /* 0x000fe4000bf66270 */
[----:B------:R-:W2:Y:S01]  /*20330*/  LDL.64 R194, [R1+0xae0] ;  /* 0x000ae00001c27983 */ /* 0x000ea20000100a00 */
[----:B------:R-:W-:Y:S02]  /*20340*/  ISETP.NE.U32.AND P6, PT, R5, RZ, PT ;  /* 0x000000ff0500720c */ /* 0x000fe40003fc5070 */
[--C-:B------:R-:W-:Y:S02]  /*20350*/  SHF.R.U32.HI R208, RZ, 0x6, R209.reuse ;  /* 0x00000006ffd07819 */ /* 0x100fe400000116d1 */
[----:B------:R-:W-:-:S04]  /*20360*/  SHF.R.U32.HI R209, RZ, 0x6, R209 ;  /* 0x00000006ffd17819 */ /* 0x000fc800000116d1 */
[----:B------:R-:W-:-:S04]  /*20370*/  SGXT.U32 R209, R209, 0x1 ;  /* 0x00000001d1d1781a */ /* 0x000fc80000000000 */
[----:B------:R-:W-:Y:S01]  /*20380*/  LOP3.LUT R209, R209, 0x10, RZ, 0xfc, !PT ;  /* 0x00000010d1d17812 */ /* 0x000fe200078efcff */
[----:B---3--:R-:W-:Y:S04]  /*20390*/  LDGSTS.E [R8+-0x70000], desc[UR18][R18.64], P4 ;  /* 0x9000000012087fae */ /* 0x008fe8000a121852 */
[----:B------:R-:W-:Y:S04]  /*203a0*/  LDGSTS.E [R8+-0x6fff8], desc[UR18][R16.64], P2 ;  /* 0x9000800010087fae */ /* 0x000fe80009121852 */
[----:B------:R-:W-:Y:S04]  /*203b0*/  LDGSTS.E [R8+-0x6e000], desc[UR18][R224.64], P6 ;  /* 0x92000000e0087fae */ /* 0x000fe8000b121852 */
[----:B------:R-:W3:Y:S04]  /*203c0*/  LDL.64 R18, [R1+0xba0] ;  /* 0x000ba00001127983 */ /* 0x000ee80000100a00 */
[----:B------:R-:W3:Y:S04]  /*203d0*/  LDL.64 R16, [R1+0xb98] ;  /* 0x000b980001107983 */ /* 0x000ee80000100a00 */
[----:B------:R-:W3:Y:S01]  /*203e0*/  LDL.64 R224, [R1+0x918] ;  /* 0x0009180001e07983 */ /* 0x000ee20000100a00 */
[----:B------:R-:W-:-:S02]  /*203f0*/  ISETP.GE.AND P2, PT, R209, UR5, PT ;  /* 0x00000005d1007c0c */ /* 0x000fc4000bf46270 */
[----:B------:R-:W1:Y:S01]  /*20400*/  S2R R209, SR_TID.X ;  /* 0x0000000000d17919 */ /* 0x000e620000002100 */
[----:B------:R-:W-:-:S04]  /*20410*/  SGXT.U32 R208, R208, 0x1 ;  /* 0x00000001d0d0781a */ /* 0x000fc80000000000 */
[----:B------:R-:W-:Y:S02]  /*20420*/  LOP3.LUT R208, R208, 0x6e, RZ, 0xfc, !PT ;  /* 0x0000006ed0d07812 */ /* 0x000fe400078efcff */
[----:B------:R-:W-:Y:S02]  /*20430*/  SEL R6, R6, RZ, P5 ;  /* 0x000000ff06067207 */ /* 0x000fe40002800000 */
[----:B------:R-:W-:Y:S02]  /*20440*/  SEL R5, RZ, 0x4, P1 ;  /* 0x00000004ff057807 */ /* 0x000fe40000800000 */
[----:B------:R-:W-:Y:S02]  /*20450*/  ISETP.GE.AND P4, PT, R208, UR5, PT ;  /* 0x00000005d0007c0c */ /* 0x000fe4000bf86270 */
[----:B------:R-:W-:Y:S02]  /*20460*/  ISETP.NE.U32.AND P1, PT, R6, RZ, PT ;  /* 0x000000ff0600720c */ /* 0x000fe40003f25070 */
[----:B------:R-:W-:-:S02]  /*20470*/  SEL R6, R5, RZ, P5 ;  /* 0x000000ff05067207 */ /* 0x000fc40002800000 */
[----:B------:R-:W-:Y:S02]  /*20480*/  SEL R5, RZ, 0x4, P3 ;  /* 0x00000004ff057807 */ /* 0x000fe40001800000 */
[----:B----4-:R-:W-:Y:S02]  /*20490*/  SEL R7, R10, RZ, P5 ;  /* 0x000000ff0a077207 */ /* 0x010fe40002800000 */
[----:B------:R-:W-:Y:S02]  /*204a0*/  SEL R5, R5, RZ, P5 ;  /* 0x000000ff05057207 */ /* 0x000fe40002800000 */
[----:B-1----:R-:W-:-:S03]  /*204b0*/  SHF.R.U32.HI R208, RZ, 0x6, R209 ;  /* 0x00000006ffd07819 */ /* 0x002fc600000116d1 */
[----:B------:R-:W-:Y:S01]  /*204c0*/  LDGSTS.E [R8+-0x6dff8], desc[UR18][R182.64], P1 ;  /* 0x92008000b6087fae */ /* 0x000fe20008921852 */
[----:B------:R-:W-:-:S04]  /*204d0*/  SHF.R.U32.HI R209, RZ, 0x6, R209 ;  /* 0x00000006ffd17819 */ /* 0x000fc800000116d1 */
[----:B------:R-:W-:Y:S02]  /*204e0*/  SGXT.U32 R209, R209, 0x1 ;  /* 0x00000001d1d1781a */ /* 0x000fe40000000000 */
[----:B------:R-:W-:Y:S02]  /*204f0*/  ISETP.NE.U32.AND P0, PT, R7, RZ, PT ;  /* 0x000000ff0700720c */ /* 0x000fe40003f05070 */
[----:B------:R-:W-:Y:S02]  /*20500*/  LOP3.LUT R209, R209, 0x30, RZ, 0xfc, !PT ;  /* 0x00000030d1d17812 */ /* 0x000fe400078efcff */
[----:B------:R-:W-:Y:S01]  /*20510*/  SEL R7, RZ, 0x4, P4 ;  /* 0x00000004ff077807 */ /* 0x000fe20002000000 */
[----:B------:R-:W4:Y:S01]  /*20520*/  LDL.64 R182, [R1+0x998] ;  /* 0x0009980001b67983 */ /* 0x000f220000100a00 */
[----:B------:R-:W-:Y:S02]  /*20530*/  ISETP.NE.U32.AND P4, PT, R5, RZ, PT ;  /* 0x000000ff0500720c */ /* 0x000fe40003f85070 */
[----:B------:R-:W-:-:S02]  /*20540*/  SEL R5, RZ, 0x4, P2 ;  /* 0x00000004ff057807 */ /* 0x000fc40001000000 */
        /* <DEDUP_REMOVED lines=8> */
[----:B-1----:R-:W-:-:S04]  /*205d0*/  SHF.R.U32.HI R209, RZ, 0x6, R209 ;  /* 0x00000006ffd17819 */ /* 0x002fc800000116d1 */
[----:B------:R-:W-:Y:S01]  /*205e0*/  SGXT.U32 R209, R209, 0x1 ;  /* 0x00000001d1d1781a */ /* 0x000fe20000000000 */
[----:B--2---:R1:W-:Y:S03]  /*205f0*/  LDGSTS.E [R8+-0x6c000], desc[UR18][R194.64], P0 ;  /* 0x94000000c2087fae */ /* 0x0043e60008121852 */
[----:B------:R-:W-:Y:S01]  /*20600*/  LOP3.LUT R209, R209, 0x32, RZ, 0xfc, !PT ;  /* 0x00000032d1d17812 */ /* 0x000fe200078efcff */
[----:B------:R-:W-:Y:S03]  /*20610*/  LDGSTS.E [R8+-0x6bff8], desc[UR18][R240.64], P3 ;  /* 0x94008000f0087fae */ /* 0x000fe60009921852 */
[----:B------:R-:W-:Y:S02]  /*20620*/  ISETP.GE.AND P2, PT, R209, UR5, PT ;  /* 0x00000005d1007c0c */ /* 0x000fe4000bf46270 */
[----:B------:R-:W2:Y:S01]  /*20630*/  LDL.64 R208, [R1+0x920] ;  /* 0x0009200001d07983 */ /* 0x000ea20000100a00 */
[----:B-1----:R-:W1:Y:S01]  /*20640*/  S2R R195, SR_TID.X ;  /* 0x0000000000c37919 */ /* 0x002e620000002100 */
[----:B------:R-:W-:-:S02]  /*20650*/  ISETP.NE.U32.AND P1, PT, R6, RZ, PT ;  /* 0x000000ff0600720c */ /* 0x000fc40003f25070 */
[----:B------:R-:W-:Y:S01]  /*20660*/  SEL R7, R7, RZ, P5 ;  /* 0x000000ff07077207 */ /* 0x000fe20002800000 */
[----:B------:R-:W4:Y:S01]  /*20670*/  LDL.64 R240, [R1+0xab0] ;  /* 0x000ab00001f07983 */ /* 0x000f220000100a00 */
[--C-:B-1----:R-:W-:Y:S02]  /*20680*/  SHF.R.U32.HI R194, RZ, 0x6, R195.reuse ;  /* 0x00000006ffc27819 */ /* 0x102fe400000116c3 */
[----:B------:R-:W-:-:S04]  /*20690*/  SHF.R.U32.HI R195, RZ, 0x6, R195 ;  /* 0x00000006ffc37819 */ /* 0x000fc800000116c3 */
[----:B------:R-:W-:-:S04]  /*206a0*/  SGXT.U32 R195, R195, 0x1 ;  /* 0x00000001c3c3781a */ /* 0x000fc80000000000 */
[----:B------:R-:W-:Y:S02]  /*206b0*/  LOP3.LUT R195, R195, 0x52, RZ, 0xfc, !PT ;  /* 0x00000052c3c37812 */ /* 0x000fe400078efcff */
[----:B------:R-:W-:-:S04]  /*206c0*/  SGXT.U32 R194, R194, 0x1 ;  /* 0x00000001c2c2781a */ /* 0x000fc80000000000 */
[----:B------:R-:W-:-:S04]  /*206d0*/  LOP3.LUT R194, R194, 0x50, RZ, 0xfc, !PT ;  /* 0x00000050c2c27812 */ /* 0x000fc800078efcff */
[----:B------:R-:W-:Y:S02]  /*206e0*/  ISETP.GE.AND P3, PT, R194, UR5, PT ;  /* 0x00000005c2007c0c */ /* 0x000fe4000bf66270 */
[----:B------:R-:W-:Y:S02]  /*206f0*/  SEL R6, R5, RZ, P5 ;  /* 0x000000ff05067207 */ /* 0x000fe40002800000 */
[----:B------:R-:W-:Y:S02]  /*20700*/  SEL R5, RZ, 0x4, P2 ;  /* 0x00000004ff057807 */ /* 0x000fe40001000000 */
[----:B------:R-:W-:Y:S02]  /*20710*/  ISETP.NE.U32.AND P2, PT, R6, RZ, PT ;  /* 0x000000ff0600720c */ /* 0x000fe40003f45070 */
[----:B------:R-:W-:Y:S02]  /*20720*/  SEL R5, R5, RZ, P5 ;  /* 0x000000ff05057207 */ /* 0x000fe40002800000 */
[----:B------:R-:W-:-:S02]  /*20730*/  SEL R6, RZ, 0x4, P3 ;  /* 0x00000004ff067807 */ /* 0x000fc40001800000 */
[----:B------:R-:W-:Y:S02]  /*20740*/  ISETP.NE.U32.AND P3, PT, R5, RZ, PT ;  /* 0x000000ff0500720c */ /* 0x000fe40003f65070 */
[----:B------:R-:W-:Y:S02]  /*20750*/  SEL R10, RZ, 0x4, P6 ;  /* 0x00000004ff0a7807 */ /* 0x000fe40003000000 */
[----:B------:R-:W-:Y:S01]  /*20760*/  ISETP.NE.U32.AND P6, PT, R7, RZ, PT ;  /* 0x000000ff0700720c */ /* 0x000fe20003fc5070 */
[----:B---3--:R-:W-:Y:S01]  /*20770*/  LDGSTS.E [R8+-0x6a000], desc[UR18][R16.64], P4 ;  /* 0x9600000010087fae */ /* 0x008fe2000a121852 */
[----:B------:R-:W-:Y:S02]  /*20780*/  ISETP.GE.AND P4, PT, R195, UR5, PT ;  /* 0x00000005c3007c0c */ /* 0x000fe4000bf86270 */
[----:B------:R-:W1:Y:S01]  /*20790*/  S2R R195, SR_TID.X ;  /* 0x0000000000c37919 */ /* 0x000e620000002100 */
[----:B------:R-:W3:Y:S01]  /*207a0*/  LDL.64 R16, [R1+0x9a0] ;  /* 0x0009a00001107983 */ /* 0x000ee20000100a00 */
[----:B------:R-:W-:-:S07]  /*207b0*/  SEL R5, RZ, 0x4, P4 ;  /* 0x00000004ff057807 */ /* 0x000fce0002000000 */
[----:B------:R-:W-:Y:S04]  /*207c0*/  LDGSTS.E [R8+-0x69ff8], desc[UR18][R18.64], P6 ;  /* 0x9600800012087fae */ /* 0x000fe8000b121852 */
[----:B------:R1:W-:Y:S04]  /*207d0*/  LDGSTS.E [R9+-0x70000], desc[UR18][R224.64], P1 ;  /* 0x90000000e0097fae */ /* 0x0003e80008921852 */
[----:B------:R-:W3:Y:S01]  /*207e0*/  LDL.64 R18, [R1+0xac0] ;  /* 0x000ac00001127983 */ /* 0x000ee20000100a00 */
[--C-:B-1----:R-:W-:Y:S02]  /*207f0*/  SHF.R.U32.HI R194, RZ, 0x6, R195.reuse ;  /* 0x00000006ffc27819 */ /* 0x102fe400000116c3 */
[----:B------:R-:W-:-:S04]  /*20800*/  SHF.R.U32.HI R195, RZ, 0x6, R195 ;  /* 0x00000006ffc37819 */ /* 0x000fc800000116c3 */
[----:B------:R-:W-:-:S04]  /*20810*/  SGXT.U32 R195, R195, 0x1 ;  /* 0x00000001c3c3781a */ /* 0x000fc80000000000 */
[----:B------:R-:W-:-:S04]  /*20820*/  LOP3.LUT R195, R195, 0x72, RZ, 0xfc, !PT ;  /* 0x00000072c3c37812 */ /* 0x000fc800078efcff */
[----:B------:R-:W-:Y:S02]  /*20830*/  ISETP.GE.AND P4, PT, R195, UR5, PT ;  /* 0x00000005c3007c0c */ /* 0x000fe4000bf86270 */
[----:B------:R-:W1:Y:S01]  /*20840*/  S2R R195, SR_TID.X ;  /* 0x0000000000c37919 */ /* 0x000e620000002100 */
[----:B------:R-:W-:-:S04]  /*20850*/  SGXT.U32 R194, R194, 0x1 ;  /* 0x00000001c2c2781a */ /* 0x000fc80000000000 */
[----:B------:R-:W-:-:S04]  /*20860*/  LOP3.LUT R194, R194, 0x70, RZ, 0xfc, !PT ;  /* 0x00000070c2c27812 */ /* 0x000fc800078efcff */
[----:B------:R-:W-:Y:S02]  /*20870*/  ISETP.GE.AND P6, PT, R194, UR5, PT ;  /* 0x00000005c2007c0c */ /* 0x000fe4000bfc6270 */
[----:B-1----:R-:W-:Y:S02]  /*20880*/  SHF.R.U32.HI R225, RZ, 0x6, R195 ;  /* 0x00000006ffe17819 */ /* 0x002fe400000116c3 */
[----:B------:R-:W3:Y:S01]  /*20890*/  LDL.64 R194, [R1+0xb88] ;  /* 0x000b880001c27983 */ /* 0x000ee20000100a00 */
[----:B------:R-:W-:-:S04]  /*208a0*/  SEL R7, R10, RZ, P5 ;  /* 0x000000ff0a077207 */ /* 0x000fc80002800000 */
[----:B------:R-:W-:-:S13]  /*208b0*/  ISETP.NE.U32.AND P0, PT, R7, RZ, PT ;  /* 0x000000ff0700720c */ /* 0x000fda0003f05070 */
[----:B--2---:R1:W-:Y:S04]  /*208c0*/  LDGSTS.E [R9+-0x6fff8], desc[UR18][R208.64], P0 ;  /* 0x90008000d0097fae */ /* 0x0043e80008121852 */
[----:B----4-:R-:W-:Y:S01]  /*208d0*/  LDGSTS.E [R9+-0x6e000], desc[UR18][R182.64], P2 ;  /* 0x92000000b6097fae */ /* 0x010fe20009121852 */
[----:B-1----:R-:W1:Y:S01]  /*208e0*/  S2R R209, SR_TID.X ;  /* 0x0000000000d17919 */ /* 0x002e620000002100 */
[----:B------:R-:W-:Y:S02]  /*208f0*/  SGXT.U32 R225, R225, 0x1 ;  /* 0x00000001e1e1781a */ /* 0x000fe40000000000 */
[----:B------:R-:W-:Y:S01]  /*20900*/  SEL R7, R6, RZ, P5 ;  /* 0x000000ff06077207 */ /* 0x000fe20002800000 */
[----:B------:R-:W2:Y:S01]  /*20910*/  LDL.64 R182, [R1+0x908] ;  /* 0x0009080001b67983 */ /* 0x000ea20000100a00 */
[----:B-1----:R-:W-:-:S02]  /*20920*/  SHF.R.U32.HI R208, RZ, 0x6, R209 ;  /* 0x00000006ffd07819 */ /* 0x002fc400000116d1 */
[----:B------:R-:W-:-:S04]  /*20930*/  SHF.R.U32.HI R209, RZ, 0x6, R209 ;  /* 0x00000006ffd17819 */ /* 0x000fc800000116d1 */
[----:B------:R-:W-:-:S04]  /*20940*/  SGXT.U32 R209, R209, 0x1 ;  /* 0x00000001d1d1781a */ /* 0x000fc80000000000 */
[----:B------:R-:W-:Y:S02]  /*20950*/  LOP3.LUT R209, R209, 0x34, RZ, 0xfc, !PT ;  /* 0x00000034d1d17812 */ /* 0x000fe400078efcff */
[----:B------:R-:W-:Y:S02]  /*20960*/  LOP3.LUT R225, R225, 0x14, RZ, 0xfc, !PT ;  /* 0x00000014e1e17812 */ /* 0x000fe400078efcff */
[----:B------:R-:W-:Y:S02]  /*20970*/  SGXT.U32 R208, R208, 0x1 ;  /* 0x00000001d0d0781a */ /* 0x000fe40000000000 */
[----:B------:R-:W-:Y:S02]  /*20980*/  SEL R6, R5, RZ, P5 ;  /* 0x000000ff05067207 */ /* 0x000fe40002800000 */
[----:B------:R-:W-:Y:S02]  /*20990*/  SEL R5, RZ, 0x4, P4 ;  /* 0x00000004ff057807 */ /* 0x000fe40002000000 */
[----:B------:R-:W-:-:S02]  /*209a0*/  ISETP.GE.AND P4, PT, R225, UR5, PT ;  /* 0x00000005e1007c0c */ /* 0x000fc4000bf86270 */
[----:B------:R-:W-:Y:S01]  /*209b0*/  LOP3.LUT R208, R208, 0x16, RZ, 0xfc, !PT ;  /* 0x00000016d0d07812 */ /* 0x000fe200078efcff */
[----:B------:R-:W4:Y:S01]  /*209c0*/  LDL.64 R224, [R1+0x990] ;  /* 0x0009900001e07983 */ /* 0x000f220000100a00 */
[----:B------:R-:W-:Y:S02]  /*209d0*/  ISETP.NE.U32.AND P1, PT, R6, RZ, PT ;  /* 0x000000ff0600720c */ /* 0x000fe40003f25070 */
[----:B------:R-:W-:Y:S02]  /*209e0*/  SEL R6, R5, RZ, P5 ;  /* 0x000000ff05067207 */ /* 0x000fe40002800000 */
[----:B------:R-:W-:Y:S02]  /*209f0*/  SEL R5, RZ, 0x4, P4 ;  /* 0x00000004ff057807 */ /* 0x000fe40002000000 */
[----:B------:R-:W-:Y:S02]  /*20a00*/  ISETP.GE.AND P4, PT, R208, UR5, PT ;  /* 0x00000005d0007c0c */ /* 0x000fe4000bf86270 */
[----:B------:R-:W-:-:S02]  /*20a10*/  SEL R8, RZ, 0x4, P6 ;  /* 0x00000004ff087807 */ /* 0x000fc40003000000 */
[----:B------:R-:W-:Y:S02]  /*20a20*/  ISETP.NE.U32.AND P6, PT, R7, RZ, PT ;  /* 0x000000ff0700720c */ /* 0x000fe40003fc5070 */
[----:B------:R-:W-:Y:S02]  /*20a30*/  SEL R7, R8, RZ, P5 ;  /* 0x000000ff08077207 */ /* 0x000fe40002800000 */
[----:B------:R-:W-:Y:S02]  /*20a40*/  SEL R5, R5, RZ, P5 ;  /* 0x000000ff05057207 */ /* 0x000fe40002800000 */
[----:B------:R-:W-:Y:S02]  /*20a50*/  ISETP.NE.U32.AND P0, PT, R7, RZ, PT ;  /* 0x000000ff0700720c */ /* 0x000fe40003f05070 */
[----:B------:R-:W-:Y:S02]  /*20a60*/  SEL R7, RZ, 0x4, P4 ;  /* 0x00000004ff077807 */ /* 0x000fe40002000000 */
[----:B------:R-:W-:-:S02]  /*20a70*/  ISETP.NE.U32.AND P4, PT, R5, RZ, PT ;  /* 0x000000ff0500720c */ /* 0x000fc40003f85070 */
[----:B------:R-:W-:Y:S01]  /*20a80*/  ISETP.NE.U32.AND P2, PT, R6, RZ, PT ;  /* 0x000000ff0600720c */ /* 0x000fe20003f45070 */
[----:B---3--:R-:W-:Y:S01]  /*20a90*/  LDGSTS.E [R9+-0x6dff8], desc[UR18][R16.64], P3 ;  /* 0x9200800010097fae */ /* 0x008fe20009921852 */
[----:B------:R-:W-:Y:S02]  /*20aa0*/  ISETP.GE.AND P3, PT, R209, UR5, PT ;  /* 0x00000005d1007c0c */ /* 0x000fe4000bf66270 */
[----:B------:R-:W1:Y:S02]  /*20ab0*/  S2R R209, SR_TID.X ;  /* 0x0000000000d17919 */ /* 0x000e640000002100 */
[----:B------:R-:W-:Y:S01]  /*20ac0*/  SEL R5, RZ, 0x4, P3 ;  /* 0x00000004ff057807 */ /* 0x000fe20001800000 */
[----:B------:R-:W-:Y:S04]  /*20ad0*/  LDGSTS.E [R9+-0x6c000], desc[UR18][R240.64], P6 ;  /* 0x94000000f0097fae */ /* 0x000fe8000b121852 */
[----:B------:R-:W3:Y:S04]  /*20ae0*/  LDL.64 R16, [R1+0x910] ;  /* 0x0009100001107983 */ /* 0x000ee80000100a00 */
[----:B------:R1:W-:Y:S02]  /*20af0*/  LDGSTS.E [R9+-0x6bff8], desc[UR18][R18.64], P1 ;  /* 0x9400800012097fae */ /* 0x0003e40008921852 */
[----:B-1----:R-:W-:-:S02]  /*20b00*/  SHF.R.U32.HI R208, RZ, 0x6, R209 ;  /* 0x00000006ffd07819 */ /* 0x002fc400000116d1 */
[----:B------:R-:W-:-:S04]  /*20b10*/  SHF.R.U32.HI R209, RZ, 0x6, R209 ;  /* 0x00000006ffd17819 */ /* 0x000fc800000116d1 */
[----:B------:R-:W-:-:S04]  /*20b20*/  SGXT.U32 R209, R209, 0x1 ;  /* 0x00000001d1d1781a */ /* 0x000fc80000000000 */
[----:B------:R-:W-:-:S04]  /*20b30*/  LOP3.LUT R209, R209, 0x54, RZ, 0xfc, !PT ;  /* 0x00000054d1d17812 */ /* 0x000fc800078efcff */
[----:B------:R-:W-:Y:S02]  /*20b40*/  ISETP.GE.AND P3, PT, R209, UR5, PT ;  /* 0x00000005d1007c0c */ /* 0x000fe4000bf66270 */
[----:B------:R-:W1:Y:S01]  /*20b50*/  S2R R209, SR_TID.X ;  /* 0x0000000000d17919 */ /* 0x000e620000002100 */
[----:B------:R-:W-:-:S04]  /*20b60*/  SGXT.U32 R208, R208, 0x1 ;  /* 0x00000001d0d0781a */ /* 0x000fc80000000000 */
[----:B------:R-:W-:-:S04]  /*20b70*/  LOP3.LUT R208, R208, 0x36, RZ, 0xfc, !PT ;  /* 0x00000036d0d07812 */ /* 0x000fc800078efcff */
[----:B------:R-:W-:Y:S01]  /*20b80*/  ISETP.GE.AND P6, PT, R208, UR5, PT ;  /* 0x00000005d0007c0c */ /* 0x000fe2000bfc6270 */
[----:B------:R1:W-:Y:S04]  /*20b90*/  LDGSTS.E [R9+-0x6a000], desc[UR18][R194.64], P0 ;  /* 0x96000000c2097fae */ /* 0x0003e80008121852 */
[----:B------:R-:W-:Y:S01]  /*20ba0*/  LDGSTS.E [R9+-0x69ff8], desc[UR18][R242.64], P2 ;  /* 0x96008000f2097fae */ /* 0x000fe20009121852 */
[----:B-1----:R-:W-:-:S03]  /*20bb0*/  SHF.R.U32.HI R19, RZ, 0x6, R209 ;  /* 0x00000006ff137819 */ /* 0x002fc600000116d1 */
[----:B------:R-:W4:Y:S04]  /*20bc0*/  LDL.64 R208, [R1+0x988] ;  /* 0x0009880001d07983 */ /* 0x000f280000100a00 */
[----:B------:R-:W2:Y:S04]  /*20bd0*/  LDL.LU.64 R242, [R1+0x1040] ;  /* 0x0010400001f27983 */ /* 0x000ea80000300a00 */
[----:B------:R-:W4:Y:S01]  /*20be0*/  LDL.64 R240, [R1+0xa80] ;  /* 0x000a800001f07983 */ /* 0x000f220000100a00 */
[----:B------:R-:W-:Y:S02]  /*20bf0*/  SEL R7, R7, RZ, P5 ;  /* 0x000000ff07077207 */ /* 0x000fe40002800000 */
[----:B------:R-:W-:-:S02]  /*20c00*/  SEL R8, RZ, 0x4, P6 ;  /* 0x00000004ff087807 */ /* 0x000fc40003000000 */
[----:B------:R-:W-:Y:S01]  /*20c10*/  SEL R6, R5, RZ, P5 ;  /* 0x000000ff05067207 */ /* 0x000fe20002800000 */
[----:B------:R-:W1:Y:S01]  /*20c20*/  S2R R195, SR_TID.X ;  /* 0x0000000000c37919 */ /* 0x000e620000002100 */
[----:B------:R-:W-:Y:S02]  /*20c30*/  ISETP.NE.U32.AND P6, PT, R7, RZ, PT ;  /* 0x000000ff0700720c */ /* 0x000fe40003fc5070 */
[----:B------:R-:W-:Y:S01]  /*20c40*/  SGXT.U32 R19, R19, 0x1 ;  /* 0x000000011313781a */ /* 0x000fe20000000000 */
[----:B------:R-:W4:Y:S03]  /*20c50*/  LDL.64 R152, [R1+0x900] ;  /* 0x0009000001987983 */ /* 0x000f260000100a00 */
[----:B------:R-:W-:Y:S02]  /*20c60*/  LOP3.LUT R19, R19, 0x56, RZ, 0xfc, !PT ;  /* 0x0000005613137812 */ /* 0x000fe400078efcff */
[----:B------:R-:W-:-:S02]  /*20c70*/  SEL R5, RZ, 0x4, P3 ;  /* 0x00000004ff057807 */ /* 0x000fc40001800000 */
[----:B------:R-:W-:Y:S02]  /*20c80*/  ISETP.GE.AND P3, PT, R19, UR5, PT ;  /* 0x0000000513007c0c */ /* 0x000fe4000bf66270 */
[----:B------:R-:W4:Y:S01]  /*20c90*/  LDL.64 R18, [R1+0xa90] ;  /* 0x000a900001127983 */ /* 0x000f220000100a00 */
[--C-:B-1----:R-:W-:Y:S02]  /*20ca0*/  SHF.R.U32.HI R194, RZ, 0x6, R195.reuse ;  /* 0x00000006ffc27819 */ /* 0x102fe400000116c3 */
[----:B------:R-:W-:-:S04]  /*20cb0*/  SHF.R.U32.HI R195, RZ, 0x6, R195 ;  /* 0x00000006ffc37819 */ /* 0x000fc800000116c3 */
[----:B------:R-:W-:-:S04]  /*20cc0*/  SGXT.U32 R195, R195, 0x1 ;  /* 0x00000001c3c3781a */ /* 0x000fc80000000000 */
[----:B------:R-:W-:Y:S02]  /*20cd0*/  LOP3.LUT R195, R195, 0x76, RZ, 0xfc, !PT ;  /* 0x00000076c3c37812 */ /* 0x000fe400078efcff */
[----:B------:R-:W-:Y:S02]  /*20ce0*/  SGXT.U32 R194, R194, 0x1 ;  /* 0x00000001c2c2781a */ /* 0x000fe40000000000 */
[----:B------:R-:W-:Y:S02]  /*20cf0*/  ISETP.NE.U32.AND P1, PT, R6, RZ, PT ;  /* 0x000000ff0600720c */ /* 0x000fe40003f25070 */
[----:B------:R-:W-:Y:S02]  /*20d00*/  LOP3.LUT R194, R194, 0x74, RZ, 0xfc, !PT ;  /* 0x00000074c2c27812 */ /* 0x000fe400078efcff */
[----:B------:R-:W-:Y:S02]  /*20d10*/  SEL R6, R5, RZ, P5 ;  /* 0x000000ff05067207 */ /* 0x000fe40002800000 */
[----:B------:R-:W-:-:S02]  /*20d20*/  SEL R5, RZ, 0x4, P3 ;  /* 0x00000004ff057807 */ /* 0x000fc40001800000 */
[----:B------:R-:W-:Y:S02]  /*20d30*/  ISETP.GE.AND P3, PT, R194, UR5, PT ;  /* 0x00000005c2007c0c */ /* 0x000fe4000bf66270 */
[----:B------:R-:W-:Y:S02]  /*20d40*/  SEL R7, R8, RZ, P5 ;  /* 0x000000ff08077207 */ /* 0x000fe40002800000 */
[----:B------:R-:W-:Y:S02]  /*20d50*/  SEL R5, R5, RZ, P5 ;  /* 0x000000ff05057207 */ /* 0x000fe40002800000 */
[----:B------:R-:W-:Y:S02]  /*20d60*/  ISETP.NE.U32.AND P0, PT, R7, RZ, PT ;  /* 0x000000ff0700720c */ /* 0x000fe40003f05070 */
[----:B------:R-:W-:Y:S02]  /*20d70*/  SEL R7, RZ, 0x4, P3 ;  /* 0x00000004ff077807 */ /* 0x000fe40001800000 */
[----:B------:R-:W-:-:S02]  /*20d80*/  ISETP.NE.U32.AND P3, PT, R5, RZ, PT ;  /* 0x000000ff0500720c */ /* 0x000fc40003f65070 */
[----:B------:R-:W-:Y:S01]  /*20d90*/  ISETP.NE.U32.AND P2, PT, R6, RZ, PT ;  /* 0x000000ff0600720c */ /* 0x000fe20003f45070 */
[----:B--2---:R-:W-:Y:S04]  /*20da0*/  LDGSTS.E [R242+-0x70000], desc[UR18][R182.64], P4 ;  /* 0x90000000b6f27fae */ /* 0x004fe8000a121852 */
[----:B---3--:R-:W-:Y:S04]  /*20db0*/  LDGSTS.E [R242+-0x6fff8], desc[UR18][R16.64], P6 ;  /* 0x9000800010f27fae */ /* 0x008fe8000b121852 */
[----:B------:R-:W2:Y:S04]  /*20dc0*/  LDL.64 R182, [R1+0xb78] ;  /* 0x000b780001b67983 */ /* 0x000ea80000100a00 */
[----:B------:R-:W3:Y:S01]  /*20dd0*/  LDL.64 R16, [R1+0xb80] ;  /* 0x000b800001107983 */ /* 0x000ee20000100a00 */
[----:B------:R-:W-:-:S02]  /*20de0*/  ISETP.GE.AND P4, PT, R195, UR5, PT ;  /* 0x00000005c3007c0c */ /* 0x000fc4000bf86270 */
[----:B------:R-:W1:Y:S02]  /*20df0*/  S2R R195, SR_TID.X ;  /* 0x0000000000c37919 */ /* 0x000e640000002100 */
[----:B------:R-:W-:Y:S01]  /*20e00*/  SEL R5, RZ, 0x4, P4 ;  /* 0x00000004ff057807 */ /* 0x000fe20002000000 */
[----:B----4-:R4:W-:Y:S01]  /*20e10*/  LDGSTS.E [R242+-0x6e000], desc[UR18][R208.64], P1 ;  /* 0x92000000d0f27fae */ /* 0x0109e20008921852 */
[--C-:B-1----:R-:W-:Y:S01]  /*20e20*/  SHF.R.U32.HI R194, RZ, 0x6, R195.reuse ;  /* 0x00000006ffc27819 */ /* 0x102fe200000116c3 */
[----:B----4-:R-:W1:Y:S01]  /*20e30*/  S2R R209, SR_TID.X ;  /* 0x0000000000d17919 */ /* 0x010e620000002100 */
[----:B------:R-:W-:Y:S02]  /*20e40*/  SHF.R.U32.HI R195, RZ, 0x6, R195 ;  /* 0x00000006ffc37819 */ /* 0x000fe400000116c3 */
[----:B------:R-:W-:Y:S01]  /*20e50*/  SEL R6, R5, RZ, P5 ;  /* 0x000000ff05067207 */ /* 0x000fe20002800000 */
[----:B------:R-:W-:Y:S01]  /*20e60*/  LDGSTS.E [R242+-0x6dff8], desc[UR18][R224.64], P0 ;  /* 0x92008000e0f27fae */ /* 0x000fe20008121852 */
[----:B------:R-:W-:-:S02]  /*20e70*/  SGXT.U32 R195, R195, 0x1 ;  /* 0x00000001c3c3781a */ /* 0x000fc40000000000 */
[----:B------:R-:W-:Y:S01]  /*20e80*/  SGXT.U32 R194, R194, 0x1 ;  /* 0x00000001c2c2781a */ /* 0x000fe20000000000 */
[----:B------:R-:W-:Y:S01]  /*20e90*/  LDGSTS.E [R242+-0x6c000], desc[UR18][R240.64], P2 ;  /* 0x94000000f0f27fae */ /* 0x000fe20009121852 */
[----:B------:R-:W-:Y:S02]  /*20ea0*/  LOP3.LUT R195, R195, 0x1a, RZ, 0xfc, !PT ;  /* 0x0000001ac3c37812 */ /* 0x000fe400078efcff */
[----:B------:R-:W-:Y:S01]  /*20eb0*/  LOP3.LUT R194, R194, 0x18, RZ, 0xfc, !PT ;  /* 0x00000018c2c27812 */ /* 0x000fe200078efcff */
[----:B------:R4:W-:Y:S01]  /*20ec0*/  LDGSTS.E [R242+-0x6bff8], desc[UR18][R18.64], P3 ;  /* 0x9400800012f27fae */ /* 0x0009e20009921852 */
[----:B------:R-:W-:Y:S02]  /*20ed0*/  ISETP.GE.AND P4, PT, R195, UR5, PT ;  /* 0x00000005c3007c0c */ /* 0x000fe4000bf86270 */
[----:B------:R-:W4:Y:S02]  /*20ee0*/  S2R R195, SR_TID.X ;  /* 0x0000000000c37919 */ /* 0x000f240000002100 */
[----:B------:R-:W-:-:S02]  /*20ef0*/  SEL R5, RZ, 0x4, P4 ;  /* 0x00000004ff057807 */ /* 0x000fc40002000000 */
[----:B------:R-:W-:Y:S01]  /*20f00*/  ISETP.GE.AND P6, PT, R194, UR5, PT ;  /* 0x00000005c2007c0c */ /* 0x000fe2000bfc6270 */
[----:B------:R-:W3:Y:S01]  /*20f10*/  LDL.64 R224, [R1+0x978] ;  /* 0x0009780001e07983 */ /* 0x000ee20000100a00 */
[----:B------:R-:W-:Y:S02]  /*20f20*/  ISETP.NE.U32.AND P1, PT, R6, RZ, PT ;  /* 0x000000ff0600720c */ /* 0x000fe40003f25070 */
[----:B------:R-:W-:Y:S01]  /*20f30*/  SEL R7, R7, RZ, P5 ;  /* 0x000000ff07077207 */ /* 0x000fe20002800000 */
[----:B------:R-:W3:Y:S01]  /*20f40*/  LDL.64 R240, [R1+0x980] ;  /* 0x0009800001f07983 */ /* 0x000ee20000100a00 */
[----:B----4-:R-:W-:-:S04]  /*20f50*/  SHF.R.U32.HI R195, RZ, 0x6, R195 ;  /* 0x00000006ffc37819 */ /* 0x010fc800000116c3 */
[----:B------:R-:W-:-:S04]  /*20f60*/  SGXT.U32 R195, R195, 0x1 ;  /* 0x00000001c3c3781a */ /* 0x000fc80000000000 */
[----:B------:R-:W-:-:S04]  /*20f70*/  LOP3.LUT R195, R195, 0x38, RZ, 0xfc, !PT ;  /* 0x00000038c3c37812 */ /* 0x000fc800078efcff */
[----:B------:R-:W-:Y:S02]  /*20f80*/  ISETP.GE.AND P4, PT, R195, UR5, PT ;  /* 0x00000005c3007c0c */ /* 0x000fe4000bf86270 */
[----:B------:R-:W4:Y:S01]  /*20f90*/  LDL.64 R194, [R1+0x8f8] ;  /* 0x0008f80001c27983 */ /* 0x000f220000100a00 */
[----:B-1----:R-:W-:-:S04]  /*20fa0*/  SHF.R.U32.HI R208, RZ, 0x6, R209 ;  /* 0x00000006ffd07819 */ /* 0x002fc800000116d1 */
[----:B------:R-:W-:Y:S02]  /*20fb0*/  SGXT.U32 R208, R208, 0x1 ;  /* 0x00000001d0d0781a */ /* 0x000fe40000000000 */
[----:B------:R-:W-:Y:S02]  /*20fc0*/  SEL R6, R5, RZ, P5 ;  /* 0x000000ff05067207 */ /* 0x000fe40002800000 */
[----:B------:R-:W-:Y:S02]  /*20fd0*/  LOP3.LUT R208, R208, 0x3a, RZ, 0xfc, !PT ;  /* 0x0000003ad0d07812 */ /* 0x000fe400078efcff */
[----:B------:R-:W-:Y:S02]  /*20fe0*/  SEL R5, RZ, 0x4, P4 ;  /* 0x00000004ff057807 */ /* 0x000fe40002000000 */
[----:B------:R-:W-:Y:S02]  /*20ff0*/  ISETP.GE.AND P4, PT, R208, UR5, PT ;  /* 0x00000005d0007c0c */ /* 0x000fe4000bf86270 */
[----:B------:R-:W-:-:S02]  /*21000*/  SHF.R.U32.HI R208, RZ, 0x6, R209 ;  /* 0x00000006ffd07819 */ /* 0x000fc400000116d1 */
[----:B------:R-:W-:-:S04]  /*21010*/  SHF.R.U32.HI R209, RZ, 0x6, R209 ;  /* 0x00000006ffd17819 */ /* 0x000fc800000116d1 */
[----:B------:R-:W-:-:S04]  /*21020*/  SGXT.U32 R209, R209, 0x1 ;  /* 0x00000001d1d1781a */ /* 0x000fc80000000000 */
[----:B------:R-:W-:Y:S02]  /*21030*/  LOP3.LUT R209, R209, 0x5a, RZ, 0xfc, !PT ;  /* 0x0000005ad1d17812 */ /* 0x000fe400078efcff */
[----:B------:R-:W-:Y:S02]  /*21040*/  ISETP.NE.U32.AND P2, PT, R6, RZ, PT ;  /* 0x000000ff0600720c */ /* 0x000fe40003f45070 */
[----:B------:R-:W-:Y:S02]  /*21050*/  SEL R6, RZ, 0x4, P4 ;  /* 0x00000004ff067807 */ /* 0x000fe40002000000 */
[----:B------:R-:W-:Y:S02]  /*21060*/  ISETP.GE.AND P4, PT, R209, UR5, PT ;  /* 0x00000005d1007c0c */ /* 0x000fe4000bf86270 */
[----:B------:R-:W1:Y:S01]  /*21070*/  S2R R209, SR_TID.X ;  /* 0x0000000000d17919 */ /* 0x000e620000002100 */
[----:B------:R-:W-:Y:S02]  /*21080*/  SEL R8, RZ, 0x4, P6 ;  /* 0x00000004ff087807 */ /* 0x000fe40003000000 */
[----:B------:R-:W-:-:S02]  /*21090*/  ISETP.NE.U32.AND P6, PT, R7, RZ, PT ;  /* 0x000000ff0700720c */ /* 0x000fc40003fc5070 */
[----:B------:R-:W-:Y:S02]  /*210a0*/  SGXT.U32 R208, R208, 0x1 ;  /* 0x00000001d0d0781a */ /* 0x000fe40000000000 */
[----:B------:R-:W-:Y:S02]  /*210b0*/  SEL R5, R5, RZ, P5 ;  /* 0x000000ff05057207 */ /* 0x000fe40002800000 */
[----:B------:R-:W-:-:S04]  /*210c0*/  LOP3.LUT R208, R208, 0x58, RZ, 0xfc, !PT ;  /* 0x00000058d0d07812 */ /* 0x000fc800078efcff */
[----:B------:R-:W-:Y:S02]  /*210d0*/  ISETP.GE.AND P3, PT, R208, UR5, PT ;  /* 0x00000005d0007c0c */ /* 0x000fe4000bf66270 */
[----:B-1----:R-:W-:-:S04]  /*210e0*/  SHF.R.U32.HI R209, RZ, 0x6, R209 ;  /* 0x00000006ffd17819 */ /* 0x002fc800000116d1 */
[----:B------:R-:W-:-:S04]  /*210f0*/  SGXT.U32 R209, R209, 0x1 ;  /* 0x00000001d1d1781a */ /* 0x000fc80000000000 */
[----:B------:R-:W-:Y:S01]  /*21100*/  LOP3.LUT R209, R209, 0x78, RZ, 0xfc, !PT ;  /* 0x00000078d1d17812 */ /* 0x000fe200078efcff */
[----:B--2---:R-:W-:Y:S01]  /*21110*/  LDGSTS.E [R242+-0x6a000], desc[UR18][R182.64], P6 ;  /* 0x96000000b6f27fae */ /* 0x004fe2000b121852 */
[----:B------:R-:W-:Y:S02]  /*21120*/  ISETP.NE.U32.AND P6, PT, R5, RZ, PT ;  /* 0x000000ff0500720c */ /* 0x000fe40003fc5070 */
[----:B------:R-:W-:Y:S01]  /*21130*/  SEL R5, RZ, 0x4, P4 ;  /* 0x00000004ff057807 */ /* 0x000fe20002000000 */
[----:B---3--:R-:W-:Y:S01]  /*21140*/  LDGSTS.E [R242+-0x69ff8], desc[UR18][R16.64], P1 ;  /* 0x9600800010f27fae */ /* 0x008fe20008921852 */
[----:B------:R-:W-:-:S03]  /*21150*/  ISETP.GE.AND P4, PT, R209, UR5, PT ;  /* 0x00000005d1007c0c */ /* 0x000fc6000bf86270 */
[----:B------:R-:W2:Y:S01]  /*21160*/  LDL.64 R208, [R1+0xa68] ;  /* 0x000a680001d07983 */ /* 0x000ea20000100a00 */
[----:B------:R-:W1:Y:S03]  /*21170*/  S2R R19, SR_TID.X ;  /* 0x0000000000137919 */ /* 0x000e660000002100 */
[----:B------:R-:W3:Y:S01]  /*21180*/  LDL.64 R16, [R1+0xa58] ;  /* 0x000a580001107983 */ /* 0x000ee20000100a00 */
[----:B------:R-:W-:-:S03]  /*21190*/  SEL R7, R8, RZ, P5 ;  /* 0x000000ff08077207 */ /* 0x000fc60002800000 */
[----:B------:R-:W2:Y:S01]  /*211a0*/  LDL.64 R182, [R1+0xb68] ;  /* 0x000b680001b67983 */ /* 0x000ea20000100a00 */
[----:B------:R-:W-:Y:S02]  /*211b0*/  ISETP.NE.U32.AND P0, PT, R7, RZ, PT ;  /* 0x000000ff0700720c */ /* 0x000fe40003f05070 */
[--C-:B-1----:R-:W-:Y:S02]  /*211c0*/  SHF.R.U32.HI R18, RZ, 0x6, R19.reuse ;  /* 0x00000006ff127819 */ /* 0x102fe40000011613 */
[----:B------:R-:W-:-:S04]  /*211d0*/  SHF.R.U32.HI R19, RZ, 0x6, R19 ;  /* 0x00000006ff137819 */ /* 0x000fc80000011613 */
[----:B------:R-:W-:-:S04]  /*211e0*/  SGXT.U32 R19, R19, 0x1 ;  /* 0x000000011313781a */ /* 0x000fc80000000000 */
[----:B------:R-:W-:Y:S02]  /*211f0*/  LOP3.LUT R19, R19, 0x1c, RZ, 0xfc, !PT ;  /* 0x0000001c13137812 */ /* 0x000fe400078efcff */
[----:B------:R-:W-:Y:S02]  /*21200*/  SGXT.U32 R18, R18, 0x1 ;  /* 0x000000011212781a */ /* 0x000fe40000000000 */
[----:B------:R-:W-:Y:S02]  /*21210*/  SEL R6, R6, RZ, P5 ;  /* 0x000000ff06067207 */ /* 0x000fe40002800000 */
[----:B------:R-:W-:Y:S02]  /*21220*/  SEL R7, RZ, 0x4, P3 ;  /* 0x00000004ff077807 */ /* 0x000fe40001800000 */
[----:B------:R-:W-:Y:S02]  /*21230*/  LOP3.LUT R18, R18, 0x7a, RZ, 0xfc, !PT ;  /* 0x0000007a12127812 */ /* 0x000fe400078efcff */
[----:B------:R-:W-:-:S02]  /*21240*/  ISETP.NE.U32.AND P3, PT, R6, RZ, PT ;  /* 0x000000ff0600720c */ /* 0x000fc40003f65070 */
[----:B------:R-:W-:Y:S02]  /*21250*/  SEL R6, R5, RZ, P5 ;  /* 0x000000ff05067207 */ /* 0x000fe40002800000 */
[----:B------:R-:W-:Y:S01]  /*21260*/  SEL R5, RZ, 0x4, P4 ;  /* 0x00000004ff057807 */ /* 0x000fe20002000000 */
[----:B----4-:R-:W-:Y:S04]  /*21270*/  LDGSTS.E [R243+-0x70000], desc[UR18][R194.64], P0 ;  /* 0x90000000c2f37fae */ /* 0x010fe80008121852 */
[----:B------:R-:W-:Y:S01]  /*21280*/  LDGSTS.E [R243+-0x6fff8], desc[UR18][R152.64], P2 ;  /* 0x9000800098f37fae */ /* 0x000fe20009121852 */
[----:B------:R-:W-:Y:S02]  /*21290*/  ISETP.GE.AND P2, PT, R19, UR5, PT ;  /* 0x0000000513007c0c */ /* 0x000fe4000bf46270 */
[----:B------:R-:W1:Y:S01]  /*212a0*/  S2R R19, SR_TID.X ;  /* 0x0000000000137919 */ /* 0x000e620000002100 */
[----:B------:R-:W4:Y:S01]  /*212b0*/  LDL.64 R194, [R1+0xb70] ;  /* 0x000b700001c27983 */ /* 0x000f220000100a00 */
[----:B------:R-:W-:-:S02]  /*212c0*/  ISETP.GE.AND P4, PT, R18, UR5, PT ;  /* 0x0000000512007c0c */ /* 0x000fc4000bf86270 */
[----:B------:R-:W-:Y:S01]  /*212d0*/  SEL R7, R7, RZ, P5 ;  /* 0x000000ff07077207 */ /* 0x000fe20002800000 */
[----:B------:R-:W-:Y:S01]  /*212e0*/  LDGSTS.E [R243+-0x6e000], desc[UR18][R224.64], P6 ;  /* 0x92000000e0f37fae */ /* 0x000fe2000b121852 */
[----:B------:R-:W-:Y:S02]  /*212f0*/  SEL R5, R5, RZ, P5 ;  /* 0x000000ff05057207 */ /* 0x000fe40002800000 */
[----:B------:R-:W-:Y:S01]  /*21300*/  ISETP.NE.U32.AND P1, PT, R7, RZ, PT ;  /* 0x000000ff0700720c */ /* 0x000fe20003f25070 */
[----:B------:R-:W-:Y:S01]  /*21310*/  LDGSTS.E [R243+-0x6dff8], desc[UR18][R240.64], P3 ;  /* 0x92008000f0f37fae */ /* 0x000fe20009921852 */
[----:B------:R-:W-:Y:S02]  /*21320*/  SEL R7, RZ, 0x4, P4 ;  /* 0x00000004ff077807 */ /* 0x000fe40002000000 */
[----:B------:R-:W-:Y:S02]  /*21330*/  ISETP.NE.U32.AND P4, PT, R5, RZ, PT ;  /* 0x000000ff0500720c */ /* 0x000fe40003f85070 */
[----:B------:R-:W-:-:S02]  /*21340*/  SEL R5, RZ, 0x4, P2 ;  /* 0x00000004ff057807 */ /* 0x000fc40001000000 */
[--C-:B-1----:R-:W-:Y:S02]  /*21350*/  SHF.R.U32.HI R18, RZ, 0x6, R19.reuse ;  /* 0x00000006ff127819 */ /* 0x102fe40000011613 */
[----:B------:R-:W-:-:S04]  /*21360*/  SHF.R.U32.HI R19, RZ, 0x6, R19 ;  /* 0x00000006ff137819 */ /* 0x000fc80000011613 */
[----:B------:R-:W-:-:S04]  /*21370*/  SGXT.U32 R19, R19, 0x1 ;  /* 0x000000011313781a */ /* 0x000fc80000000000 */
[----:B------:R-:W-:-:S04]  /*21380*/  LOP3.LUT R19, R19, 0x3c, RZ, 0xfc, !PT ;  /* 0x0000003c13137812 */ /* 0x000fc800078efcff */
[----:B------:R-:W-:Y:S02]  /*21390*/  ISETP.GE.AND P2, PT, R19, UR5, PT ;  /* 0x0000000513007c0c */ /* 0x000fe4000bf46270 */
[----:B------:R-:W1:Y:S01]  /*213a0*/  S2R R19, SR_TID.X ;  /* 0x0000000000137919 */ /* 0x000e620000002100 */
[----:B------:R-:W-:Y:S02]  /*213b0*/  ISETP.NE.U32.AND P0, PT, R6, RZ, PT ;  /* 0x000000ff0600720c */ /* 0x000fe40003f05070 */
[----:B------:R-:W-:-:S04]  /*213c0*/  SGXT.U32 R18, R18, 0x1 ;  /* 0x000000011212781a */ /* 0x000fc80000000000 */
[----:B------:R-:W-:Y:S02]  /*213d0*/  LOP3.LUT R18, R18, 0x1e, RZ, 0xfc, !PT ;  /* 0x0000001e12127812 */ /* 0x000fe400078efcff */
[----:B------:R-:W-:Y:S02]  /*213e0*/  SEL R6, R5, RZ, P5 ;  /* 0x000000ff05067207 */ /* 0x000fe40002800000 */
[----:B------:R-:W-:Y:S02]  /*213f0*/  SEL R5, RZ, 0x4, P2 ;  /* 0x00000004ff057807 */ /* 0x000fe40001000000 */
[----:B------:R-:W-:Y:S02]  /*21400*/  ISETP.GE.AND P6, PT, R18, UR5, PT ;  /* 0x0000000512007c0c */ /* 0x000fe4000bfc6270 */
[----:B-1----:R-:W-:-:S04]  /*21410*/  SHF.R.U32.HI R19, RZ, 0x6, R19 ;  /* 0x00000006ff137819 */ /* 0x002fc80000011613 */
[----:B------:R-:W-:-:S04]  /*21420*/  SGXT.U32 R19, R19, 0x1 ;  /* 0x000000011313781a */ /* 0x000fc80000000000 */
[----:B------:R-:W-:-:S04]  /*21430*/  LOP3.LUT R19, R19, 0x3e, RZ, 0xfc, !PT ;  /* 0x0000003e13137812 */ /* 0x000fc800078efcff */
[----:B------:R-:W-:Y:S02]  /*21440*/  ISETP.GE.AND P2, PT, R19, UR5, PT ;  /* 0x0000000513007c0c */ /* 0x000fe4000bf46270 */
[----:B------:R-:W4:Y:S04]  /*21450*/  LDL.64 R18, [R1+0x8f0] ;  /* 0x0008f00001127983 */ /* 0x000f280000100a00 */
[----:B---3--:R1:W-:Y:S04]  /*21460*/  LDGSTS.E [R243+-0x6c000], desc[UR18][R16.64], P1 ;  /* 0x9400000010f37fae */ /* 0x0083e80008921852 */
[----:B--2---:R-:W-:Y:S01]  /*21470*/  LDGSTS.E [R243+-0x6bff8], desc[UR18][R208.64], P0 ;  /* 0x94008000d0f37fae */ /* 0x004fe20008121852 */
[----:B------:R-:W-:-:S02]  /*21480*/  SEL R7, R7, RZ, P5 ;  /* 0x000000ff07077207 */ /* 0x000fc40002800000 */
[----:B------:R-:W-:Y:S01]  /*21490*/  SEL R8, RZ, 0x4, P6 ;  /* 0x00000004ff087807 */ /* 0x000fe20003000000 */
[----:B------:R-:W-:Y:S04]  /*214a0*/  LDGSTS.E [R243+-0x6a000], desc[UR18][R182.64], P4 ;  /* 0x96000000b6f37fae */ /* 0x000fe8000a121852 */
[----:B------:R-:W2:Y:S01]  /*214b0*/  LDL.64 R208, [R1+0x8e8] ;  /* 0x0008e80001d07983 */ /* 0x000ea20000100a00 */
[----:B-1----:R-:W1:Y:S01]  /*214c0*/  S2R R17, SR_TID.X ;  /* 0x0000000000117919 */ /* 0x002e620000002100 */
[----:B------:R-:W-:Y:S02]  /*214d0*/  ISETP.NE.U32.AND P6, PT, R7, RZ, PT ;  /* 0x000000ff0700720c */ /* 0x000fe40003fc5070 */
[----:B------:R-:W-:Y:S01]  /*214e0*/  SEL R5, R5, RZ, P5 ;  /* 0x000000ff05057207 */ /* 0x000fe20002800000 */
[----:B------:R-:W3:Y:S01]  /*214f0*/  LDL.LU.64 R152, [R1+0x8e0] ;  /* 0x0008e00001987983 */ /* 0x000ee20000300a00 */
[----:B------:R-:W-:-:S02]  /*21500*/  ISETP.NE.U32.AND P3, PT, R6, RZ, PT ;  /* 0x000000ff0600720c */ /* 0x000fc40003f65070 */
[----:B------:R-:W-:Y:S01]  /*21510*/  ISETP.NE.U32.AND P0, PT, R5, RZ, PT ;  /* 0x000000ff0500720c */ /* 0x000fe20003f05070 */
[----:B------:R-:W3:Y:S01]  /*21520*/  LDL.LU.64 R224, [R1+0x1e0] ;  /* 0x0001e00001e07983 */ /* 0x000ee20000300a00 */
[----:B------:R-:W-:Y:S02]  /*21530*/  SEL R5, RZ, 0x4, P2 ;  /* 0x00000004ff057807 */ /* 0x000fe40001000000 */
[----:B------:R-:W-:Y:S01]  /*21540*/  SEL R6, R8, RZ, P5 ;  /* 0x000000ff08067207 */ /* 0x000fe20002800000 */
[----:B------:R-:W3:Y:S01]  /*21550*/  LDL.LU.64 R240, [R1+0x1e8] ;  /* 0x0001e80001f07983 */ /* 0x000ee20000300a00 */
[----:B------:R-:W-:Y:S02]  /*21560*/  SEL R5, R5, RZ, P5 ;  /* 0x000000ff05057207 */ /* 0x000fe40002800000 */
[----:B------:R-:W-:Y:S01]  /*21570*/  ISETP.NE.U32.AND P1, PT, R6, RZ, PT ;  /* 0x000000ff0600720c */ /* 0x000fe20003f25070 */
[----:B----4-:R1:W-:Y:S02]  /*21580*/  LDGSTS.E [R243+-0x69ff8], desc[UR18][R194.64], P6 ;  /* 0x96008000c2f37fae */ /* 0x0103e4000b121852 */
[----:B-1----:R-:W-:-:S04]  /*21590*/  SHF.R.U32.HI R195, RZ, 0x6, R17 ;  /* 0x00000006ffc37819 */ /* 0x002fc80000011611 */
[----:B------:R-:W-:-:S04]  /*215a0*/  SGXT.U32 R195, R195, 0x1 ;  /* 0x00000001c3c3781a */ /* 0x000fc80000000000 */
[----:B------:R-:W-:-:S04]  /*215b0*/  LOP3.LUT R195, R195, 0x7c, RZ, 0xfc, !PT ;  /* 0x0000007cc3c37812 */ /* 0x000fc800078efcff */
[----:B------:R-:W-:Y:S02]  /*215c0*/  ISETP.GE.AND P4, PT, R195, UR5, PT ;  /* 0x00000005c3007c0c */ /* 0x000fe4000bf86270 */
[----:B------:R-:W1:Y:S01]  /*215d0*/  S2R R195, SR_TID.X ;  /* 0x0000000000c37919 */ /* 0x000e620000002100 */
[--C-:B------:R-:W-:Y:S02]  /*215e0*/  SHF.R.U32.HI R194, RZ, 0x6, R17.reuse ;  /* 0x00000006ffc27819 */ /* 0x100fe40000011611 */
[----:B------:R-:W-:Y:S02]  /*215f0*/  SHF.R.U32.HI R17, RZ, 0x6, R17 ;  /* 0x00000006ff117819 */ /* 0x000fe40000011611 */
[----:B------:R-:W-:Y:S02]  /*21600*/  SGXT.U32 R194, R194, 0x1 ;  /* 0x00000001c2c2781a */ /* 0x000fe40000000000 */
[----:B------:R-:W-:Y:S02]  /*21610*/  SGXT.U32 R17, R17, 0x1 ;  /* 0x000000011111781a */ /* 0x000fe40000000000 */
[----:B------:R-:W-:-:S02]  /*21620*/  LOP3.LUT R194, R194, 0x5e, RZ, 0xfc, !PT ;  /* 0x0000005ec2c27812 */ /* 0x000fc400078efcff */
[----:B------:R-:W-:Y:S02]  /*21630*/  LOP3.LUT R17, R17, 0x5c, RZ, 0xfc, !PT ;  /* 0x0000005c11117812 */ /* 0x000fe400078efcff */
[----:B------:R-:W-:Y:S02]  /*21640*/  ISETP.GE.AND P6, PT, R194, UR5, PT ;  /* 0x00000005c2007c0c */ /* 0x000fe4000bfc6270 */
[----:B------:R-:W-:Y:S02]  /*21650*/  ISETP.GE.AND P2, PT, R17, UR5, PT ;  /* 0x0000000511007c0c */ /* 0x000fe4000bf46270 */
[----:B------:R-:W-:Y:S01]  /*21660*/  SEL R8, RZ, 0x4, P4 ;  /* 0x00000004ff087807 */ /* 0x000fe20002000000 */
[----:B------:R-:W4:Y:S01]  /*21670*/  LDL.LU.64 R16, [R1+0x8d8] ;  /* 0x0008d80001107983 */ /* 0x000f220000300a00 */
[----:B------:R-:W-:Y:S02]  /*21680*/  SEL R6, RZ, 0x4, P2 ;  /* 0x00000004ff067807 */ /* 0x000fe40001000000 */
[----:B------:R-:W-:-:S02]  /*21690*/  ISETP.NE.U32.AND P2, PT, R5, RZ, PT ;  /* 0x000000ff0500720c */ /* 0x000fc40003f45070 */
[----:B-1----:R-:W-:-:S04]  /*216a0*/  SHF.R.U32.HI R194, RZ, 0x6, R195 ;  /* 0x00000006ffc27819 */ /* 0x002fc800000116c3 */
[----:B------:R-:W-:Y:S02]  /*216b0*/  SGXT.U32 R194, R194, 0x1 ;  /* 0x00000001c2c2781a */ /* 0x000fe40000000000 */
[----:B------:R-:W-:Y:S02]  /*216c0*/  LOP3.LUT R195, R195, 0x7f, RZ, 0xc0, !PT ;  /* 0x0000007fc3c37812 */ /* 0x000fe400078ec0ff */
[----:B------:R-:W-:Y:S02]  /*216d0*/  LOP3.LUT R194, R194, 0x7e, RZ, 0xfc, !PT ;  /* 0x0000007ec2c27812 */ /* 0x000fe400078efcff */
[----:B------:R-:W-:Y:S02]  /*216e0*/  SEL R5, RZ, 0x4, P6 ;  /* 0x00000004ff057807 */ /* 0x000fe40003000000 */
[----:B------:R-:W-:Y:S02]  /*216f0*/  ISETP.GE.AND P6, PT, R194, UR5, PT ;  /* 0x00000005c2007c0c */ /* 0x000fe4000bfc6270 */
[----:B------:R-:W-:-:S02]  /*21700*/  SEL R7, R6, RZ, P5 ;  /* 0x000000ff06077207 */ /* 0x000fc40002800000 */
[----:B------:R-:W-:Y:S02]  /*21710*/  ISETP.GE.AND P4, PT, R195, UR5, PT ;  /* 0x00000005c3007c0c */ /* 0x000fe4000bf86270 */
[----:B------:R-:W-:Y:S01]  /*21720*/  SEL R6, R5, RZ, P5 ;  /* 0x000000ff05067207 */ /* 0x000fe20002800000 */
[----:B------:R-:W4:Y:S01]  /*21730*/  LDL.LU.64 R194, [R1+0x8d0] ;  /* 0x0008d00001c27983 */ /* 0x000f220000300a00 */
[----:B------:R-:W-:Y:S02]  /*21740*/  SEL R5, RZ, 0x4, P6 ;  /* 0x00000004ff057807 */ /* 0x000fe40003000000 */
[----:B------:R-:W-:Y:S01]  /*21750*/  SEL R8, R8, RZ, P5 ;  /* 0x000000ff08087207 */ /* 0x000fe20002800000 */
[----:B------:R-:W4:Y:S01]  /*21760*/  LDL.LU.64 R182, [R1+0x8b0] ;  /* 0x0008b00001b67983 */ /* 0x000f220000300a00 */
[----:B------:R-:W-:Y:S02]  /*21770*/  ISETP.NE.U32.AND P6, PT, R7, RZ, PT ;  /* 0x000000ff0700720c */ /* 0x000fe40003fc5070 */
[----:B------:R-:W-:-:S02]  /*21780*/  SEL R7, RZ, 0x4, P4 ;  /* 0x00000004ff077807 */ /* 0x000fc40002000000 */
[----:B------:R-:W-:Y:S02]  /*21790*/  ISETP.NE.U32.AND P4, PT, R6, RZ, PT ;  /* 0x000000ff0600720c */ /* 0x000fe40003f85070 */
[----:B------:R-:W-:Y:S02]  /*217a0*/  SEL R6, R5, RZ, P5 ;  /* 0x000000ff05067207 */ /* 0x000fe40002800000 */
[----:B------:R-:W-:-:S04]  /*217b0*/  SEL R5, R7, RZ, P5 ;  /* 0x000000ff07057207 */ /* 0x000fc80002800000 */
[----:B------:R-:W-:Y:S01]  /*217c0*/  ISETP.NE.U32.AND P5, PT, R5, RZ, PT ;  /* 0x000000ff0500720c */ /* 0x000fe20003fa5070 */
[----:B--2---:R1:W-:Y:S01]  /*217d0*/  LDGSTS.E [R244+-0x70000], desc[UR18][R208.64], P3 ;  /* 0x90000000d0f47fae */ /* 0x0043e20009921852 */
[----:B------:R-:W-:-:S03]  /*217e0*/  ISETP.NE.U32.AND P3, PT, R8, RZ, PT ;  /* 0x000000ff0800720c */ /* 0x000fc60003f65070 */
[----:B------:R2:W-:Y:S01]  /*217f0*/  LDGSTS.E [R244+-0x6fff8], desc[UR18][R18.64], P1 ;  /* 0x9000800012f47fae */ /* 0x0005e20008921852 */
[----:B------:R-:W-:-:S03]  /*21800*/  ISETP.NE.U32.AND P1, PT, R6, RZ, PT ;  /* 0x000000ff0600720c */ /* 0x000fc60003f25070 */
[----:B------:R-:W1:Y:S04]  /*21810*/  LDL.LU.64 R208, [R1+0x8a0] ;  /* 0x0008a00001d07983 */ /* 0x000e680000300a00 */
[----:B------:R-:W2:Y:S04]  /*21820*/  LDL.LU.64 R8, [R1+0x8a8] ;  /* 0x0008a80001087983 */ /* 0x000ea80000300a00 */
[----:B------:R-:W2:Y:S04]  /*21830*/  LDL.LU.64 R216, [R1+0x898] ;  /* 0x0008980001d87983 */ /* 0x000ea80000300a00 */
[----:B------:R-:W2:Y:S04]  /*21840*/  LDL.LU.64 R242, [R1+0x890] ;  /* 0x0008900001f27983 */ /* 0x000ea80000300a00 */
[----:B------:R-:W2:Y:S04]  /*21850*/  LDL.LU.64 R18, [R1+0x888] ;  /* 0x0008880001127983 */ /* 0x000ea80000300a00 */
[----:B------:R-:W2:Y:S04]  /*21860*/  LDL.LU.64 R6, [R1+0x8c0] ;  /* 0x0008c00001067983 */ /* 0x000ea80000300a00 */
[----:B------:R3:W-:Y:S04]  /*21870*/  STL [R1+0xd38], R4 ;  /* 0x000d380401007387 */ /* 0x0007e80000100800 */
[----:B---3--:R-:W3:Y:S01]  /*21880*/  LDL.LU.64 R4, [R1+0x8c8] ;  /* 0x0008c80001047983 */ /* 0x008ee20000300a00 */
[----:B------:R-:W-:-:S04]  /*21890*/  IMAD.WIDE R184, R11, 0x4, R152 ;  /* 0x000000040bb87825 */ /* 0x000fc800078e0298 */
[C---:B------:R-:W-:Y:S01]  /*218a0*/  IMAD.WIDE R168, R11.reuse, 0x4, R224 ;  /* 0x000000040ba87825 */ /* 0x040fe200078e02e0 */
[----:B------:R4:W-:Y:S03]  /*218b0*/  STL.64 [R1+0x1d8], R184 ;  /* 0x0001d8b801007387 */ /* 0x0009e60000100a00 */
[C---:B------:R-:W-:Y:S01]  /*218c0*/  IMAD.WIDE R152, R11.reuse, 0x4, R240 ;  /* 0x000000040b987825 */ /* 0x040fe200078e02f0 */
[----:B------:R-:W3:Y:S04]  /*218d0*/  LDL.LU.64 R200, [R1+0x870] ;  /* 0x0008700001c87983 */ /* 0x000ee80000300a00 */
[----:B------:R4:W-:Y:S04]  /*218e0*/  STL.64 [R1+0x1e0], R168 ;  /* 0x0001e0a801007387 */ /* 0x0009e80000100a00 */
[----:B----4-:R-:W4:Y:S04]  /*218f0*/  LDL.LU.64 R184, [R1+0x868] ;  /* 0x0008680001b87983 */ /* 0x010f280000300a00 */
[----:B------:R1:W-:Y:S04]  /*21900*/  STL.64 [R1+0x1e8], R152 ;  /* 0x0001e89801007387 */ /* 0x0003e80000100a00 */
[----:B------:R-:W4:Y:S04]  /*21910*/  LDL.LU.64 R168, [R1+0x860] ;  /* 0x0008600001a87983 */ /* 0x000f280000300a00 */
[----:B-1----:R-:W4:Y:S04]  /*21920*/  LDL.LU.64 R152, [R1+0x858] ;  /* 0x0008580001987983 */ /* 0x002f280000300a00 */
[----:B------:R-:W4:Y:S04]  /*21930*/  LDL.LU.64 R224, [R1+0x850] ;  /* 0x0008500001e07983 */ /* 0x000f280000300a00 */
[----:B------:R-:W4:Y:S01]  /*21940*/  LDL.LU.64 R240, [R1+0x848] ;  /* 0x0008480001f07983 */ /* 0x000f220000300a00 */
[----:B------:R-:W-:-:S05]  /*21950*/  IMAD.WIDE R16, R11, 0x4, R16 ;  /* 0x000000040b107825 */ /* 0x000fca00078e0210 */
[----:B------:R1:W-:Y:S04]  /*21960*/  STL.64 [R1+0x1f0], R16 ;  /* 0x0001f01001007387 */ /* 0x0003e80000100a00 */
[----:B-1----:R-:W4:Y:S01]  /*21970*/  LDL.LU.64 R16, [R1+0x830] ;  /* 0x0008300001107983 */ /* 0x002f220000300a00 */
[----:B------:R-:W-:-:S05]  /*21980*/  IMAD.WIDE R194, R11, 0x4, R194 ;  /* 0x000000040bc27825 */ /* 0x000fca00078e02c2 */
[----:B------:R1:W-:Y:S04]  /*21990*/  STL.64 [R1+0x1f8], R194 ;  /* 0x0001f8c201007387 */ /* 0x0003e80000100a00 */
[----:B-1----:R-:W4:Y:S01]  /*219a0*/  LDL.LU.64 R194, [R1+0x820] ;  /* 0x0008200001c27983 */ /* 0x002f220000300a00 */
[----:B--2---:R-:W-:-:S04]  /*219b0*/  IMAD.WIDE R6, R11, 0x4, R6 ;  /* 0x000000040b067825 */ /* 0x004fc800078e0206 */
[----:B---3--:R-:W-:-:S05]  /*219c0*/  IMAD.WIDE R4, R11, 0x4, R4 ;  /* 0x000000040b047825 */ /* 0x008fca00078e0204 */
[----:B------:R-:W-:Y:S04]  /*219d0*/  STL.64 [R1+0x200], R4 ;  /* 0x0002000401007387 */ /* 0x000fe80000100a00 */
[----:B------:R1:W-:Y:S02]  /*219e0*/  STL.64 [R1+0x208], R6 ;  /* 0x0002080601007387 */ /* 0x0003e40000100a00 */
[C---:B-1----:R-:W-:Y:S02]  /*219f0*/  IMAD.WIDE R6, R11.reuse, 0x4, R182 ;  /* 0x000000040b067825 */ /* 0x042fe400078e02b6 */
[----:B------:R-:W2:Y:S02]  /*21a00*/  LDL.LU.64 R182, [R1+0x818] ;  /* 0x0008180001b67983 */ /* 0x000ea40000300a00 */
[----:B------:R-:W-:-:S05]  /*21a10*/  IMAD.WIDE R4, R11, 0x4, R178 ;  /* 0x000000040b047825 */ /* 0x000fca00078e02b2 */
[----:B------:R1:W-:Y:S04]  /*21a20*/  STL.64 [R1+0x210], R4 ;  /* 0x0002100401007387 */ /* 0x0003e80000100a00 */
[----:B-1----:R-:W3:Y:S04]  /*21a30*/  LDL.LU.64 R4, [R1+0x810] ;  /* 0x0008100001047983 */ /* 0x002ee80000300a00 */
[----:B------:R1:W-:Y:S04]  /*21a40*/  STL.64 [R1+0x218], R6 ;  /* 0x0002180601007387 */ /* 0x0003e80000100a00 */
[----:B------:R-:W3:Y:S01]  /*21a50*/  LDL.LU.64 R178, [R1+0x808] ;  /* 0x0008080001b27983 */ /* 0x000ee20000300a00 */
[----:B------:R-:W-:-:S04]  /*21a60*/  IMAD.WIDE R8, R11, 0x4, R8 ;  /* 0x000000040b087825 */ /* 0x000fc800078e0208 */
[C---:B------:R-:W-:Y:S01]  /*21a70*/  IMAD.WIDE R208, R11.reuse, 0x4, R208 ;  /* 0x000000040bd07825 */ /* 0x040fe200078e02d0 */
[----:B-1----:R-:W3:Y:S03]  /*21a80*/  LDL.LU.64 R6, [R1+0x800] ;  /* 0x0008000001067983 */ /* 0x002ee60000300a00 */
[C---:B------:R-:W-:Y:S01]  /*21a90*/  IMAD.WIDE R216, R11.reuse, 0x4, R216 ;  /* 0x000000040bd87825 */ /* 0x040fe200078e02d8 */
[----:B------:R1:W-:Y:S03]  /*21aa0*/  STL.64 [R1+0x220], R8 ;  /* 0x0002200801007387 */ /* 0x0003e60000100a00 */
[C---:B------:R-:W-:Y:S01]  /*21ab0*/  IMAD.WIDE R242, R11.reuse, 0x4, R242 ;  /* 0x000000040bf27825 */ /* 0x040fe200078e02f2 */
[----:B-1----:R-:W3:Y:S04]  /*21ac0*/  LDL.LU.64 R8, [R1+0x7f8] ;  /* 0x0007f80001087983 */ /* 0x002ee80000300a00 */
[----:B------:R1:W-:Y:S01]  /*21ad0*/  STL.64 [R1+0x228], R208 ;  /* 0x000228d001007387 */ /* 0x0003e20000100a00 */
[----:B------:R-:W-:-:S03]  /*21ae0*/  IMAD.WIDE R200, R11, 0x4, R200 ;  /* 0x000000040bc87825 */ /* 0x000fc600078e02c8 */
[----:B-1----:R-:W3:Y:S04]  /*21af0*/  LDL.LU.64 R208, [R1+0x7e8] ;  /* 0x0007e80001d07983 */ /* 0x002ee80000300a00 */
[----:B------:R1:W-:Y:S01]  /*21b00*/  STL.64 [R1+0x230], R216 ;  /* 0x000230d801007387 */ /* 0x0003e20000100a00 */
[----:B----4-:R-:W-:-:S03]  /*21b10*/  IMAD.WIDE R184, R11, 0x4, R184 ;  /* 0x000000040bb87825 */ /* 0x010fc600078e02b8 */
[----:B-1----:R-:W4:Y:S04]  /*21b20*/  LDL.LU.64 R216, [R1+0x1038] ;  /* 0x0010380001d87983 */ /* 0x002f280000300a00 */
[----:B------:R1:W-:Y:S01]  /*21b30*/  STL.64 [R1+0x238], R242 ;  /* 0x000238f201007387 */ /* 0x0003e20000100a00 */
[----:B------:R-:W-:-:S04]  /*21b40*/  IMAD.WIDE R168, R11, 0x4, R168 ;  /* 0x000000040ba87825 */ /* 0x000fc800078e02a8 */
[----:B-1----:R-:W-:-:S04]  /*21b50*/  IMAD.WIDE R242, R11, 0x4, R18 ;  /* 0x000000040bf27825 */ /* 0x002fc800078e0212 */
[C---:B------:R-:W-:Y:S01]  /*21b60*/  IMAD.WIDE R18, R11.reuse, 0x4, R214 ;  /* 0x000000040b127825 */ /* 0x040fe200078e02d6 */
[----:B------:R1:W-:Y:S03]  /*21b70*/  STL.64 [R1+0x240], R242 ;  /* 0x000240f201007387 */ /* 0x0003e60000100a00 */
[C---:B------:R-:W-:Y:S01]  /*21b80*/  IMAD.WIDE R152, R11.reuse, 0x4, R152 ;  /* 0x000000040b987825 */ /* 0x040fe200078e0298 */
[----:B-1----:R-:W4:Y:S04]  /*21b90*/  LDL.LU.64 R242, [R1+0x7e0] ;  /* 0x0007e00001f27983 */ /* 0x002f280000300a00 */
[----:B------:R1:W-:Y:S01]  /*21ba0*/  STL.64 [R1+0x248], R18 ;  /* 0x0002481201007387 */ /* 0x0003e20000100a00 */
[----:B------:R-:W-:-:S03]  /*21bb0*/  IMAD.WIDE R224, R11, 0x4, R224 ;  /* 0x000000040be07825 */ /* 0x000fc600078e02e0 */
[----:B-1----:R-:W4:Y:S04]  /*21bc0*/  LDL.LU.64 R18, [R1+0x7d8] ;  /* 0x0007d80001127983 */ /* 0x002f280000300a00 */
[----:B------:R1:W-:Y:S04]  /*21bd0*/  STL.64 [R1+0x250], R198 ;  /* 0x000250c601007387 */ /* 0x0003e80000100a00 */
[----:B------:R-:W4:Y:S01]  /*21be0*/  LDL.LU.64 R214, [R1+0x7d0] ;  /* 0x0007d00001d67983 */ /* 0x000f220000300a00 */
[----:B------:R-:W-:-:S03]  /*21bf0*/  IMAD.WIDE R240, R11, 0x4, R240 ;  /* 0x000000040bf07825 */ /* 0x000fc600078e02f0 */
[----:B-1----:R-:W4:Y:S04]  /*21c00*/  LDL.LU.64 R198, [R1+0x7c8] ;  /* 0x0007c80001c67983 */ /* 0x002f280000300a00 */
[----:B------:R1:W-:Y:S01]  /*21c10*/  STL.64 [R1+0x258], R200 ;  /* 0x000258c801007387 */ /* 0x0003e20000100a00 */
[----:B------:R-:W-:-:S03]  /*21c20*/  IMAD.WIDE R232, R11, 0x4, R232 ;  /* 0x000000040be87825 */ /* 0x000fc600078e02e8 */
[----:B-1----:R-:W4:Y:S04]  /*21c30*/  LDL.LU.64 R200, [R1+0x1030] ;  /* 0x0010300001c87983 */ /* 0x002f280000300a00 */
[----:B------:R1:W-:Y:S04]  /*21c40*/  STL.64 [R1+0x260], R184 ;  /* 0x000260b801007387 */ /* 0x0003e80000100a00 */
        /* <DEDUP_REMOVED lines=9> */
[----:B------:R1:W-:Y:S02]  /*21ce0*/  STL.64 [R1+0x288], R232 ;  /* 0x000288e801007387 */ /* 0x0003e40000100a00 */
[----:B-1----:R-:W-:-:S04]  /*21cf0*/  IMAD.WIDE R232, R11, 0x4, R234 ;  /* 0x000000040be87825 */ /* 0x002fc800078e02ea */
[C---:B------:R-:W-:Y:S01]  /*21d00*/  IMAD.WIDE R234, R11.reuse, 0x4, R16 ;  /* 0x000000040bea7825 */ /* 0x040fe200078e0210 */
[----:B------:R1:W-:Y:S03]  /*21d10*/  STL.64 [R1+0x290], R232 ;  /* 0x000290e801007387 */ /* 0x0003e60000100a00 */
[C---:B------:R-:W-:Y:S01]  /*21d20*/  IMAD.WIDE R16, R11.reuse, 0x4, R194 ;  /* 0x000000040b107825 */ /* 0x040fe200078e02c2 */
[----:B-1----:R-:W4:Y:S04]  /*21d30*/  LDL.LU.64 R232, [R1+0x7a8] ;  /* 0x0007a80001e87983 */ /* 0x002f280000300a00 */
[----:B------:R1:W-:Y:S04]  /*21d40*/  STL.64 [R1+0x298], R234 ;  /* 0x000298ea01007387 */ /* 0x0003e80000100a00 */
[----:B-1----:R-:W4:Y:S04]  /*21d50*/  LDL.LU.64 R234, [R1+0x7a0] ;  /* 0x0007a00001ea7983 */ /* 0x002f280000300a00 */
[----:B------:R1:W-:Y:S01]  /*21d60*/  STL.64 [R1+0x2a0], R16 ;  /* 0x0002a01001007387 */ /* 0x0003e20000100a00 */
[----:B--2---:R-:W-:-:S03]  /*21d70*/  IMAD.WIDE R182, R11, 0x4, R182 ;  /* 0x000000040bb67825 */ /* 0x004fc600078e02b6 */
[----:B-1----:R-:W2:Y:S04]  /*21d80*/  LDL.LU.64 R16, [R1+0x798] ;  /* 0x0007980001107983 */ /* 0x002ea80000300a00 */
[----:B------:R-:W2:Y:S04]  /*21d90*/  LDL.LU.64 R194, [R1+0x790] ;  /* 0x0007900001c27983 */ /* 0x000ea80000300a00 */
[----:B------:R1:W-:Y:S04]  /*21da0*/  STL.64 [R1+0x2a8], R182 ;  /* 0x0002a8b601007387 */ /* 0x0003e80000100a00 */
[----:B-1----:R-:W2:Y:S01]  /*21db0*/  LDL.LU.64 R182, [R1+0x1000] ;  /* 0x0010000001b67983 */ /* 0x002ea20000300a00 */
[----:B---3--:R-:W-:-:S05]  /*21dc0*/  IMAD.WIDE R4, R11, 0x4, R4 ;  /* 0x000000040b047825 */ /* 0x008fca00078e0204 */
[----:B------:R1:W-:Y:S02]  /*21dd0*/  STL.64 [R1+0x2b0], R4 ;  /* 0x0002b00401007387 */ /* 0x0003e40000100a00 */
[C---:B-1----:R-:W-:Y:S02]  /*21de0*/  IMAD.WIDE R4, R11.reuse, 0x4, R178 ;  /* 0x000000040b047825 */ /* 0x042fe400078e02b2 */
[----:B------:R-:W3:Y:S02]  /*21df0*/  LDL.LU.64 R178, [R1+0x788] ;  /* 0x0007880001b27983 */ /* 0x000ee40000300a00 */
[C---:B------:R-:W-:Y:S02]  /*21e00*/  IMAD.WIDE R6, R11.reuse, 0x4, R6 ;  /* 0x000000040b067825 */ /* 0x040fe400078e0206 */
[----:B------:R1:W-:Y:S02]  /*21e10*/  STL.64 [R1+0x2b8], R4 ;  /* 0x0002b80401007387 */ /* 0x0003e40000100a00 */
[----:B------:R-:W-:-:S02]  /*21e20*/  IMAD.WIDE R8, R11, 0x4, R8 ;  /* 0x000000040b087825 */ /* 0x000fc400078e0208 */
[----:B------:R1:W-:Y:S04]  /*21e30*/  STL.64 [R1+0x2c0], R6 ;  /* 0x0002c00601007387 */ /* 0x0003e80000100a00 */
[----:B------:R-:W-:Y:S01]  /*21e40*/  STL.64 [R1+0x2c8], R8 ;  /* 0x0002c80801007387 */ /* 0x000fe20000100a00 */
[----:B-1----:R-:W-:-:S03]  /*21e50*/  IMAD.WIDE R4, R11, 0x4, R212 ;  /* 0x000000040b047825 */ /* 0x002fc600078e02d4 */
[----:B------:R-:W3:Y:S01]  /*21e60*/  LDL.LU.64 R212, [R1+0x770] ;  /* 0x0007700001d47983 */ /* 0x000ee20000300a00 */
[----:B------:R-:W-:-:S03]  /*21e70*/  IMAD.WIDE R6, R11, 0x4, R208 ;  /* 0x000000040b067825 */ /* 0x000fc600078e02d0 */
[----:B------:R1:W-:Y:S01]  /*21e80*/  STL.64 [R1+0x2d0], R4 ;  /* 0x0002d00401007387 */ /* 0x0003e20000100a00 */
[----:B------:R-:W-:-:S03]  /*21e90*/  IMAD.WIDE R166, R11, 0x4, R166 ;  /* 0x000000040ba67825 */ /* 0x000fc600078e02a6 */
[----:B-1----:R-:W3:Y:S04]  /*21ea0*/  LDL.LU.64 R4, [R1+0x768] ;  /* 0x0007680001047983 */ /* 0x002ee80000300a00 */
[----:B------:R1:W-:Y:S01]  /*21eb0*/  STL.64 [R1+0x2d8], R6 ;  /* 0x0002d80601007387 */ /* 0x0003e20000100a00 */
[----:B------:R-:W-:-:S03]  /*21ec0*/  IMAD.WIDE R250, R11, 0x4, R250 ;  /* 0x000000040bfa7825 */ /* 0x000fc600078e02fa */
[----:B-1----:R-:W3:Y:S04]  /*21ed0*/  LDL.LU.64 R6, [R1+0x368] ;  /* 0x0003680001067983 */ /* 0x002ee80000300a00 */
[----:B------:R-:W3:Y:S04]  /*21ee0*/  LDL.LU.64 R8, [R1+0x760] ;  /* 0x0007600001087983 */ /* 0x000ee80000300a00 */
[----:B------:R-:W3:Y:S01]  /*21ef0*/  LDL.LU.64 R208, [R1+0x758] ;  /* 0x0007580001d07983 */ /* 0x000ee20000300a00 */
[----:B----4-:R-:W-:-:S05]  /*21f00*/  IMAD.WIDE R242, R11, 0x4, R242 ;  /* 0x000000040bf27825 */ /* 0x010fca00078e02f2 */
[----:B------:R-:W-:Y:S01]  /*21f10*/  STL.64 [R1+0x2e0], R242 ;  /* 0x0002e0f201007387 */ /* 0x000fe20000100a00 */
[----:B------:R-:W-:-:S05]  /*21f20*/  IMAD.WIDE R18, R11, 0x4, R18 ;  /* 0x000000040b127825 */ /* 0x000fca00078e0212 */
[----:B------:R1:W-:Y:S01]  /*21f30*/  STL.64 [R1+0x2e8], R18 ;  /* 0x0002e81201007387 */ /* 0x0003e20000100a00 */
[----:B------:R-:W-:-:S04]  /*21f40*/  IMAD.WIDE R214, R11, 0x4, R214 ;  /* 0x000000040bd67825 */ /* 0x000fc800078e02d6 */
[C---:B------:R-:W-:Y:S01]  /*21f50*/  IMAD.WIDE R198, R11.reuse, 0x4, R198 ;  /* 0x000000040bc67825 */ /* 0x040fe200078e02c6 */
[----:B-1----:R-:W4:Y:S04]  /*21f60*/  LDL.LU.64 R18, [R1+0x750] ;  /* 0x0007500001127983 */ /* 0x002f280000300a00 */
[----:B------:R1:W-:Y:S04]  /*21f70*/  STL.64 [R1+0x2f0], R214 ;  /* 0x0002f0d601007387 */ /* 0x0003e80000100a00 */
[----:B------:R2:W-:Y:S04]  /*21f80*/  STL.64 [R1+0x2f8], R198 ;  /* 0x0002f8c601007387 */ /* 0x0005e80000100a00 */
[----:B-1----:R-:W4:Y:S01]  /*21f90*/  LDL.LU.64 R214, [R1+0x740] ;  /* 0x0007400001d67983 */ /* 0x002f220000300a00 */
[----:B------:R-:W-:-:S04]  /*21fa0*/  IMAD.WIDE R232, R11, 0x4, R232 ;  /* 0x000000040be87825 */ /* 0x000fc800078e02e8 */
[----:B------:R-:W-:-:S04]  /*21fb0*/  IMAD.WIDE R234, R11, 0x4, R234 ;  /* 0x000000040bea7825 */ /* 0x000fc800078e02ea */
[----:B--2---:R-:W-:-:S05]  /*21fc0*/  IMAD.WIDE R182, R11, 0x4, R182 ;  /* 0x000000040bb67825 */ /* 0x004fca00078e02b6 */
[----:B------:R1:W-:Y:S04]  /*21fd0*/  STL.64 [R1+0x300], R182 ;  /* 0x000300b601007387 */ /* 0x0003e80000100a00 */
[----:B------:R-:W2:Y:S04]  /*21fe0*/  LDL.LU.64 R198, [R1+0x3a0] ;  /* 0x0003a00001c67983 */ /* 0x000ea80000300a00 */
[----:B------:R1:W-:Y:S04]  /*21ff0*/  STL.64 [R1+0x308], R166 ;  /* 0x000308a601007387 */ /* 0x0003e80000100a00 */
[----:B-1----:R-:W2:Y:S04]  /*22000*/  LDL.LU.64 R182, [R1+0x738] ;  /* 0x0007380001b67983 */ /* 0x002ea80000300a00 */
[----:B------:R-:W2:Y:S04]  /*22010*/  LDL.LU.64 R166, [R1+0x730] ;  /* 0x0007300001a67983 */ /* 0x000ea80000300a00 */
[----:B------:R-:W2:Y:S04]  /*22020*/  LDL.LU.64 R242, [R1+0x728] ;  /* 0x0007280001f27983 */ /* 0x000ea80000300a00 */
[----:B------:R1:W-:Y:S01]  /*22030*/  STL.64 [R1+0x310], R250 ;  /* 0x000310fa01007387 */ /* 0x0003e20000100a00 */
[----:B---3--:R-:W-:-:S03]  /*22040*/  IMAD.WIDE R178, R11, 0x4, R178 ;  /* 0x000000040bb27825 */ /* 0x008fc600078e02b2 */
[----:B-1----:R-:W3:Y:S04]  /*22050*/  LDL.LU.64 R250, [R1+0x3c0] ;  /* 0x0003c00001fa7983 */ /* 0x002ee80000300a00 */
[----:B------:R1:W-:Y:S04]  /*22060*/  STL.64 [R1+0x318], R232 ;  /* 0x000318e801007387 */ /* 0x0003e80000100a00 */
[----:B-1----:R-:W3:Y:S04]  /*22070*/  LDL.LU.64 R232, [R1+0xff8] ;  /* 0x000ff80001e87983 */ /* 0x002ee80000300a00 */
[----:B------:R1:W-:Y:S02]  /*22080*/  STL.64 [R1+0x320], R234 ;  /* 0x000320ea01007387 */ /* 0x0003e40000100a00 */
[----:B-1----:R-:W-:-:S04]  /*22090*/  IMAD.WIDE R234, R11, 0x4, R16 ;  /* 0x000000040bea7825 */ /* 0x002fc800078e0210 */
[C---:B------:R-:W-:Y:S02]  /*220a0*/  IMAD.WIDE R16, R11.reuse, 0x4, R194 ;  /* 0x000000040b107825 */ /* 0x040fe400078e02c2 */
[----:B------:R-:W3:Y:S04]  /*220b0*/  LDL.LU.64 R194, [R1+0x3d8] ;  /* 0x0003d80001c27983 */ /* 0x000ee80000300a00 */
[----:B------:R1:W-:Y:S04]  /*220c0*/  STL.64 [R1+0x328], R234 ;  /* 0x000328ea01007387 */ /* 0x0003e80000100a00 */
[----:B-1----:R-:W3:Y:S04]  /*220d0*/  LDL.LU.64 R234, [R1+0x710] ;  /* 0x0007100001ea7983 */ /* 0x002ee80000300a00 */
[----:B------:R1:W-:Y:S04]  /*220e0*/  STL.64 [R1+0x330], R16 ;  /* 0x0003301001007387 */ /* 0x0003e80000100a00 */
[----:B-1----:R-:W3:Y:S04]  /*220f0*/  LDL.LU.64 R16, [R1+0x708] ;  /* 0x0007080001107983 */ /* 0x002ee80000300a00 */
[----:B------:R1:W-:Y:S04]  /*22100*/  STL.64 [R1+0x338], R178 ;  /* 0x000338b201007387 */ /* 0x0003e80000100a00 */
[----:B-1----:R-:W3:Y:S01]  /*22110*/  LDL.LU.64 R178, [R1+0xff0] ;  /* 0x000ff00001b27983 */ /* 0x002ee20000300a00 */
[----:B------:R-:W-:-:S04]  /*22120*/  IMAD.WIDE R230, R11, 0x4, R230 ;  /* 0x000000040be67825 */ /* 0x000fc800078e02e6 */
[----:B------:R-:W-:-:S04]  /*22130*/  IMAD.WIDE R14, R11, 0x4, R14 ;  /* 0x000000040b0e7825 */ /* 0x000fc800078e020e */
[----:B------:R-:W-:-:S04]  /*22140*/  IMAD.WIDE R212, R11, 0x4, R212 ;  /* 0x000000040bd47825 */ /* 0x000fc800078e02d4 */
[----:B------:R-:W-:-:S04]  /*22150*/  IMAD.WIDE R4, R11, 0x4, R4 ;  /* 0x000000040b047825 */ /* 0x000fc800078e0204 */
[----:B------:R-:W-:-:S04]  /*22160*/  IMAD.WIDE R6, R11, 0x4, R6 ;  /* 0x000000040b067825 */ /* 0x000fc800078e0206 */
[----:B----4-:R-:W-:-:S04]  /*22170*/  IMAD.WIDE R18, R11, 0x4, R18 ;  /* 0x000000040b127825 */ /* 0x010fc800078e0212 */
[----:B------:R-:W-:-:S04]  /*22180*/  IMAD.WIDE R192, R11, 0x4, R192 ;  /* 0x000000040bc07825 */ /* 0x000fc800078e02c0 */
[----:B------:R-:W-:-:S04]  /*22190*/  IMAD.WIDE R210, R11, 0x4, R210 ;  /* 0x000000040bd27825 */ /* 0x000fc800078e02d2 */
[----:B------:R-:W-:-:S04]  /*221a0*/  IMAD.WIDE R214, R11, 0x4, R214 ;  /* 0x000000040bd67825 */ /* 0x000fc800078e02d6 */
[----:B------:R-:W-:-:S04]  /*221b0*/  IMAD.WIDE R248, R11, 0x4, R248 ;  /* 0x000000040bf87825 */ /* 0x000fc800078e02f8 */
[----:B------:R-:W-:-:S04]  /*221c0*/  IMAD.WIDE R22, R11, 0x4, R22 ;  /* 0x000000040b167825 */ /* 0x000fc800078e0216 */
[----:B--2---:R-:W-:-:S04]  /*221d0*/  IMAD.WIDE R198, R11, 0x4, R198 ;  /* 0x000000040bc67825 */ /* 0x004fc800078e02c6 */
[----:B------:R-:W-:-:S04]  /*221e0*/  IMAD.WIDE R182, R11, 0x4, R182 ;  /* 0x000000040bb67825 */ /* 0x000fc800078e02b6 */
[----:B------:R-:W-:-:S04]  /*221f0*/  IMAD.WIDE R166, R11, 0x4, R166 ;  /* 0x000000040ba67825 */ /* 0x000fc800078e02a6 */
[----:B------:R-:W-:-:S04]  /*22200*/  IMAD.WIDE R242, R11, 0x4, R242 ;  /* 0x000000040bf27825 */ /* 0x000fc800078e02f2 */
[----:B---3--:R-:W-:-:S04]  /*22210*/  IMAD.WIDE R250, R11, 0x4, R250 ;  /* 0x000000040bfa7825 */ /* 0x008fc800078e02fa */
[----:B------:R-:W-:-:S04]  /*22220*/  IMAD.WIDE R194, R11, 0x4, R194 ;  /* 0x000000040bc27825 */ /* 0x000fc800078e02c2 */
[----:B------:R-:W-:-:S05]  /*22230*/  IMAD.WIDE R178, R11, 0x4, R178 ;  /* 0x000000040bb27825 */ /* 0x000fca00078e02b2 */
[----:B------:R1:W-:Y:S04]  /*22240*/  STL.64 [R1+0x340], R178 ;  /* 0x000340b201007387 */ /* 0x0003e80000100a00 */
[----:B-1----:R-:W2:Y:S04]  /*22250*/  LDL.LU.64 R178, [R1+0x700] ;  /* 0x0007000001b27983 */ /* 0x002ea80000300a00 */
[----:B------:R1:W-:Y:S04]  /*22260*/  STL.64 [R1+0x348], R230 ;  /* 0x000348e601007387 */ /* 0x0003e80000100a00 */
[----:B-1----:R-:W3:Y:S04]  /*22270*/  LDL.LU.64 R230, [R1+0xfe8] ;  /* 0x000fe80001e67983 */ /* 0x002ee80000300a00 */
[----:B------:R1:W-:Y:S04]  /*22280*/  STL.64 [R1+0x350], R14 ;  /* 0x0003500e01007387 */ /* 0x0003e80000100a00 */
[----:B-1----:R-:W4:Y:S04]  /*22290*/  LDL.LU.64 R14, [R1+0xfe0] ;  /* 0x000fe000010e7983 */ /* 0x002f280000300a00 */
[----:B------:R1:W-:Y:S04]  /*222a0*/  STL.64 [R1+0x358], R212 ;  /* 0x000358d401007387 */ /* 0x0003e80000100a00 */
[----:B-1----:R-:W3:Y:S04]  /*222b0*/  LDL.LU.64 R212, [R1+0xfd8] ;  /* 0x000fd80001d47983 */ /* 0x002ee80000300a00 */
[----:B------:R1:W-:Y:S04]  /*222c0*/  STL.64 [R1+0x360], R4 ;  /* 0x0003600401007387 */ /* 0x0003e80000100a00 */
[----:B------:R1:W-:Y:S02]  /*222d0*/  STL.64 [R1+0x368], R6 ;  /* 0x0003680601007387 */ /* 0x0003e40000100a00 */
[----:B-1----:R-:W-:-:S04]  /*222e0*/  IMAD.WIDE R4, R11, 0x4, R8 ;  /* 0x000000040b047825 */ /* 0x002fc800078e0208 */
[C---:B------:R-:W-:Y:S02]  /*222f0*/  IMAD.WIDE R6, R11.reuse, 0x4, R208 ;  /* 0x000000040b067825 */ /* 0x040fe400078e02d0 */
[----:B------:R-:W4:Y:S04]  /*22300*/  LDL.LU.64 R208, [R1+0x6d8] ;  /* 0x0006d80001d07983 */ /* 0x000f280000300a00 */
[----:B------:R1:W-:Y:S04]  /*22310*/  STL.64 [R1+0x370], R4 ;  /* 0x0003700401007387 */ /* 0x0003e80000100a00 */
[----:B-1----:R-:W3:Y:S04]  /*22320*/  LDL.LU.64 R4, [R1+0x6d0] ;  /* 0x0006d00001047983 */ /* 0x002ee80000300a00 */
[----:B------:R1:W-:Y:S04]  /*22330*/  STL.64 [R1+0x378], R6 ;  /* 0x0003780601007387 */ /* 0x0003e80000100a00 */
[----:B-1----:R-:W3:Y:S04]  /*22340*/  LDL.LU.64 R6, [R1+0x4b8] ;  /* 0x0004b80001067983 */ /* 0x002ee80000300a00 */
[----:B------:R-:W3:Y:S04]  /*22350*/  LDL.LU.64 R8, [R1+0x4a0] ;  /* 0x0004a00001087983 */ /* 0x000ee80000300a00 */
[----:B------:R1:W-:Y:S04]  /*22360*/  STL.64 [R1+0x380], R18 ;  /* 0x0003801201007387 */ /* 0x0003e80000100a00 */
[----:B-1----:R-:W3:Y:S04]  /*22370*/  LDL.LU.64 R18, [R1+0xfd0] ;  /* 0x000fd00001127983 */ /* 0x002ee80000300a00 */
        /* <DEDUP_REMOVED lines=21> */
[----:B-1----:R-:W3:Y:S01]  /*224d0*/  LDL.LU.64 R194, [R1+0xf90] ;  /* 0x000f900001c27983 */ /* 0x002ee20000300a00 */
[----:B------:R-:W-:-:S04]  /*224e0*/  IMAD.WIDE R234, R11, 0x4, R234 ;  /* 0x000000040bea7825 */ /* 0x000fc800078e02ea */
[C---:B------:R-:W-:Y:S01]  /*224f0*/  IMAD.WIDE R16, R11.reuse, 0x4, R16 ;  /* 0x000000040b107825 */ /* 0x040fe200078e0210 */
[----:B------:R1:W-:Y:S03]  /*22500*/  STL.64 [R1+0x3e0], R234 ;  /* 0x0003e0ea01007387 */ /* 0x0003e60000100a00 */
[----:B--2---:R-:W-:-:S04]  /*22510*/  IMAD.WIDE R178, R11, 0x4, R178 ;  /* 0x000000040bb27825 */ /* 0x004fc800078e02b2 */
[C---:B------:R-:W-:Y:S01]  /*22520*/  IMAD.WIDE R226, R11.reuse, 0x4, R226 ;  /* 0x000000040be27825 */ /* 0x040fe200078e02e2 */
[----:B-1----:R-:W2:Y:S04]  /*22530*/  LDL.LU.64 R234, [R1+0x1c8] ;  /* 0x0001c80001ea7983 */ /* 0x002ea80000300a00 */
[----:B------:R1:W-:Y:S01]  /*22540*/  STL.64 [R1+0x3e8], R16 ;  /* 0x0003e81001007387 */ /* 0x0003e20000100a00 */
[----:B------:R-:W-:-:S03]  /*22550*/  IMAD.WIDE R2, R11, 0x4, R2 ;  /* 0x000000040b027825 */ /* 0x000fc600078e0202 */
[----:B-1----:R-:W2:Y:S04]  /*22560*/  LDL.LU.64 R16, [R1+0x1c0] ;  /* 0x0001c00001107983 */ /* 0x002ea80000300a00 */
[----:B------:R1:W-:Y:S04]  /*22570*/  STL.64 [R1+0x3f0], R178 ;  /* 0x0003f0b201007387 */ /* 0x0003e80000100a00 */
[----:B-1----:R-:W2:Y:S01]  /*22580*/  LDL.LU.64 R178, [R1+0x1a0] ;  /* 0x0001a00001b27983 */ /* 0x002ea20000300a00 */
[----:B----4-:R-:W-:-:S04]  /*22590*/  IMAD.WIDE R208, R11, 0x4, R208 ;  /* 0x000000040bd07825 */ /* 0x010fc800078e02d0 */
[----:B---3--:R-:W-:-:S04]  /*225a0*/  IMAD.WIDE R210, R11, 0x4, R210 ;  /* 0x000000040bd27825 */ /* 0x008fc800078e02d2 */
[----:B------:R-:W-:-:S05]  /*225b0*/  IMAD.WIDE R194, R11, 0x4, R194 ;  /* 0x000000040bc27825 */ /* 0x000fca00078e02c2 */
[----:B------:R1:W-:Y:S04]  /*225c0*/  STL.64 [R1+0x400], R194 ;  /* 0x000400c201007387 */ /* 0x0003e80000100a00 */
[----:B-1----:R-:W3:Y:S04]  /*225d0*/  LDL.LU.64 R194, [R1+0x198] ;  /* 0x0001980001c27983 */ /* 0x002ee80000300a00 */
[----:B------:R1:W-:Y:S04]  /*225e0*/  STL.64 [R1+0x408], R210 ;  /* 0x000408d201007387 */ /* 0x0003e80000100a00 */
[----:B-1----:R-:W4:Y:S04]  /*225f0*/  LDL.LU.64 R210, [R1+0x190] ;  /* 0x0001900001d27983 */ /* 0x002f280000300a00 */
[----:B------:R1:W-:Y:S04]  /*22600*/  STL.64 [R1+0x418], R226 ;  /* 0x000418e201007387 */ /* 0x0003e80000100a00 */
[----:B-1----:R-:W4:Y:S04]  /*22610*/  LDL.LU.64 R226, [R1+0xf88] ;  /* 0x000f880001e27983 */ /* 0x002f280000300a00 */
[----:B------:R1:W-:Y:S04]  /*22620*/  STL.64 [R1+0x420], R2 ;  /* 0x0004200201007387 */ /* 0x0003e80000100a00 */
[----:B-1----:R-:W4:Y:S04]  /*22630*/  LDL.LU.64 R2, [R1+0xf80] ;  /* 0x000f800001027983 */ /* 0x002f280000300a00 */
[----:B------:R1:W-:Y:S04]  /*22640*/  STL.64 [R1+0x428], R208 ;  /* 0x000428d001007387 */ /* 0x0003e80000100a00 */
[----:B-1----:R-:W4:Y:S01]  /*22650*/  LDL.LU.64 R208, [R1+0xf78] ;  /* 0x000f780001d07983 */ /* 0x002f220000300a00 */
[----:B------:R-:W-:-:S05]  /*22660*/  IMAD.WIDE R4, R11, 0x4, R4 ;  /* 0x000000040b047825 */ /* 0x000fca00078e0204 */
[----:B------:R1:W-:Y:S01]  /*22670*/  STL.64 [R1+0x438], R4 ;  /* 0x0004380401007387 */ /* 0x0003e20000100a00 */
[----:B------:R-:W-:-:S04]  /*22680*/  IMAD.WIDE R8, R11, 0x4, R8 ;  /* 0x000000040b087825 */ /* 0x000fc800078e0208 */
[----:B-1----:R-:W-:-:S05]  /*22690*/  IMAD.WIDE R4, R11, 0x4, R6 ;  /* 0x000000040b047825 */ /* 0x002fca00078e0206 */
[----:B------:R1:W-:Y:S04]  /*226a0*/  STL.64 [R1+0x440], R4 ;  /* 0x0004400401007387 */ /* 0x0003e80000100a00 */
[----:B------:R2:W-:Y:S01]  /*226b0*/  STL.64 [R1+0x450], R8 ;  /* 0x0004500801007387 */ /* 0x0005e20000100a00 */
[----:B-1----:R-:W-:-:S04]  /*226c0*/  IMAD.WIDE R4, R11, 0x4, R192 ;  /* 0x000000040b047825 */ /* 0x002fc800078e02c0 */
        /* <DEDUP_REMOVED lines=10> */
[C---:B----4-:R-:W-:Y:S02]  /*22770*/  IMAD.WIDE R6, R11.reuse, 0x4, R208 ;  /* 0x000000040b067825 */ /* 0x050fe400078e02d0 */
[----:B------:R-:W2:Y:S04]  /*22780*/  LDL.LU.64 R208, [R1+0x160] ;  /* 0x0001600001d07983 */ /* 0x000ea80000300a00 */
[----:B------:R1:W-:Y:S04]  /*22790*/  STL.64 [R1+0x458], R6 ;  /* 0x0004580601007387 */ /* 0x0003e80000100a00 */
[----:B------:R-:W3:Y:S04]  /*227a0*/  LDL.LU.64 R192, [R1+0x158] ;  /* 0x0001580001c07983 */ /* 0x000ee80000300a00 */
[----:B------:R4:W-:Y:S01]  /*227b0*/  STL.64 [R1+0x460], R4 ;  /* 0x0004600401007387 */ /* 0x0009e20000100a00 */
[----:B-1----:R-:W-:-:S03]  /*227c0*/  IMAD.WIDE R6, R11, 0x4, R164 ;  /* 0x000000040b067825 */ /* 0x002fc600078e02a4 */
[----:B------:R-:W3:Y:S01]  /*227d0*/  LDL.LU.64 R164, [R1+0x150] ;  /* 0x0001500001a47983 */ /* 0x000ee20000300a00 */
[----:B----4-:R-:W-:-:S03]  /*227e0*/  IMAD.WIDE R4, R11, 0x4, R20 ;  /* 0x000000040b047825 */ /* 0x010fc600078e0214 */
[----:B------:R-:W-:Y:S04]  /*227f0*/  STL.64 [R1+0x448], R6 ;  /* 0x0004480601007387 */ /* 0x000fe80000100a00 */
[----:B------:R-:W4:Y:S04]  /*22800*/  LDL.LU.64 R20, [R1+0x148] ;  /* 0x0001480001147983 */ /* 0x000f280000300a00 */
[----:B------:R1:W-:Y:S04]  /*22810*/  STL.64 [R1+0x430], R4 ;  /* 0x0004300401007387 */ /* 0x0003e80000100a00 */
[----:B-1----:R-:W4:Y:S04]  /*22820*/  LDL.LU.64 R4, [R1+0x138] ;  /* 0x0001380001047983 */ /* 0x002f280000300a00 */
[----:B------:R-:W4:Y:S04]  /*22830*/  LDL.LU.64 R6, [R1+0x130] ;  /* 0x0001300001067983 */ /* 0x000f280000300a00 */
[----:B------:R1:W-:Y:S04]  /*22840*/  STL.64 [R1+0x410], R8 ;  /* 0x0004100801007387 */ /* 0x0003e80000100a00 */
[----:B-1----:R-:W4:Y:S04]  /*22850*/  LDL.LU.64 R8, [R1+0x120] ;  /* 0x0001200001087983 */ /* 0x002f280000300a00 */
[----:B------:R1:W-:Y:S04]  /*22860*/  STL.64 [R1+0x3f8], R242 ;  /* 0x0003f8f201007387 */ /* 0x0003e80000100a00 */
[----:B-1----:R-:W4:Y:S04]  /*22870*/  LDL.LU.64 R242, [R1+0x118] ;  /* 0x0001180001f27983 */ /* 0x002f280000300a00 */
[----:B------:R1:W-:Y:S04]  /*22880*/  STL.64 [R1+0x468], R248 ;  /* 0x000468f801007387 */ /* 0x0003e80000100a00 */
[----:B------:R-:W4:Y:S04]  /*22890*/  LDL.LU.64 R250, [R1+0x110] ;  /* 0x0001100001fa7983 */ /* 0x000f280000300a00 */
        /* <DEDUP_REMOVED lines=15> */
[----:B------:R-:W-:-:S04]  /*22990*/  IMAD.WIDE R210, R11, 0x4, R210 ;  /* 0x000000040bd27825 */ /* 0x000fc800078e02d2 */
[C---:B------:R-:W-:Y:S01]  /*229a0*/  IMAD.WIDE R212, R11.reuse, 0x4, R212 ;  /* 0x000000040bd47825 */ /* 0x040fe200078e02d4 */
[----:B------:R1:W-:Y:S03]  /*229b0*/  STL.64 [R1+0x4a8], R210 ;  /* 0x0004a8d201007387 */ /* 0x0003e60000100a00 */
[----:B------:R-:W-:-:S04]  /*229c0*/  IMAD.WIDE R196, R11, 0x4, R196 ;  /* 0x000000040bc47825 */ /* 0x000fc800078e02c4 */
[C---:B------:R-:W-:Y:S01]  /*229d0*/  IMAD.WIDE R180, R11.reuse, 0x4, R180 ;  /* 0x000000040bb47825 */ /* 0x040fe200078e02b4 */
[----:B-1----:R-:W4:Y:S03]  /*229e0*/  LDL.LU.64 R210, [R1+0xe0] ;  /* 0x0000e00001d27983 */ /* 0x002f260000300a00 */
[----:B------:R-:W-:-:S04]  /*229f0*/  IMAD.WIDE R14, R11, 0x4, R14 ;  /* 0x000000040b0e7825 */ /* 0x000fc800078e020e */
[----:B------:R-:W-:-:S04]  /*22a00*/  IMAD.WIDE R160, R11, 0x4, R160 ;  /* 0x000000040ba07825 */ /* 0x000fc800078e02a0 */
[----:B------:R-:W-:-:S04]  /*22a10*/  IMAD.WIDE R162, R11, 0x4, R162 ;  /* 0x000000040ba27825 */ /* 0x000fc800078e02a2 */
[----:B--2---:R-:W-:-:S04]  /*22a20*/  IMAD.WIDE R208, R11, 0x4, R208 ;  /* 0x000000040bd07825 */ /* 0x004fc800078e02d0 */
[----:B---3--:R-:W-:-:S04]  /*22a30*/  IMAD.WIDE R192, R11, 0x4, R192 ;  /* 0x000000040bc07825 */ /* 0x008fc800078e02c0 */
[----:B------:R-:W-:-:S04]  /*22a40*/  IMAD.WIDE R164, R11, 0x4, R164 ;  /* 0x000000040ba47825 */ /* 0x000fc800078e02a4 */
[----:B----4-:R-:W-:-:S04]  /*22a50*/  IMAD.WIDE R20, R11, 0x4, R20 ;  /* 0x000000040b147825 */ /* 0x010fc800078e0214 */
[----:B------:R-:W-:-:S04]  /*22a60*/  IMAD.WIDE R4, R11, 0x4, R4 ;  /* 0x000000040b047825 */ /* 0x000fc800078e0204 */
[----:B------:R-:W-:-:S04]  /*22a70*/  IMAD.WIDE R6, R11, 0x4, R6 ;  /* 0x000000040b067825 */ /* 0x000fc800078e0206 */
[----:B------:R-:W-:-:S04]  /*22a80*/  IMAD.WIDE R8, R11, 0x4, R8 ;  /* 0x000000040b087825 */ /* 0x000fc800078e0208 */
[----:B------:R-:W-:-:S04]  /*22a90*/  IMAD.WIDE R228, R11, 0x4, R228 ;  /* 0x000000040be47825 */ /* 0x000fc800078e02e4 */
        /* <DEDUP_REMOVED lines=23> */
[----:B-1----:R-:W-:-:S02]  /*22c10*/  IMAD.WIDE R4, R11, 0x4, R190 ;  /* 0x000000040b047825 */ /* 0x002fc400078e02be */
[----:B------:R-:W4:Y:S04]  /*22c20*/  LDL.LU.64 R190, [R1+0x60] ;  /* 0x0000600001be7983 */ /* 0x000f280000300a00 */
[----:B------:R1:W-:Y:S04]  /*22c30*/  STL.64 [R1+0x508], R6 ;  /* 0x0005080601007387 */ /* 0x0003e80000100a00 */
[----:B------:R1:W-:Y:S04]  /*22c40*/  STL.64 [R1+0x510], R4 ;  /* 0x0005100401007387 */ /* 0x0003e80000100a00 */
[----:B------:R1:W-:Y:S02]  /*22c50*/  STL.64 [R1+0x518], R8 ;  /* 0x0005180801007387 */ /* 0x0003e40000100a00 */
[----:B-1----:R-:W-:-:S04]  /*22c60*/  IMAD.WIDE R6, R11, 0x4, R250 ;  /* 0x000000040b067825 */ /* 0x002fc800078e02fa */
[----:B------:R-:W-:-:S04]  /*22c70*/  IMAD.WIDE R4, R11, 0x4, R242 ;  /* 0x000000040b047825 */ /* 0x000fc800078e02f2 */
[C---:B------:R-:W-:Y:S01]  /*22c80*/  IMAD.WIDE R8, R11.reuse, 0x4, R248 ;  /* 0x000000040b087825 */ /* 0x040fe200078e02f8 */
[----:B------:R1:W-:Y:S03]  /*22c90*/  STL.64 [R1+0x520], R4 ;  /* 0x0005200401007387 */ /* 0x0003e60000100a00 */
[C---:B------:R-:W-:Y:S01]  /*22ca0*/  IMAD.WIDE R246, R11.reuse, 0x4, R246 ;  /* 0x000000040bf67825 */ /* 0x040fe200078e02f6 */
[----:B-1----:R-:W4:Y:S04]  /*22cb0*/  LDL.LU.64 R4, [R1+0x38] ;  /* 0x0000380001047983 */ /* 0x002f280000300a00 */
[----:B------:R1:W-:Y:S04]  /*22cc0*/  STL.64 [R1+0x528], R6 ;  /* 0x0005280601007387 */ /* 0x0003e80000100a00 */
[----:B-1----:R-:W4:Y:S04]  /*22cd0*/  LDL.LU.64 R6, [R1+0x30] ;  /* 0x0000300001067983 */ /* 0x002f280000300a00 */
[----:B------:R1:W-:Y:S04]  /*22ce0*/  STL.64 [R1+0x530], R8 ;  /* 0x0005300801007387 */ /* 0x0003e80000100a00 */
[----:B-1----:R-:W4:Y:S04]  /*22cf0*/  LDL.LU.64 R8, [R1+0x28] ;  /* 0x0000280001087983 */ /* 0x002f280000300a00 */
[----:B------:R-:W4:Y:S04]  /*22d00*/  LDL.LU.64 R242, [R1+0x20] ;  /* 0x0000200001f27983 */ /* 0x000f280000300a00 */
[----:B------:R-:W4:Y:S04]  /*22d10*/  LDL.LU.64 R250, [R1+0x18] ;  /* 0x0000180001fa7983 */ /* 0x000f280000300a00 */
[----:B------:R-:W4:Y:S04]  /*22d20*/  LDL.LU.64 R248, [R1+0x10] ;  /* 0x0000100001f87983 */ /* 0x000f280000300a00 */
        /* <DEDUP_REMOVED lines=9> */
[C---:B--2---:R-:W-:Y:S01]  /*22dc0*/  IMAD.WIDE R194, R11.reuse, 0x4, R194 ;  /* 0x000000040bc27825 */ /* 0x044fe200078e02c2 */
[----:B------:R1:W-:Y:S03]  /*22dd0*/  STL.64 [R1+0x558], R210 ;  /* 0x000558d201007387 */ /* 0x0003e60000100a00 */
[----:B---3--:R-:W-:-:S04]  /*22de0*/  IMAD.WIDE R178, R11, 0x4, R178 ;  /* 0x000000040bb27825 */ /* 0x008fc800078e02b2 */
[C---:B------:R-:W-:Y:S01]  /*22df0*/  IMAD.WIDE R18, R11.reuse, 0x4, R18 ;  /* 0x000000040b127825 */ /* 0x040fe200078e0212 */
[----:B-1----:R-:W2:Y:S03]  /*22e00*/  LDL.LU.64 R210, [R1+0xee8] ;  /* 0x000ee80001d27983 */ /* 0x002ea60000300a00 */
[C---:B------:R-:W-:Y:S01]  /*22e10*/  IMAD.WIDE R230, R11.reuse, 0x4, R230 ;  /* 0x000000040be67825 */ /* 0x040fe200078e02e6 */
[----:B------:R1:W-:Y:S03]  /*22e20*/  STL.64 [R1+0x560], R194 ;  /* 0x000560c201007387 */ /* 0x0003e60000100a00 */
[----:B------:R-:W-:-:S04]  /*22e30*/  IMAD.WIDE R158, R11, 0x4, R158 ;  /* 0x000000040b9e7825 */ /* 0x000fc800078e029e */
[C---:B------:R-:W-:Y:S01]  /*22e40*/  IMAD.WIDE R176, R11.reuse, 0x4, R176 ;  /* 0x000000040bb07825 */ /* 0x040fe200078e02b0 */
[----:B-1----:R-:W3:Y:S04]  /*22e50*/  LDL.LU.64 R194, [R1+0xee0] ;  /* 0x000ee00001c27983 */ /* 0x002ee80000300a00 */
[----:B------:R1:W-:Y:S04]  /*22e60*/  STL.64 [R1+0x568], R178 ;  /* 0x000568b201007387 */ /* 0x0003e80000100a00 */
[----:B-1----:R-:W2:Y:S01]  /*22e70*/  LDL.LU.64 R178, [R1+0xed8] ;  /* 0x000ed80001b27983 */ /* 0x002ea20000300a00 */
[----:B----4-:R-:W-:-:S05]  /*22e80*/  IMAD.WIDE R162, R11, 0x4, R162 ;  /* 0x000000040ba27825 */ /* 0x010fca00078e02a2 */
[----:B------:R1:W-:Y:S04]  /*22e90*/  STL.64 [R1+0x570], R162 ;  /* 0x000570a201007387 */ /* 0x0003e80000100a00 */
[----:B-1----:R-:W4:Y:S04]  /*22ea0*/  LDL.LU.64 R162, [R1+0xed0] ;  /* 0x000ed00001a27983 */ /* 0x002f280000300a00 */
[----:B------:R1:W-:Y:S04]  /*22eb0*/  STL.64 [R1+0x578], R18 ;  /* 0x0005781201007387 */ /* 0x0003e80000100a00 */
[----:B-1----:R-:W3:Y:S04]  /*22ec0*/  LDL.LU.64 R18, [R1+0xec8] ;  /* 0x000ec80001127983 */ /* 0x002ee80000300a00 */
[----:B------:R1:W-:Y:S04]  /*22ed0*/  STL.64 [R1+0x580], R230 ;  /* 0x000580e601007387 */ /* 0x0003e80000100a00 */
[----:B-1----:R-:W2:Y:S04]  /*22ee0*/  LDL.LU.64 R230, [R1+0xec0] ;  /* 0x000ec00001e67983 */ /* 0x002ea80000300a00 */
[----:B------:R1:W-:Y:S04]  /*22ef0*/  STL.64 [R1+0x588], R158 ;  /* 0x0005889e01007387 */ /* 0x0003e80000100a00 */
[----:B-1----:R-:W4:Y:S04]  /*22f00*/  LDL.LU.64 R158, [R1+0xeb8] ;  /* 0x000eb800019e7983 */ /* 0x002f280000300a00 */
[----:B------:R1:W-:Y:S04]  /*22f10*/  STL.64 [R1+0x590], R176 ;  /* 0x000590b001007387 */ /* 0x0003e80000100a00 */
[----:B-1----:R-:W3:Y:S01]  /*22f20*/  LDL.LU.64 R176, [R1+0xeb0] ;  /* 0x000eb00001b07983 */ /* 0x002ee20000300a00 */
[----:B------:R-:W-:-:S04]  /*22f30*/  IMAD.WIDE R208, R11, 0x4, R208 ;  /* 0x000000040bd07825 */ /* 0x000fc800078e02d0 */
[C---:B------:R-:W-:Y:S01]  /*22f40*/  IMAD.WIDE R192, R11.reuse, 0x4, R192 ;  /* 0x000000040bc07825 */ /* 0x040fe200078e02c0 */
[----:B------:R1:W-:Y:S03]  /*22f50*/  STL.64 [R1+0x598], R208 ;  /* 0x000598d001007387 */ /* 0x0003e60000100a00 */
[----:B------:R-:W-:-:S04]  /*22f60*/  IMAD.WIDE R160, R11, 0x4, R160 ;  /* 0x000000040ba07825 */ /* 0x000fc800078e02a0 */
[C---:B------:R-:W-:Y:S01]  /*22f70*/  IMAD.WIDE R16, R11.reuse, 0x4, R16 ;  /* 0x000000040b107825 */ /* 0x040fe200078e0210 */
[----:B-1----:R-:W2:Y:S03]  /*22f80*/  LDL.LU.64 R208, [R1+0xea8] ;  /* 0x000ea80001d07983 */ /* 0x002ea60000300a00 */
[C---:B------:R-:W-:Y:S01]  /*22f90*/  IMAD.WIDE R232, R11.reuse, 0x4, R232 ;  /* 0x000000040be87825 */ /* 0x040fe200078e02e8 */
[----:B------:R1:W-:Y:S03]  /*22fa0*/  STL.64 [R1+0x5a0], R192 ;  /* 0x0005a0c001007387 */ /* 0x0003e60000100a00 */
[C---:B------:R-:W-:Y:S01]  /*22fb0*/  IMAD.WIDE R174, R11.reuse, 0x4, R174 ;  /* 0x000000040bae7825 */ /* 0x040fe200078e02ae */
[----:B-1----:R-:W2:Y:S03]  /*22fc0*/  LDL.LU.64 R192, [R1+0xea0] ;  /* 0x000ea00001c07983 */ /* 0x002ea60000300a00 */
[----:B---3--:R-:W-:-:S05]  /*22fd0*/  IMAD.WIDE R176, R11, 0x4, R176 ;  /* 0x000000040bb07825 */ /* 0x008fca00078e02b0 */
[----:B------:R1:W-:Y:S04]  /*22fe0*/  STL.64 [R1+0x5a8], R176 ;  /* 0x0005a8b001007387 */ /* 0x0003e80000100a00 */
[----:B-1----:R-:W3:Y:S04]  /*22ff0*/  LDL.LU.64 R176, [R1+0xe98] ;  /* 0x000e980001b07983 */ /* 0x002ee80000300a00 */
[----:B------:R1:W-:Y:S04]  /*23000*/  STL.64 [R1+0x5b0], R160 ;  /* 0x0005b0a001007387 */ /* 0x0003e80000100a00 */
[----:B-1----:R-:W3:Y:S04]  /*23010*/  LDL.LU.64 R160, [R1+0xe90] ;  /* 0x000e900001a07983 */ /* 0x002ee80000300a00 */
[----:B------:R1:W-:Y:S04]  /*23020*/  STL.64 [R1+0x5b8], R16 ;  /* 0x0005b81001007387 */ /* 0x0003e80000100a00 */
[----:B-1----:R-:W3:Y:S04]  /*23030*/  LDL.LU.64 R16, [R1+0xe88] ;  /* 0x000e880001107983 */ /* 0x002ee80000300a00 */
[----:B------:R1:W-:Y:S04]  /*23040*/  STL.64 [R1+0x5c0], R232 ;  /* 0x0005c0e801007387 */ /* 0x0003e80000100a00 */
[----:B-1----:R-:W2:Y:S04]  /*23050*/  LDL.LU.64 R232, [R1+0xe80] ;  /* 0x000e800001e87983 */ /* 0x002ea80000300a00 */
[----:B------:R1:W-:Y:S04]  /*23060*/  STL.64 [R1+0x5c8], R174 ;  /* 0x0005c8ae01007387 */ /* 0x0003e80000100a00 */
[----:B-1----:R-:W3:Y:S01]  /*23070*/  LDL.LU.64 R174, [R1+0xe78] ;  /* 0x000e780001ae7983 */ /* 0x002ee20000300a00 */
[----:B------:R-:W-:-:S04]  /*23080*/  IMAD.WIDE R206, R11, 0x4, R206 ;  /* 0x000000040bce7825 */ /* 0x000fc800078e02ce */
[C---:B------:R-:W-:Y:S01]  /*23090*/  IMAD.WIDE R190, R11.reuse, 0x4, R190 ;  /* 0x000000040bbe7825 */ /* 0x040fe200078e02be */
[----:B------:R1:W-:Y:S03]  /*230a0*/  STL.64 [R1+0x5d0], R206 ;  /* 0x0005d0ce01007387 */ /* 0x0003e60000100a00 */
[----:B----4-:R-:W-:-:S04]  /*230b0*/  IMAD.WIDE R158, R11, 0x4, R158 ;  /* 0x000000040b9e7825 */ /* 0x010fc800078e029e */
[C---:B------:R-:W-:Y:S01]  /*230c0*/  IMAD.WIDE R14, R11.reuse, 0x4, R14 ;  /* 0x000000040b0e7825 */ /* 0x040fe200078e020e */
[----:B-1----:R-:W4:Y:S03]  /*230d0*/  LDL.LU.64 R206, [R1+0xe70] ;  /* 0x000e700001ce7983 */ /* 0x002f260000300a00 */
[C---:B------:R-:W-:Y:S01]  /*230e0*/  IMAD.WIDE R234, R11.reuse, 0x4, R234 ;  /* 0x000000040bea7825 */ /* 0x040fe200078e02ea */
[----:B------:R1:W-:Y:S04]  /*230f0*/  STL.64 [R1+0x5d8], R190 ;  /* 0x0005d8be01007387 */ /* 0x0003e80000100a00 */
[----:B-1----:R-:W4:Y:S01]  /*23100*/  LDL.LU.64 R190, [R1+0xe68] ;  /* 0x000e680001be7983 */ /* 0x002f220000300a00 */
[----:B---3--:R-:W-:-:S05]  /*23110*/  IMAD.WIDE R174, R11, 0x4, R174 ;  /* 0x000000040bae7825 */ /* 0x008fca00078e02ae */
[----:B------:R1:W-:Y:S04]  /*23120*/  STL.64 [R1+0x5e0], R174 ;  /* 0x0005e0ae01007387 */ /* 0x0003e80000100a00 */
[----:B-1----:R-:W3:Y:S04]  /*23130*/  LDL.LU.64 R174, [R1+0xe60] ;  /* 0x000e600001ae7983 */ /* 0x002ee80000300a00 */
[----:B------:R1:W-:Y:S04]  /*23140*/  STL.64 [R1+0x5e8], R158 ;  /* 0x0005e89e01007387 */ /* 0x0003e80000100a00 */
[----:B-1----:R-:W3:Y:S04]  /*23150*/  LDL.LU.64 R158, [R1+0xe58] ;  /* 0x000e5800019e7983 */ /* 0x002ee80000300a00 */
[----:B------:R1:W-:Y:S04]  /*23160*/  STL.64 [R1+0x5f0], R14 ;  /* 0x0005f00e01007387 */ /* 0x0003e80000100a00 */
[----:B-1----:R-:W4:Y:S04]  /*23170*/  LDL.LU.64 R14, [R1+0xe50] ;  /* 0x000e5000010e7983 */ /* 0x002f280000300a00 */
[----:B------:R1:W-:Y:S04]  /*23180*/  STL.64 [R1+0x5f8], R234 ;  /* 0x0005f8ea01007387 */ /* 0x0003e80000100a00 */
[----:B-1----:R-:W3:Y:S01]  /*23190*/  LDL.LU.64 R234, [R1+0xe48] ;  /* 0x000e480001ea7983 */ /* 0x002ee20000300a00 */
[----:B------:R-:W-:-:S04]  /*231a0*/  IMAD.WIDE R4, R11, 0x4, R4 ;  /* 0x000000040b047825 */ /* 0x000fc800078e0204 */
[C---:B------:R-:W-:Y:S01]  /*231b0*/  IMAD.WIDE R6, R11.reuse, 0x4, R6 ;  /* 0x000000040b067825 */ /* 0x040fe200078e0206 */
[----:B------:R1:W-:Y:S03]  /*231c0*/  STL.64 [R1+0x600], R4 ;  /* 0x0006000401007387 */ /* 0x0003e60000100a00 */
[C---:B------:R-:W-:Y:S01]  /*231d0*/  IMAD.WIDE R8, R11.reuse, 0x4, R8 ;  /* 0x000000040b087825 */ /* 0x040fe200078e0208 */
[----:B------:R2:W-:Y:S04]  /*231e0*/  STL.64 [R1+0x608], R6 ;  /* 0x0006080601007387 */ /* 0x0005e80000100a00 */
[----:B------:R2:W-:Y:S01]  /*231f0*/  STL.64 [R1+0x610], R8 ;  /* 0x0006100801007387 */ /* 0x0005e20000100a00 */
[----:B-1----:R-:W-:-:S04]  /*23200*/  IMAD.WIDE R4, R11, 0x4, R242 ;  /* 0x000000040b047825 */ /* 0x002fc800078e02f2 */
[C---:B--2---:R-:W-:Y:S01]  /*23210*/  IMAD.WIDE R6, R11.reuse, 0x4, R250 ;  /* 0x000000040b067825 */ /* 0x044fe200078e02fa */
[----:B------:R1:W-:Y:S03]  /*23220*/  STL.64 [R1+0x618], R4 ;  /* 0x0006180401007387 */ /* 0x0003e60000100a00 */
[C---:B------:R-:W-:Y:S01]  /*23230*/  IMAD.WIDE R8, R11.reuse, 0x4, R248 ;  /* 0x000000040b087825 */ /* 0x040fe200078e02f8 */
[----:B------:R2:W-:Y:S04]  /*23240*/  STL.64 [R1+0x620], R6 ;  /* 0x0006200601007387 */ /* 0x0005e80000100a00 */
[----:B------:R-:W-:Y:S01]  /*23250*/  STL.64 [R1+0x628], R8 ;  /* 0x0006280801007387 */ /* 0x000fe20000100a00 */
        /* <DEDUP_REMOVED lines=8> */
[----:B------:R1:W-:Y:S04]  /*232e0*/  STL.64 [R1+0x648], R4 ;  /* 0x0006480401007387 */ /* 0x0003e80000100a00 */
[----:B------:R2:W-:Y:S01]  /*232f0*/  STL.64 [R1+0x650], R6 ;  /* 0x0006500601007387 */ /* 0x0005e20000100a00 */
[----:B-1----:R-:W-:-:S03]  /*23300*/  IMAD.WIDE R4, R11, 0x4, R232 ;  /* 0x000000040b047825 */ /* 0x002fc600078e02e8 */
[----:B------:R-:W4:Y:S01]  /*23310*/  LDL.64 R232, [R1+0xa38] ;  /* 0x000a380001e87983 */ /* 0x000f220000100a00 */
        /* <DEDUP_REMOVED lines=8> */
[----:B---3--:R-:W-:-:S05]  /*233a0*/  IMAD.WIDE R2, R11, 0x4, R234 ;  /* 0x000000040b027825 */ /* 0x008fca00078e02ea */
[----:B------:R1:W-:Y:S04]  /*233b0*/  STL.64 [R1+0x658], R2 ;  /* 0x0006580201007387 */ /* 0x0003e80000100a00 */
[----:B------:R2:W-:Y:S01]  /*233c0*/  STL.64 [R1+0x660], R4 ;  /* 0x0006600401007387 */ /* 0x0005e20000100a00 */
[----:B-1----:R-:W-:-:S03]  /*233d0*/  IMAD.WIDE R2, R11, 0x4, R230 ;  /* 0x000000040b027825 */ /* 0x002fc600078e02e6 */
[----:B------:R-:W3:Y:S01]  /*233e0*/  LDL.64 R230, [R1+0xa28] ;  /* 0x000a280001e67983 */ /* 0x000ee20000100a00 */
[----:B--2---:R-:W-:-:S03]  /*233f0*/  IMAD.WIDE R4, R11, 0x4, R226 ;  /* 0x000000040b047825 */ /* 0x004fc600078e02e2 */
[----:B------:R1:W-:Y:S04]  /*23400*/  STL.64 [R1+0x668], R2 ;  /* 0x0006680201007387 */ /* 0x0003e80000100a00 */
[----:B------:R2:W-:Y:S01]  /*23410*/  STL.64 [R1+0x670], R6 ;  /* 0x0006700601007387 */ /* 0x0005e20000100a00 */
[----:B----4-:R-:W-:-:S04]  /*23420*/  IMAD.WIDE R8, R11, 0x4, R14 ;  /* 0x000000040b087825 */ /* 0x010fc800078e020e */
[C---:B-1----:R-:W-:Y:S02]  /*23430*/  IMAD.WIDE R2, R11.reuse, 0x4, R224 ;  /* 0x000000040b027825 */ /* 0x042fe400078e02e0 */
[----:B------:R-:W4:Y:S04]  /*23440*/  LDL.64 R224, [R1+0x970] ;  /* 0x0009700001e07983 */ /* 0x000f280000100a00 */
[----:B------:R1:W-:Y:S01]  /*23450*/  STL.64 [R1+0x678], R4 ;  /* 0x0006780401007387 */ /* 0x0003e20000100a00 */
[----:B--2---:R-:W-:-:S03]  /*23460*/  IMAD.WIDE R6, R11, 0x4, R16 ;  /* 0x000000040b067825 */ /* 0x004fc600078e0210 */
[----:B------:R2:W-:Y:S01]  /*23470*/  STL.64 [R1+0x680], R2 ;  /* 0x0006800201007387 */ /* 0x0005e20000100a00 */
[----:B-1----:R-:W-:-:S03]  /*23480*/  IMAD.WIDE R4, R11, 0x4, R222 ;  /* 0x000000040b047825 */ /* 0x002fc600078e02de */
[----:B------:R-:W3:Y:S01]  /*23490*/  LDL.64 R222, [R1+0x968] ;  /* 0x0009680001de7983 */ /* 0x000ee20000100a00 */
[----:B--2---:R-:W-:-:S03]  /*234a0*/  IMAD.WIDE R2, R11, 0x4, R12 ;  /* 0x000000040b027825 */ /* 0x004fc600078e020c */
[----:B------:R1:W-:Y:S04]  /*234b0*/  STL.64 [R1+0x688], R4 ;  /* 0x0006880401007387 */ /* 0x0003e80000100a00 */
[----:B------:R-:W-:Y:S04]  /*234c0*/  STL.64 [R1+0x698], R8 ;  /* 0x0006980801007387 */ /* 0x000fe80000100a00 */
[----:B------:R-:W-:Y:S01]  /*234d0*/  STL.64 [R1+0x690], R2 ;  /* 0x0006900201007387 */ /* 0x000fe20000100a00 */
[----:B-1----:R-:W-:-:S03]  /*234e0*/  IMAD.WIDE R4, R11, 0x4, R18 ;  /* 0x000000040b047825 */ /* 0x002fc600078e0212 */
[----:B------:R-:W-:Y:S04]  /*234f0*/  STL.64 [R1+0x6a0], R6 ;  /* 0x0006a00601007387 */ /* 0x000fe80000100a00 */
[----:B------:R1:W-:Y:S04]  /*23500*/  STL.64 [R1+0xd20], R2 ;  /* 0x000d200201007387 */ /* 0x0003e80000100a00 */
[----:B------:R2:W-:Y:S01]  /*23510*/  STL.64 [R1+0x6a8], R4 ;  /* 0x0006a80401007387 */ /* 0x0005e20000100a00 */
[----:B-1----:R-:W-:-:S04]  /*23520*/  IMAD.WIDE R2, R11, 0x4, R22 ;  /* 0x000000040b027825 */ /* 0x002fc800078e0216 */
[----:B--2---:R-:W-:-:S04]  /*23530*/  IMAD.WIDE R4, R11, 0x4, R20 ;  /* 0x000000040b047825 */ /* 0x004fc800078e0214 */
[C---:B------:R-:W-:Y:S01]  /*23540*/  IMAD.WIDE R22, R11.reuse, 0x4, R24 ;  /* 0x000000040b167825 */ /* 0x040fe200078e0218 */
[----:B------:R-:W-:Y:S04]  /*23550*/  STL.64 [R1+0x6b0], R4 ;  /* 0x0006b00401007387 */ /* 0x000fe80000100a00 */
[----:B------:R1:W-:Y:S01]  /*23560*/  STL.64 [R1+0x6b8], R2 ;  /* 0x0006b80201007387 */ /* 0x0003e20000100a00 */
[----:B------:R-:W-:-:S03]  /*23570*/  IMAD.WIDE R16, R11, 0x4, R26 ;  /* 0x000000040b107825 */ /* 0x000fc600078e021a */
[----:B------:R-:W-:Y:S04]  /*23580*/  STL.64 [R1+0x6c0], R22 ;  /* 0x0006c01601007387 */ /* 0x000fe80000100a00 */
[----:B------:R-:W-:Y:S01]  /*23590*/  STL.64 [R1+0xd78], R22 ;  /* 0x000d781601007387 */ /* 0x000fe20000100a00 */
[----:B-1----:R-:W-:-:S05]  /*235a0*/  IMAD.WIDE R2, R11, 0x4, R30 ;  /* 0x000000040b027825 */ /* 0x002fca00078e021e */
        /* <DEDUP_REMOVED lines=31> */
[----:B------:R2:W-:Y:S01]  /*237a0*/  STL.64 [R1+0x730], R4 ;  /* 0x0007300401007387 */ /* 0x0005e20000100a00 */
[----:B-1----:R-:W-:-:S04]  /*237b0*/  IMAD.WIDE R2, R11, 0x4, R54 ;  /* 0x000000040b027825 */ /* 0x002fc800078e0236 */
[C---:B--2---:R-:W-:Y:S01]  /*237c0*/  IMAD.WIDE R4, R11.reuse, 0x4, R58 ;  /* 0x000000040b047825 */ /* 0x044fe200078e023a */
[----:B------:R1:W-:Y:S04]  /*237d0*/  STL.64 [R1+0x738], R2 ;  /* 0x0007380201007387 */ /* 0x0003e80000100a00 */
[----:B------:R2:W-:Y:S04]  /*237e0*/  STL.64 [R1+0x748], R4 ;  /* 0x0007480401007387 */ /* 0x0005e80000100a00 */
[----:B------:R-:W-:Y:S01]  /*237f0*/  STL.64 [R1+0x740], R18 ;  /* 0x0007401201007387 */ /* 0x000fe20000100a00 */
[----:B-1----:R-:W-:-:S03]  /*23800*/  IMAD.WIDE R2, R11, 0x4, R62 ;  /* 0x000000040b027825 */ /* 0x002fc600078e023e */
[----:B------:R-:W-:Y:S01]  /*23810*/  STL.64 [R1+0xd88], R18 ;  /* 0x000d881201007387 */ /* 0x000fe20000100a00 */
[----:B--2---:R-:W-:-:S03]  /*23820*/  IMAD.WIDE R4, R11, 0x4, R64 ;  /* 0x000000040b047825 */ /* 0x004fc600078e0240 */
[----:B------:R1:W-:Y:S04]  /*23830*/  STL.64 [R1+0x758], R2 ;  /* 0x0007580201007387 */ /* 0x0003e80000100a00 */
[----:B------:R-:W-:Y:S04]  /*23840*/  STL.64 [R1+0x750], R228 ;  /* 0x000750e401007387 */ /* 0x000fe80000100a00 */
[----:B------:R2:W-:Y:S01]  /*23850*/  STL.64 [R1+0x760], R4 ;  /* 0x0007600401007387 */ /* 0x0005e20000100a00 */
[----:B-1----:R-:W-:-:S03]  /*23860*/  IMAD.WIDE R2, R11, 0x4, R66 ;  /* 0x000000040b027825 */ /* 0x002fc600078e0242 */
[----:B------:R-:W-:Y:S04]  /*23870*/  STL.64 [R1+0xd40], R228 ;  /* 0x000d40e401007387 */ /* 0x000fe80000100a00 */
[----:B------:R1:W-:Y:S01]  /*23880*/  STL.64 [R1+0x768], R2 ;  /* 0x0007680201007387 */ /* 0x0003e20000100a00 */
[----:B------:R-:W-:-:S04]  /*23890*/  IMAD.WIDE R6, R11, 0x4, R70 ;  /* 0x000000040b067825 */ /* 0x000fc800078e0246 */
[----:B--2---:R-:W-:-:S04]  /*238a0*/  IMAD.WIDE R4, R11, 0x4, R72 ;  /* 0x000000040b047825 */ /* 0x004fc800078e0248 */
[----:B-1----:R-:W-:-:S05]  /*238b0*/  IMAD.WIDE R2, R11, 0x4, R68 ;  /* 0x000000040b027825 */ /* 0x002fca00078e0244 */
[----:B------:R1:W-:Y:S01]  /*238c0*/  STL.64 [R1+0x770], R2 ;  /* 0x0007700201007387 */ /* 0x0003e20000100a00 */
[----:B------:R-:W-:-:S03]  /*238d0*/  IMAD.WIDE R234, R11, 0x4, R76 ;  /* 0x000000040bea7825 */ /* 0x000fc600078e024c */
        /* <DEDUP_REMOVED lines=8> */
[----:B-1----:R-:W-:-:S03]  /*23960*/  IMAD.WIDE R2, R11, 0x4, R82 ;  /* 0x000000040b027825 */ /* 0x002fc600078e0252 */
[----:B------:R1:W-:Y:S01]  /*23970*/  STL.64 [R1+0x7a0], R4 ;  /* 0x0007a00401007387 */ /* 0x0003e20000100a00 */
[----:B--2---:R-:W-:-:S03]  /*23980*/  IMAD.WIDE R6, R11, 0x4, R84 ;  /* 0x000000040b067825 */ /* 0x004fc600078e0254 */
[----:B------:R2:W-:Y:S04]  /*23990*/  STL.64 [R1+0xd48], R234 ;  /* 0x000d48ea01007387 */ /* 0x0005e80000100a00 */
[----:B------:R4:W-:Y:S01]  /*239a0*/  STL.64 [R1+0x7a8], R2 ;  /* 0x0007a80201007387 */ /* 0x0009e20000100a00 */
[----:B-1----:R-:W-:-:S03]  /*239b0*/  IMAD.WIDE R4, R11, 0x4, R86 ;  /* 0x000000040b047825 */ /* 0x002fc600078e0256 */
[----:B------:R-:W-:Y:S01]  /*239c0*/  STL.64 [R1+0x7b0], R6 ;  /* 0x0007b00601007387 */ /* 0x000fe20000100a00 */
[----:B--2---:R-:W-:-:S03]  /*239d0*/  IMAD.WIDE R234, R11, 0x4, R90 ;  /* 0x000000040bea7825 */ /* 0x004fc600078e025a */
[----:B------:R1:W-:Y:S01]  /*239e0*/  STL.64 [R1+0x7b8], R4 ;  /* 0x0007b80401007387 */ /* 0x0003e20000100a00 */
[----:B----4-:R-:W-:-:S05]  /*239f0*/  IMAD.WIDE R2, R11, 0x4, R88 ;  /* 0x000000040b027825 */ /* 0x010fca00078e0258 */
[----:B------:R2:W-:Y:S01]  /*23a00*/  STL.64 [R1+0x7c0], R2 ;  /* 0x0007c00201007387 */ /* 0x0005e20000100a00 */
[----:B-1----:R-:W-:-:S03]  /*23a10*/  IMAD.WIDE R4, R11, 0x4, R94 ;  /* 0x000000040b047825 */ /* 0x002fc600078e025e */
[----:B------:R-:W-:Y:S04]  /*23a20*/  STL.64 [R1+0x7c8], R234 ;  /* 0x0007c8ea01007387 */ /* 0x000fe80000100a00 */
[----:B------:R1:W-:Y:S01]  /*23a30*/  STL.64 [R1+0x7d8], R4 ;  /* 0x0007d80401007387 */ /* 0x0003e20000100a00 */
[----:B--2---:R-:W-:-:S03]  /*23a40*/  IMAD.WIDE R2, R11, 0x4, R96 ;  /* 0x000000040b027825 */ /* 0x004fc600078e0260 */
[----:B------:R-:W-:Y:S04]  /*23a50*/  STL.64 [R1+0xd60], R234 ;  /* 0x000d60ea01007387 */ /* 0x000fe80000100a00 */
[----:B------:R2:W-:Y:S01]  /*23a60*/  STL.64 [R1+0x7e0], R2 ;  /* 0x0007e00201007387 */ /* 0x0005e20000100a00 */
[----:B------:R-:W-:-:S03]  /*23a70*/  IMAD.WIDE R6, R11, 0x4, R100 ;  /* 0x000000040b067825 */ /* 0x000fc600078e0264 */
[----:B------:R-:W-:Y:S01]  /*23a80*/  STL.64 [R1+0x7d0], R236 ;  /* 0x0007d0ec01007387 */ /* 0x000fe20000100a00 */
[----:B-1----:R-:W-:-:S03]  /*23a90*/  IMAD.WIDE R4, R11, 0x4, R102 ;  /* 0x000000040b047825 */ /* 0x002fc600078e0266 */
[----:B------:R-:W-:Y:S01]  /*23aa0*/  STL.64 [R1+0xd68], R236 ;  /* 0x000d68ec01007387 */ /* 0x000fe20000100a00 */
[----:B--2---:R-:W-:-:S03]  /*23ab0*/  IMAD.WIDE R2, R11, 0x4, R98 ;  /* 0x000000040b027825 */ /* 0x004fc600078e0262 */
[----:B---3--:R-:W-:Y:S04]  /*23ac0*/  LDGSTS.E [R244+-0x6e000], desc[UR18][R222.64], P0 ;  /* 0x92000000def47fae */ /* 0x008fe80008121852 */
[----:B------:R1:W-:Y:S01]  /*23ad0*/  STL.64 [R1+0x7e8], R2 ;  /* 0x0007e80201007387 */ /* 0x0003e20000100a00 */
[----:B------:R-:W-:-:S03]  /*23ae0*/  IMAD.WIDE R228, R11, 0x4, R106 ;  /* 0x000000040be47825 */ /* 0x000fc600078e026a */
[----:B------:R-:W-:Y:S04]  /*23af0*/  STL.64 [R1+0x7f0], R6 ;  /* 0x0007f00601007387 */ /* 0x000fe80000100a00 */
[----:B------:R2:W-:Y:S01]  /*23b00*/  STL.64 [R1+0x7f8], R4 ;  /* 0x0007f80401007387 */ /* 0x0005e20000100a00 */
[----:B-1----:R-:W-:-:S03]  /*23b10*/  IMAD.WIDE R2, R11, 0x4, R104 ;  /* 0x000000040b027825 */ /* 0x002fc600078e0268 */
[----:B------:R-:W-:Y:S04]  /*23b20*/  LDGSTS.E [R244+-0x6dff8], desc[UR18][R224.64], P2 ;  /* 0x92008000e0f47fae */ /* 0x000fe80009121852 */
[----:B------:R1:W-:Y:S01]  /*23b30*/  STL.64 [R1+0x800], R2 ;  /* 0x0008000201007387 */ /* 0x0003e20000100a00 */
[----:B--2---:R-:W-:-:S03]  /*23b40*/  IMAD.WIDE R4, R11, 0x4, R110 ;  /* 0x000000040b047825 */ /* 0x004fc600078e026e */
[----:B------:R-:W-:Y:S04]  /*23b50*/  STL.64 [R1+0x808], R228 ;  /* 0x000808e401007387 */ /* 0x000fe80000100a00 */
[----:B------:R-:W-:Y:S01]  /*23b60*/  STL.64 [R1+0x818], R4 ;  /* 0x0008180401007387 */ /* 0x000fe20000100a00 */
[----:B-1----:R-:W-:-:S03]  /*23b70*/  IMAD.WIDE R2, R11, 0x4, R112 ;  /* 0x000000040b027825 */ /* 0x002fc600078e0270 */
[----:B------:R-:W-:Y:S04]  /*23b80*/  STL.64 [R1+0xd70], R228 ;  /* 0x000d70e401007387 */ /* 0x000fe80000100a00 */
[----:B------:R1:W-:Y:S04]  /*23b90*/  STL.64 [R1+0x820], R2 ;  /* 0x0008200201007387 */ /* 0x0003e80000100a00 */
[----:B------:R-:W-:Y:S04]  /*23ba0*/  STL.64 [R1+0x810], R238 ;  /* 0x000810ee01007387 */ /* 0x000fe80000100a00 */
[----:B------:R-:W-:Y:S01]  /*23bb0*/  STL.64 [R1+0xd90], R238 ;  /* 0x000d90ee01007387 */ /* 0x000fe20000100a00 */
[----:B-1----:R-:W-:-:S03]  /*23bc0*/  IMAD.WIDE R2, R11, 0x4, R114 ;  /* 0x000000040b027825 */ /* 0x002fc600078e0272 */
[----:B------:R-:W-:Y:S04]  /*23bd0*/  LDGSTS.E [R244+-0x6c000], desc[UR18][R230.64], P6 ;  /* 0x94000000e6f47fae */ /* 0x000fe8000b121852 */
[----:B------:R1:W-:Y:S01]  /*23be0*/  STL.64 [R1+0x830], R2 ;  /* 0x0008300201007387 */ /* 0x0003e20000100a00 */
[----:B------:R-:W-:-:S03]  /*23bf0*/  IMAD.WIDE R228, R11, 0x4, R120 ;  /* 0x000000040be47825 */ /* 0x000fc600078e0278 */
[----:B------:R-:W-:Y:S01]  /*23c00*/  LDGSTS.E [R244+-0x6bff8], desc[UR18][R232.64], P4 ;  /* 0x94008000e8f47fae */ /* 0x000fe2000a121852 */
[----:B-1----:R-:W-:-:S05]  /*23c10*/  IMAD.WIDE R2, R11, 0x4, R116 ;  /* 0x000000040b027825 */ /* 0x002fca00078e0274 */
[----:B------:R1:W-:Y:S01]  /*23c20*/  STL.64 [R1+0x838], R2 ;  /* 0x0008380201007387 */ /* 0x0003e20000100a00 */
[----:B------:R-:W-:-:S03]  /*23c30*/  IMAD.WIDE R4, R11, 0x4, R122 ;  /* 0x000000040b047825 */ /* 0x000fc600078e027a */
[----:B------:R-:W-:Y:S04]  /*23c40*/  STL.64 [R1+0x840], R250 ;  /* 0x000840fa01007387 */ /* 0x000fe80000100a00 */
[----:B------:R-:W-:Y:S01]  /*23c50*/  STL.64 [R1+0xda8], R250 ;  /* 0x000da8fa01007387 */ /* 0x000fe20000100a00 */
[----:B-1----:R-:W-:-:S03]  /*23c60*/  IMAD.WIDE R2, R11, 0x4, R126 ;  /* 0x000000040b027825 */ /* 0x002fc600078e027e */
[----:B------:R-:W-:Y:S04]  /*23c70*/  STL.64 [R1+0x848], R228 ;  /* 0x000848e401007387 */ /* 0x000fe80000100a00 */
[----:B------:R-:W-:Y:S04]  /*23c80*/  STL.64 [R1+0xd98], R228 ;  /* 0x000d98e401007387 */ /* 0x000fe80000100a00 */
[----:B------:R1:W-:Y:S04]  /*23c90*/  STL.64 [R1+0x860], R2 ;  /* 0x0008600201007387 */ /* 0x0003e80000100a00 */
[----:B------:R-:W-:Y:S04]  /*23ca0*/  STL.64 [R1+0x850], R4 ;  /* 0x0008500401007387 */ /* 0x000fe80000100a00 */
[----:B------:R-:W-:Y:S01]  /*23cb0*/  STL.64 [R1+0xdb0], R4 ;  /* 0x000db00401007387 */ /* 0x000fe20000100a00 */
[----:B-1----:R-:W-:-:S05]  /*23cc0*/  IMAD.WIDE R2, R11, 0x4, R128 ;  /* 0x000000040b027825 */ /* 0x002fca00078e0280 */
[----:B------:R1:W-:Y:S04]  /*23cd0*/  STL.64 [R1+0x868], R2 ;  /* 0x0008680201007387 */ /* 0x0003e80000100a00 */
[----:B------:R-:W-:Y:S04]  /*23ce0*/  STL.64 [R1+0x858], R240 ;  /* 0x000858f001007387 */ /* 0x000fe80000100a00 */
[----:B------:R-:W-:Y:S01]  /*23cf0*/  STL.64 [R1+0xdb8], R240 ;  /* 0x000db8f001007387 */ /* 0x000fe20000100a00 */
[----:B-1----:R-:W-:-:S05]  /*23d00*/  IMAD.WIDE R2, R11, 0x4, R130 ;  /* 0x000000040b027825 */ /* 0x002fca00078e0282 */
[----:B------:R1:W-:Y:S01]  /*23d10*/  STL.64 [R1+0x870], R2 ;  /* 0x0008700201007387 */ /* 0x0003e20000100a00 */
[----:B------:R-:W-:-:S04]  /*23d20*/  IMAD.WIDE R228, R11, 0x4, R134 ;  /* 0x000000040be47825 */ /* 0x000fc800078e0286 */
[----:B------:R-:W-:-:S04]  /*23d30*/  IMAD.WIDE R236, R11, 0x4, R136 ;  /* 0x000000040bec7825 */ /* 0x000fc800078e0288 */
        /* <DEDUP_REMOVED lines=12> */
[----:B------:R-:W-:Y:S01]  /*23e00*/  STL.64 [R1+0x8a8], R2 ;  /* 0x0008a80201007387 */ /* 0x000fe20000100a00 */
[----:B------:R-:W-:-:S03]  /*23e10*/  IMAD.WIDE R12, R11, 0x4, R154 ;  /* 0x000000040b0c7825 */ /* 0x000fc600078e029a */
[----:B------:R-:W-:Y:S04]  /*23e20*/  STL.64 [R1+0x898], R242 ;  /* 0x000898f201007387 */ /* 0x000fe80000100a00 */
[----:B------:R-:W-:Y:S04]  /*23e30*/  STL.64 [R1+0xdd8], R242 ;  /* 0x000dd8f201007387 */ /* 0x000fe80000100a00 */
[----:B------:R-:W-:Y:S04]  /*23e40*/  STL.64 [R1+0x8b0], R248 ;  /* 0x0008b0f801007387 */ /* 0x000fe80000100a00 */
[----:B------:R-:W-:Y:S04]  /*23e50*/  STL.64 [R1+0xde8], R248 ;  /* 0x000de8f801007387 */ /* 0x000fe80000100a00 */
[----:B------:R-:W2:Y:S01]  /*23e60*/  LDL.64 R154, [R1+0xb60] ;  /* 0x000b6000019a7983 */ /* 0x000ea20000100a00 */
[----:B------:R-:W-:-:S04]  /*23e70*/  IMAD.WIDE R228, R11, 0x4, R148 ;  /* 0x000000040be47825 */ /* 0x000fc800078e0294 */
[C---:B------:R-:W-:Y:S01]  /*23e80*/  IMAD.WIDE R238, R11.reuse, 0x4, R150 ;  /* 0x000000040bee7825 */ /* 0x040fe200078e0296 */
[----:B--2---:R1:W-:Y:S04]  /*23e90*/  STL.64 [R1+0xe40], R154 ;  /* 0x000e409a01007387 */ /* 0x0043e80000100a00 */
[----:B-1----:R-:W2:Y:S04]  /*23ea0*/  LDL.64 R154, [R1+0xb58] ;  /* 0x000b5800019a7983 */ /* 0x002ea80000100a00 */
[----:B------:R-:W-:Y:S04]  /*23eb0*/  STL.64 [R1+0x8b8], R228 ;  /* 0x0008b8e401007387 */ /* 0x000fe80000100a00 */
[----:B------:R-:W-:Y:S04]  /*23ec0*/  STL.64 [R1+0xdf0], R228 ;  /* 0x000df0e401007387 */ /* 0x000fe80000100a00 */
[----:B------:R-:W-:Y:S04]  /*23ed0*/  STL.64 [R1+0x8c0], R238 ;  /* 0x0008c0ee01007387 */ /* 0x000fe80000100a00 */
[----:B------:R1:W-:Y:S04]  /*23ee0*/  STL.64 [R1+0xdf8], R238 ;  /* 0x000df8ee01007387 */ /* 0x0003e80000100a00 */
[----:B-1----:R-:W3:Y:S01]  /*23ef0*/  LDL.64 R238, [R1+0x860] ;  /* 0x0008600001ee7983 */ /* 0x002ee20000100a00 */
        /* <DEDUP_REMOVED lines=28> */
[C---:B------:R-:W-:Y:S01]  /*240c0*/  IMAD.WIDE R6, R11.reuse, 0x4, R220 ;  /* 0x000000040b067825 */ /* 0x040fe200078e02dc */
[----:B--2---:R-:W-:Y:S04]  /*240d0*/  LDGSTS.E [R244+-0x6a000], desc[UR18][R154.64], P3 ;  /* 0x960000009af47fae */ /* 0x004fe80009921852 */
[----:B---3--:R1:W-:Y:S04]  /*240e0*/  STL.64 [R1+0xe20], R238 ;  /* 0x000e20ee01007387 */ /* 0x0083e80000100a00 */
[----:B-1----:R-:W2:Y:S04]  /*240f0*/  LDL.64 R238, [R1+0x298] ;  /* 0x0002980001ee7983 */ /* 0x002ea80000100a00 */
[----:B--2---:R1:W-:Y:S04]  /*24100*/  STL.64 [R1+0xe28], R238 ;  /* 0x000e28ee01007387 */ /* 0x0043e80000100a00 */
[----:B-1----:R-:W2:Y:S04]  /*24110*/  LDL.64 R238, [R1+0x258] ;  /* 0x0002580001ee7983 */ /* 0x002ea80000100a00 */
[----:B--2---:R1:W-:Y:S04]  /*24120*/  STL.64 [R1+0xe30], R238 ;  /* 0x000e30ee01007387 */ /* 0x0043e80000100a00 */
[----:B-1----:R-:W2:Y:S01]  /*24130*/  LDL.64 R238, [R1+0x218] ;  /* 0x0002180001ee7983 */ /* 0x002ea20000100a00 */
[----:B------:R-:W-:-:S04]  /*24140*/  IMAD.WIDE R152, R11, 0x4, R158 ;  /* 0x000000040b987825 */ /* 0x000fc800078e029e */
[----:B------:R-:W-:-:S04]  /*24150*/  IMAD.WIDE R228, R11, 0x4, R160 ;  /* 0x000000040be47825 */ /* 0x000fc800078e02a0 */
[----:B------:R-:W-:-:S04]  /*24160*/  IMAD.WIDE R160, R11, 0x4, R176 ;  /* 0x000000040ba07825 */ /* 0x000fc800078e02b0 */
[C---:B------:R-:W-:Y:S01]  /*24170*/  IMAD.WIDE R158, R11.reuse, 0x4, R192 ;  /* 0x000000040b9e7825 */ /* 0x040fe200078e02c0 */
[----:B--2---:R1:W-:Y:S04]  /*24180*/  STL.64 [R1+0xe38], R238 ;  /* 0x000e38ee01007387 */ /* 0x0043e80000100a00 */
[----:B-1----:R-:W2:Y:S04]  /*24190*/  LDL.64 R238, [R1+0x1d8] ;  /* 0x0001d80001ee7983 */ /* 0x002ea80000100a00 */
[----:B------:R-:W-:Y:S04]  /*241a0*/  STL.64 [R1+0x8c8], R234 ;  /* 0x0008c8ea01007387 */ /* 0x000fe80000100a00 */
[----:B------:R1:W-:Y:S04]  /*241b0*/  STL.64 [R1+0xe00], R234 ;  /* 0x000e00ea01007387 */ /* 0x0003e80000100a00 */
[----:B-1----:R-:W3:Y:S04]  /*241c0*/  LDL.64 R234, [R1+0x818] ;  /* 0x0008180001ea7983 */ /* 0x002ee80000100a00 */
[----:B------:R-:W-:Y:S04]  /*241d0*/  STL.64 [R1+0x8e0], R152 ;  /* 0x0008e09801007387 */ /* 0x000fe80000100a00 */
[----:B------:R-:W-:Y:S04]  /*241e0*/  STL.64 [R1+0x8d0], R12 ;  /* 0x0008d00c01007387 */ /* 0x000fe80000100a00 */
[----:B------:R1:W-:Y:S04]  /*241f0*/  STL.64 [R1+0xe08], R12 ;  /* 0x000e080c01007387 */ /* 0x0003e80000100a00 */
[----:B------:R-:W4:Y:S04]  /*24200*/  LDL.64 R162, [R1+0x798] ;  /* 0x0007980001a27983 */ /* 0x000f280000100a00 */
[----:B-1----:R-:W3:Y:S04]  /*24210*/  LDL.64 R12, [R1+0x7d8] ;  /* 0x0007d800010c7983 */ /* 0x002ee80000100a00 */
[----:B------:R-:W-:Y:S04]  /*24220*/  STL.64 [R1+0x8d8], R156 ;  /* 0x0008d89c01007387 */ /* 0x000fe80000100a00 */
[----:B------:R1:W-:Y:S04]  /*24230*/  STL.64 [R1+0xe18], R156 ;  /* 0x000e189c01007387 */ /* 0x0003e80000100a00 */
[----:B------:R-:W-:Y:S04]  /*24240*/  STL.64 [R1+0x9c8], R228 ;  /* 0x0009c8e401007387 */ /* 0x000fe80000100a00 */
[----:B------:R-:W4:Y:S04]  /*24250*/  LDL.64 R164, [R1+0x758] ;  /* 0x0007580001a47983 */ /* 0x000f280000100a00 */
[----:B------:R-:W3:Y:S01]  /*24260*/  LDL.64 R166, [R1+0x718] ;  /* 0x0007180001a67983 */ /* 0x000ee20000100a00 */
[----:B-1----:R-:W-:-:S03]  /*24270*/  IMAD.WIDE R156, R11, 0x4, R174 ;  /* 0x000000040b9c7825 */ /* 0x002fc600078e02ae */
[----:B------:R-:W-:Y:S04]  /*24280*/  STL.64 [R1+0x9d0], R242 ;  /* 0x0009d0f201007387 */ /* 0x000fe80000100a00 */
[----:B------:R-:W4:Y:S04]  /*24290*/  LDL.64 R168, [R1+0x6d8] ;  /* 0x0006d80001a87983 */ /* 0x000f280000100a00 */
[----:B------:R-:W3:Y:S04]  /*242a0*/  LDL.64 R170, [R1+0x698] ;  /* 0x0006980001aa7983 */ /* 0x000ee80000100a00 */
[----:B------:R-:W-:Y:S04]  /*242b0*/  STL.64 [R1+0x9e0], R240 ;  /* 0x0009e0f001007387 */ /* 0x000fe80000100a00 */
[----:B------:R-:W-:Y:S04]  /*242c0*/  STL.64 [R1+0x9f0], R18 ;  /* 0x0009f01201007387 */ /* 0x000fe80000100a00 */
[----:B------:R-:W4:Y:S04]  /*242d0*/  LDL.64 R174, [R1+0x658] ;  /* 0x0006580001ae7983 */ /* 0x000f280000100a00 */
[----:B------:R-:W-:Y:S04]  /*242e0*/  STL.64 [R1+0x9f8], R14 ;  /* 0x0009f80e01007387 */ /* 0x000fe80000100a00 */
[----:B------:R-:W3:Y:S04]  /*242f0*/  LDL.64 R176, [R1+0x618] ;  /* 0x0006180001b07983 */ /* 0x000ee80000100a00 */
[----:B------:R-:W-:Y:S04]  /*24300*/  STL.64 [R1+0xa00], R2 ;  /* 0x000a000201007387 */ /* 0x000fe80000100a00 */
[----:B------:R1:W-:Y:S04]  /*24310*/  STL.64 [R1+0xa20], R156 ;  /* 0x000a209c01007387 */ /* 0x0003e80000100a00 */
[----:B------:R-:W4:Y:S04]  /*24320*/  LDL.64 R178, [R1+0x5d8] ;  /* 0x0005d80001b27983 */ /* 0x000f280000100a00 */
[----:B------:R-:W-:Y:S04]  /*24330*/  STL.64 [R1+0xa10], R172 ;  /* 0x000a10ac01007387 */ /* 0x000fe80000100a00 */
[----:B------:R-:W-:Y:S04]  /*24340*/  STL.64 [R1+0xa30], R160 ;  /* 0x000a30a001007387 */ /* 0x000fe80000100a00 */
[----:B------:R-:W3:Y:S04]  /*24350*/  LDL.64 R180, [R1+0x598] ;  /* 0x0005980001b47983 */ /* 0x000ee80000100a00 */
[----:B------:R-:W4:Y:S04]  /*24360*/  LDL.64 R182, [R1+0x558] ;  /* 0x0005580001b67983 */ /* 0x000f280000100a00 */
[----:B------:R-:W-:Y:S04]  /*24370*/  STL.64 [R1+0xa40], R226 ;  /* 0x000a40e201007387 */ /* 0x000fe80000100a00 */
[----:B------:R-:W3:Y:S04]  /*24380*/  LDL.64 R184, [R1+0x518] ;  /* 0x0005180001b87983 */ /* 0x000ee80000100a00 */
[----:B------:R-:W-:Y:S04]  /*24390*/  STL.64 [R1+0xa48], R4 ;  /* 0x000a480401007387 */ /* 0x000fe80000100a00 */
[----:B------:R-:W-:Y:S04]  /*243a0*/  STL.64 [R1+0xa50], R20 ;  /* 0x000a501401007387 */ /* 0x000fe80000100a00 */
[----:B------:R-:W-:Y:S04]  /*243b0*/  STL.64 [R1+0xa60], R16 ;  /* 0x000a601001007387 */ /* 0x000fe80000100a00 */
[----:B------:R-:W4:Y:S04]  /*243c0*/  LDL.64 R192, [R1+0x4d8] ;  /* 0x0004d80001c07983 */ /* 0x000f280000100a00 */
[----:B------:R-:W-:Y:S04]  /*243d0*/  STL.64 [R1+0xa70], R186 ;  /* 0x000a70ba01007387 */ /* 0x000fe80000100a00 */
[----:B------:R-:W3:Y:S04]  /*243e0*/  LDL.64 R194, [R1+0x498] ;  /* 0x0004980001c27983 */ /* 0x000ee80000100a00 */
[----:B------:R-:W-:Y:S04]  /*243f0*/  STL.64 [R1+0xa78], R188 ;  /* 0x000a78bc01007387 */ /* 0x000fe80000100a00 */
        /* <DEDUP_REMOVED lines=9> */
[----:B------:R-:W4:Y:S04]  /*24490*/  LDL.64 R208, [R1+0x358] ;  /* 0x0003580001d07983 */ /* 0x000f280000100a00 */
[----:B------:R-:W-:Y:S04]  /*244a0*/  STL.64 [R1+0xac8], R202 ;  /* 0x000ac8ca01007387 */ /* 0x000fe80000100a00 */
[----:B------:R1:W-:Y:S04]  /*244b0*/  STL.64 [R1+0xad8], R246 ;  /* 0x000ad8f601007387 */ /* 0x0003e80000100a00 */
[----:B------:R-:W-:Y:S04]  /*244c0*/  STL.64 [R1+0xad0], R8 ;  /* 0x000ad00801007387 */ /* 0x000fe80000100a00 */
[----:B------:R1:W-:Y:S04]  /*244d0*/  STL.64 [R1+0xae8], R248 ;  /* 0x000ae8f801007387 */ /* 0x0003e80000100a00 */
[----:B------:R1:W-:Y:S04]  /*244e0*/  STL.64 [R1+0xaf8], R210 ;  /* 0x000af8d201007387 */ /* 0x0003e80000100a00 */
[----:B------:R1:W-:Y:S04]  /*244f0*/  STL.64 [R1+0xb00], R212 ;  /* 0x000b00d401007387 */ /* 0x0003e80000100a00 */
[----:B------:R-:W3:Y:S04]  /*24500*/  LDL.64 R10, [R1+0x2d8] ;  /* 0x0002d800010a7983 */ /* 0x000ee80000100a00 */
[----:B------:R-:W4:Y:S04]  /*24510*/  LDL.64 R220, [R1+0x318] ;  /* 0x0003180001dc7983 */ /* 0x000f280000100a00 */
[----:B------:R1:W-:Y:S04]  /*24520*/  STL.64 [R1+0xb08], R214 ;  /* 0x000b08d601007387 */ /* 0x0003e80000100a00 */
[----:B------:R1:W-:Y:S04]  /*24530*/  STL.64 [R1+0xb18], R216 ;  /* 0x000b18d801007387 */ /* 0x0003e80000100a00 */
[----:B------:R1:W-:Y:S04]  /*24540*/  STL.64 [R1+0xb30], R218 ;  /* 0x000b30da01007387 */ /* 0x0003e80000100a00 */
[----:B------:R1:W-:Y:S04]  /*24550*/  STL.64 [R1+0xb28], R6 ;  /* 0x000b280601007387 */ /* 0x0003e80000100a00 */
[----:B------:R-:W2:Y:S04]  /*24560*/  LDL.LU.64 R154, [R1+0xe40] ;  /* 0x000e4000019a7983 */ /* 0x000ea80000300a00 */
[----:B--2---:R-:W-:Y:S04]  /*24570*/  LDGSTS.E [R244+-0x69ff8], desc[UR18][R154.64], P1 ;  /* 0x960080009af47fae */ /* 0x004fe80008921852 */
[----:B------:R-:W0:Y:S04]  /*24580*/  LDGDEPBAR ;  /* 0x00000000000079af */ /* 0x000e280000000000 */
[----:B------:R-:W-:Y:S04]  /*24590*/  LDGSTS.E [R245+0x40000], desc[UR18][R238.64], P5 ;  /* 0x40000000eef57fae */ /* 0x000fe8000a921852 */
[----:B------:R-:W2:Y:S04]  /*245a0*/  LDL.64 R154, [R1+0x8a0] ;  /* 0x0008a000019a7983 */ /* 0x000ea80000100a00 */
[----:B------:R-:W3:Y:S04]  /*245b0*/  LDL.LU.64 R238, [R1+0xe38] ;  /* 0x000e380001ee7983 */ /* 0x000ee80000300a00 */
[----:B---3--:R-:W-:Y:S04]  /*245c0*/  LDGSTS.E [R245+0x40400], desc[UR18][R238.64], P5 ;  /* 0x40400000eef57fae */ /* 0x008fe8000a921852 */
[----:B------:R-:W3:Y:S04]  /*245d0*/  LDL.LU.64 R238, [R1+0xe30] ;  /* 0x000e300001ee7983 */ /* 0x000ee80000300a00 */
[----:B---3--:R-:W-:Y:S04]  /*245e0*/  LDGSTS.E [R245+0x40800], desc[UR18][R238.64], P5 ;  /* 0x40800000eef57fae */ /* 0x008fe8000a921852 */
[----:B------:R-:W3:Y:S04]  /*245f0*/  LDL.LU.64 R238, [R1+0xe28] ;  /* 0x000e280001ee7983 */ /* 0x000ee80000300a00 */
[----:B---3--:R-:W-:Y:S04]  /*24600*/  LDGSTS.E [R245+0x40c00], desc[UR18][R238.64], P5 ;  /* 0x40c00000eef57fae */ /* 0x008fe8000a921852 */
[----:B------:R-:W-:Y:S04]  /*24610*/  LDGSTS.E [R245+0x41000], desc[UR18][R10.64], P5 ;  /* 0x410000000af57fae */ /* 0x000fe8000a921852 */
[----:B----4-:R-:W-:Y:S04]  /*24620*/  LDGSTS.E [R245+0x41400], desc[UR18][R220.64], P5 ;  /* 0x41400000dcf57fae */ /* 0x010fe8000a921852 */
        /* <DEDUP_REMOVED lines=43> */
[----:B---3--:R-:W-:Y:S04]  /*248e0*/  LDGSTS.E [R245+0x46800], desc[UR18][R238.64], P5 ;  /* 0x46800000eef57fae */ /* 0x008fe8000a921852 */
[----:B--2---:R-:W-:Y:S04]  /*248f0*/  LDGSTS.E [R245+0x46c00], desc[UR18][R154.64], P5 ;  /* 0x46c000009af57fae */ /* 0x004fe8000a921852 */
[----:B------:R-:W-:Y:S04]  /*24900*/  LDGSTS.E [R245+0x47000], desc[UR18][R152.64], P5 ;  /* 0x4700000098f57fae */ /* 0x000fe8000a921852 */
[----:B------:R-:W-:Y:S04]  /*24910*/  LDGSTS.E [R245+0x47400], desc[UR18][R156.64], P5 ;  /* 0x474000009cf57fae */ /* 0x000fe8000a921852 */
[----:B------:R-:W2:Y:S04]  /*24920*/  LDL.64 R238, [R1+0x2e0] ;  /* 0x0002e00001ee7983 */ /* 0x000ea80000100a00 */
[----:B------:R-:W3:Y:S04]  /*24930*/  LDL.64 R154, [R1+0x7e0] ;  /* 0x0007e000019a7983 */ /* 0x000ee80000100a00 */
[----:B------:R-:W3:Y:S04]  /*24940*/  LDL.64 R152, [R1+0x820] ;  /* 0x0008200001987983 */ /* 0x000ee80000100a00 */
[----:B------:R-:W-:Y:S04]  /*24950*/  LDGSTS.E [R245+0x47800], desc[UR18][R190.64], P5 ;  /* 0x47800000bef57fae */ /* 0x000fe8000a921852 */
[----:B-1----:R-:W3:Y:S04]  /*24960*/  LDL.LU.64 R156, [R1+0xe18] ;  /* 0x000e1800019c7983 */ /* 0x002ee80000300a00 */
[----:B------:R-:W-:Y:S04]  /*24970*/  LDGSTS.E [R245+0x47c00], desc[UR18][R246.64], P5 ;  /* 0x47c00000f6f57fae */ /* 0x000fe8000a921852 */
[----:B------:R-:W4:Y:S04]  /*24980*/  LDL.LU.64 R246, [R1+0xe10] ;  /* 0x000e100001f67983 */ /* 0x000f280000300a00 */
[----:B------:R-:W3:Y:S04]  /*24990*/  LDL.64 R244, [R1+0x320] ;  /* 0x0003200001f47983 */ /* 0x000ee80000100a00 */
[----:B----4-:R-:W-:Y:S04]  /*249a0*/  LDGSTS.E [R246+0x40080], desc[UR18][R164.64], P5 ;  /* 0x40080000a4f67fae */ /* 0x010fe8000a921852 */
[----:B------:R-:W-:Y:S04]  /*249b0*/  LDGSTS.E [R246+0x40480], desc[UR18][R162.64], P5 ;  /* 0x40480000a2f67fae */ /* 0x000fe8000a921852 */
[----:B------:R-:W-:Y:S04]  /*249c0*/  LDGSTS.E [R246+0x40880], desc[UR18][R12.64], P5 ;  /* 0x408800000cf67fae */ /* 0x000fe8000a921852 */
[----:B------:R-:W-:Y:S04]  /*249d0*/  LDGSTS.E [R246+0x40c80], desc[UR18][R234.64], P5 ;  /* 0x40c80000eaf67fae */ /* 0x000fe8000a921852 */
[----:B--2---:R-:W-:Y:S04]  /*249e0*/  LDGSTS.E [R246+0x41080], desc[UR18][R238.64], P5 ;  /* 0x41080000eef67fae */ /* 0x004fe8000a921852 */
        /* <DEDUP_REMOVED lines=11> */
[----:B------:R-:W2:Y:S04]  /*24aa0*/  LDL.64 R164, [R1+0x868] ;  /* 0x0008680001a47983 */ /* 0x000ea80000100a00 */
[----:B------:R-:W-:Y:S04]  /*24ab0*/  LDGSTS.E [R246+0x44080], desc[UR18][R182.64], P5 ;  /* 0x44080000b6f67fae */ /* 0x000fe8000a921852 */
[----:B------:R-:W3:Y:S04]  /*24ac0*/  LDL.64 R162, [R1+0x8a8] ;  /* 0x0008a80001a27983 */ /* 0x000ee80000100a00 */
[----:B------:R-:W-:Y:S04]  /*24ad0*/  LDGSTS.E [R246+0x44480], desc[UR18][R180.64], P5 ;  /* 0x44480000b4f67fae */ /* 0x000fe8000a921852 */
[----:B------:R-:W-:Y:S04]  /*24ae0*/  LDGSTS.E [R246+0x44880], desc[UR18][R178.64], P5 ;  /* 0x44880000b2f67fae */ /* 0x000fe8000a921852 */
[----:B------:R-:W4:Y:S04]  /*24af0*/  LDL.LU.64 R12, [R1+0xe08] ;  /* 0x000e0800010c7983 */ /* 0x000f280000300a00 */
[----:B------:R-:W-:Y:S04]  /*24b00*/  LDGSTS.E [R246+0x44c80], desc[UR18][R176.64], P5 ;  /* 0x44c80000b0f67fae */ /* 0x000fe8000a921852 */
[----:B------:R-:W4:Y:S04]  /*24b10*/  LDL.LU.64 R234, [R1+0xe00] ;  /* 0x000e000001ea7983 */ /* 0x000f280000300a00 */
[----:B------:R-:W-:Y:S04]  /*24b20*/  LDGSTS.E [R246+0x45080], desc[UR18][R174.64], P5 ;  /* 0x45080000aef67fae */ /* 0x000fe8000a921852 */
[----:B------:R-:W4:Y:S04]  /*24b30*/  LDL.LU.64 R238, [R1+0xdf8] ;  /* 0x000df80001ee7983 */ /* 0x000f280000300a00 */
[----:B------:R-:W-:Y:S04]  /*24b40*/  LDGSTS.E [R246+0x45480], desc[UR18][R170.64], P5 ;  /* 0x45480000aaf67fae */ /* 0x000fe8000a921852 */
[----:B------:R-:W-:Y:S04]  /*24b50*/  LDGSTS.E [R246+0x45880], desc[UR18][R168.64], P5 ;  /* 0x45880000a8f67fae */ /* 0x000fe8000a921852 */
[----:B------:R-:W4:Y:S04]  /*24b60*/  LDL.64 R244, [R1+0x1e8] ;  /* 0x0001e80001f47983 */ /* 0x000f280000100a00 */
[----:B------:R-:W-:Y:S04]  /*24b70*/  LDGSTS.E [R246+0x45c80], desc[UR18][R166.64], P5 ;  /* 0x45c80000a6f67fae */ /* 0x000fe8000a921852 */
[----:B------:R-:W4:Y:S04]  /*24b80*/  LDL.64 R10, [R1+0x228] ;  /* 0x00022800010a7983 */ /* 0x000f280000100a00 */
[----:B------:R-:W-:Y:S04]  /*24b90*/  LDGSTS.E [R246+0x46080], desc[UR18][R154.64], P5 ;  /* 0x460800009af67fae */ /* 0x000fe8000a921852 */
[----:B------:R-:W4:Y:S04]  /*24ba0*/  LDL.64 R220, [R1+0x268] ;  /* 0x0002680001dc7983 */ /* 0x000f280000100a00 */
        /* <DEDUP_REMOVED lines=19> */
[----:B--2---:R-:W-:Y:S04]  /*24ce0*/  LDGSTS.E [R246+0x46880], desc[UR18][R164.64], P5 ;  /* 0x46880000a4f67fae */ /* 0x004fe8000a921852 */
[----:B---3--:R-:W-:Y:S04]  /*24cf0*/  LDGSTS.E [R246+0x46c80], desc[UR18][R162.64], P5 ;  /* 0x46c80000a2f67fae */ /* 0x008fe8000a921852 */
[----:B------:R-:W-:Y:S04]  /*24d00*/  LDGSTS.E [R246+0x47080], desc[UR18][R228.64], P5 ;  /* 0x47080000e4f67fae */ /* 0x000fe8000a921852 */
[----:B------:R-:W-:Y:S04]  /*24d10*/  LDGSTS.E [R246+0x47480], desc[UR18][R160.64], P5 ;  /* 0x47480000a0f67fae */ /* 0x000fe8000a921852 */
[----:B------:R-:W-:Y:S04]  /*24d20*/  LDGSTS.E [R246+0x47880], desc[UR18][R158.64], P5 ;  /* 0x478800009ef67fae */ /* 0x000fe8000a921852 */
[----:B------:R-:W2:Y:S04]  /*24d30*/  LDL.64 R164, [R1+0x728] ;  /* 0x0007280001a47983 */ /* 0x000ea80000100a00 */
[----:B------:R-:W-:Y:S04]  /*24d40*/  LDGSTS.E [R246+0x47c80], desc[UR18][R248.64], P5 ;  /* 0x47c80000f8f67fae */ /* 0x000fe8000a921852 */
[----:B------:R-:W3:Y:S04]  /*24d50*/  LDL.LU.64 R228, [R1+0xdf0] ;  /* 0x000df00001e47983 */ /* 0x000ee80000300a00 */
[----:B------:R-:W3:Y:S04]  /*24d60*/  LDL.64 R162, [R1+0x768] ;  /* 0x0007680001a27983 */ /* 0x000ee80000100a00 */
[----:B------:R-:W3:Y:S04]  /*24d70*/  LDL.64 R160, [R1+0x7a8] ;  /* 0x0007a80001a07983 */ /* 0x000ee80000100a00 */
[----:B------:R-:W3:Y:S04]  /*24d80*/  LDL.64 R158, [R1+0x7e8] ;  /* 0x0007e800019e7983 */ /* 0x000ee80000100a00 */
[----:B----4-:R-:W-:Y:S04]  /*24d90*/  LDGSTS.E [R247+0x40100], desc[UR18][R244.64], P5 ;  /* 0x40100000f4f77fae */ /* 0x010fe8000a921852 */
[----:B------:R-:W4:Y:S04]  /*24da0*/  LDL.LU.64 R248, [R1+0xde8] ;  /* 0x000de80001f87983 */ /* 0x000f280000300a00 */
[----:B------:R-:W-:Y:S04]  /*24db0*/  LDGSTS.E [R247+0x40500], desc[UR18][R10.64], P5 ;  /* 0x405000000af77fae */ /* 0x000fe8000a921852 */
[----:B------:R-:W-:Y:S04]  /*24dc0*/  LDGSTS.E [R247+0x40900], desc[UR18][R220.64], P5 ;  /* 0x40900000dcf77fae */ /* 0x000fe8000a921852 */
[----:B------:R-:W-:Y:S04]  /*24dd0*/  LDGSTS.E [R247+0x40d00], desc[UR18][R154.64], P5 ;  /* 0x40d000009af77fae */ /* 0x000fe8000a921852 */
[----:B------:R-:W-:Y:S04]  /*24de0*/  LDGSTS.E [R247+0x41100], desc[UR18][R152.64], P5 ;  /* 0x4110000098f77fae */ /* 0x000fe8000a921852 */
[----:B------:R-:W4:Y:S04]  /*24df0*/  LDL.64 R154, [R1+0x830] ;  /* 0x00083000019a7983 */ /* 0x000f280000100a00 */
[----:B------:R-:W-:Y:S04]  /*24e00*/  LDGSTS.E [R247+0x41500], desc[UR18][R208.64], P5 ;  /* 0x41500000d0f77fae */ /* 0x000fe8000a921852 */
        /* <DEDUP_REMOVED lines=33> */
[----:B------:R-:W2:Y:S04]  /*25020*/  LDL.64 R164, [R1+0x270] ;  /* 0x0002700001a47983 */ /* 0x000ea80000100a00 */
[----:B------:R-:W3:Y:S04]  /*25030*/  LDL.64 R162, [R1+0x3b0] ;  /* 0x0003b00001a27983 */ /* 0x000ee80000100a00 */
[----:B------:R-:W3:Y:S04]  /*25040*/  LDL.64 R160, [R1+0x3f0] ;  /* 0x0003f00001a07983 */ /* 0x000ee80000100a00 */
[----:B----4-:R-:W-:Y:S04]  /*25050*/  LDGSTS.E [R247+0x46500], desc[UR18][R154.64], P5 ;  /* 0x465000009af77fae */ /* 0x010fe8000a921852 */
[----:B------:R-:W-:Y:S04]  /*25060*/  LDGSTS.E [R247+0x46900], desc[UR18][R152.64], P5 ;  /* 0x4690000098f77fae */ /* 0x000fe8000a921852 */
[----:B------:R-:W-:Y:S04]  /*25070*/  LDGSTS.E [R247+0x46d00], desc[UR18][R248.64], P5 ;  /* 0x46d00000f8f77fae */ /* 0x000fe8000a921852 */
[----:B------:R-:W-:Y:S04]  /*25080*/  LDGSTS.E [R247+0x47100], desc[UR18][R242.64], P5 ;  /* 0x47100000f2f77fae */ /* 0x000fe8000a921852 */
[----:B------:R-:W-:Y:S04]  /*25090*/  LDGSTS.E [R247+0x47500], desc[UR18][R226.64], P5 ;  /* 0x47500000e2f77fae */ /* 0x000fe8000a921852 */
[----:B------:R-:W4:Y:S04]  /*250a0*/  LDL.LU.64 R248, [R1+0xde0] ;  /* 0x000de00001f87983 */ /* 0x000f280000300a00 */
[----:B------:R-:W3:Y:S04]  /*250b0*/  LDL.64 R174, [R1+0x5f0] ;  /* 0x0005f00001ae7983 */ /* 0x000ee80000100a00 */
[----:B------:R-:W3:Y:S04]  /*250c0*/  LDL.64 R170, [R1+0x630] ;  /* 0x0006300001aa7983 */ /* 0x000ee80000100a00 */
[----:B------:R-:W3:Y:S04]  /*250d0*/  LDL.64 R158, [R1+0x670] ;  /* 0x00067000019e7983 */ /* 0x000ee80000100a00 */
[----:B------:R-:W3:Y:S04]  /*250e0*/  LDL.64 R154, [R1+0x6b0] ;  /* 0x0006b000019a7983 */ /* 0x000ee80000100a00 */
[----:B------:R-:W3:Y:S04]  /*250f0*/  LDL.64 R152, [R1+0x6f0] ;  /* 0x0006f00001987983 */ /* 0x000ee80000100a00 */
[----:B------:R-:W-:Y:S04]  /*25100*/  LDGSTS.E [R247+0x47900], desc[UR18][R236.64], P5 ;  /* 0x47900000ecf77fae */ /* 0x000fe8000a921852 */
[----:B------:R-:W-:Y:S04]  /*25110*/  LDGSTS.E [R247+0x47d00], desc[UR18][R210.64], P5 ;  /* 0x47d00000d2f77fae */ /* 0x000fe8000a921852 */
[----:B------:R-:W3:Y:S04]  /*25120*/  LDL.LU.64 R242, [R1+0xdd8] ;  /* 0x000dd80001f27983 */ /* 0x000ee80000300a00 */
[----:B------:R-:W3:Y:S04]  /*25130*/  LDL.LU.64 R226, [R1+0xdd0] ;  /* 0x000dd00001e27983 */ /* 0x000ee80000300a00 */
[----:B------:R-:W3:Y:S04]  /*25140*/  LDL.LU.64 R236, [R1+0xdc8] ;  /* 0x000dc80001ec7983 */ /* 0x000ee80000300a00 */
[----:B----4-:R-:W-:Y:S04]  /*25150*/  LDGSTS.E [R248+0x40180], desc[UR18][R168.64], P5 ;  /* 0x40180000a8f87fae */ /* 0x010fe8000a921852 */
[----:B------:R-:W-:Y:S04]  /*25160*/  LDGSTS.E [R248+0x40580], desc[UR18][R166.64], P5 ;  /* 0x40580000a6f87fae */ /* 0x000fe8000a921852 */
[----:B--2---:R-:W-:Y:S04]  /*25170*/  LDGSTS.E [R248+0x40980], desc[UR18][R164.64], P5 ;  /* 0x40980000a4f87fae */ /* 0x004fe8000a921852 */
[----:B------:R-:W-:Y:S04]  /*25180*/  LDGSTS.E [R248+0x40d80], desc[UR18][R206.64], P5 ;  /* 0x40d80000cef87fae */ /* 0x000fe8000a921852 */
[----:B------:R-:W-:Y:S04]  /*25190*/  LDGSTS.E [R248+0x41180], desc[UR18][R204.64], P5 ;  /* 0x41180000ccf87fae */ /* 0x000fe8000a921852 */
[----:B------:R-:W2:Y:S04]  /*251a0*/  LDL.64 R168, [R1+0x730] ;  /* 0x0007300001a87983 */ /* 0x000ea80000100a00 */
[----:B------:R-:W-:Y:S04]  /*251b0*/  LDGSTS.E [R248+0x41580], desc[UR18][R198.64], P5 ;  /* 0x41580000c6f87fae */ /* 0x000fe8000a921852 */
[----:B------:R-:W4:Y:S04]  /*251c0*/  LDL.64 R166, [R1+0x770] ;  /* 0x0007700001a67983 */ /* 0x000f280000100a00 */
[----:B------:R-:W-:Y:S04]  /*251d0*/  LDGSTS.E [R248+0x41980], desc[UR18][R196.64], P5 ;  /* 0x41980000c4f87fae */ /* 0x000fe8000a921852 */
[----:B------:R-:W4:Y:S04]  /*251e0*/  LDL.64 R164, [R1+0x7b0] ;  /* 0x0007b00001a47983 */ /* 0x000f280000100a00 */
[----:B---3--:R-:W-:Y:S04]  /*251f0*/  LDGSTS.E [R248+0x41d80], desc[UR18][R162.64], P5 ;  /* 0x41d80000a2f87fae */ /* 0x008fe8000a921852 */
[----:B------:R-:W-:Y:S04]  /*25200*/  LDGSTS.E [R248+0x42180], desc[UR18][R160.64], P5 ;  /* 0x42180000a0f87fae */ /* 0x000fe8000a921852 */
[----:B------:R-:W-:Y:S04]  /*25210*/  LDGSTS.E [R248+0x42580], desc[UR18][R194.64], P5 ;  /* 0x42580000c2f87fae */ /* 0x000fe8000a921852 */
[----:B------:R-:W3:Y:S04]  /*25220*/  LDL.64 R162, [R1+0x7f0] ;  /* 0x0007f00001a27983 */ /* 0x000ee80000100a00 */
[----:B------:R-:W3:Y:S04]  /*25230*/  LDL.64 R160, [R1+0x838] ;  /* 0x0008380001a07983 */ /* 0x000ee80000100a00 */
[----:B------:R-:W3:Y:S04]  /*25240*/  LDL.64 R206, [R1+0x878] ;  /* 0x0008780001ce7983 */ /* 0x000ee80000100a00 */
[----:B------:R-:W-:Y:S04]  /*25250*/  LDGSTS.E [R248+0x42980], desc[UR18][R192.64], P5 ;  /* 0x42980000c0f87fae */ /* 0x000fe8000a921852 */
[----:B------:R-:W-:Y:S04]  /*25260*/  LDGSTS.E [R248+0x42d80], desc[UR18][R184.64], P5 ;  /* 0x42d80000b8f87fae */ /* 0x000fe8000a921852 */
[----:B------:R-:W-:Y:S04]  /*25270*/  LDGSTS.E [R248+0x43180], desc[UR18][R182.64], P5 ;  /* 0x43180000b6f87fae */ /* 0x000fe8000a921852 */
[----:B------:R-:W-:Y:S04]  /*25280*/  LDGSTS.E [R248+0x43580], desc[UR18][R180.64], P5 ;  /* 0x43580000b4f87fae */ /* 0x000fe8000a921852 */
[----:B------:R-:W-:Y:S04]  /*25290*/  LDGSTS.E [R248+0x43980], desc[UR18][R178.64], P5 ;  /* 0x43980000b2f87fae */ /* 0x000fe8000a921852 */
[----:B------:R-:W-:Y:S04]  /*252a0*/  LDGSTS.E [R248+0x43d80], desc[UR18][R176.64], P5 ;  /* 0x43d80000b0f87fae */ /* 0x000fe8000a921852 */
[----:B------:R-:W3:Y:S04]  /*252b0*/  LDL.64 R204, [R1+0x1f8] ;  /* 0x0001f80001cc7983 */ /* 0x000ee80000100a00 */
        /* <DEDUP_REMOVED lines=21> */
[----:B------:R-:W2:Y:S04]  /*25410*/  LDL.64 R168, [R1+0x5b8] ;  /* 0x0005b80001a87983 */ /* 0x000ea80000100a00 */
[----:B------:R-:W-:Y:S04]  /*25420*/  LDGSTS.E [R248+0x45d80], desc[UR18][R164.64], P5 ;  /* 0x45d80000a4f87fae */ /* 0x000fe8000a921852 */
[----:B------:R-:W4:Y:S04]  /*25430*/  LDL.64 R166, [R1+0x5f8] ;  /* 0x0005f80001a67983 */ /* 0x000f280000100a00 */
[----:B------:R-:W4:Y:S04]  /*25440*/  LDL.64 R164, [R1+0x638] ;  /* 0x0006380001a47983 */ /* 0x000f280000100a00 */
        /* <DEDUP_REMOVED lines=8> */
[----:B------:R-:W3:Y:S04]  /*254d0*/  LDL.64 R162, [R1+0x678] ;  /* 0x0006780001a27983 */ /* 0x000ee80000100a00 */
[----:B------:R-:W3:Y:S04]  /*254e0*/  LDL.64 R160, [R1+0x6b8] ;  /* 0x0006b80001a07983 */ /* 0x000ee80000100a00 */
[----:B------:R-:W-:Y:S04]  /*254f0*/  LDGSTS.E [R249+0x40200], desc[UR18][R204.64], P5 ;  /* 0x40200000ccf97fae */ /* 0x000fe8000a921852 */
[----:B------:R-:W3:Y:S04]  /*25500*/  LDL.LU.64 R228, [R1+0xdc0] ;  /* 0x000dc00001e47983 */ /* 0x000ee80000300a00 */
[----:B------:R-:W-:Y:S04]  /*25510*/  LDGSTS.E [R249+0x40600], desc[UR18][R198.64], P5 ;  /* 0x40600000c6f97fae */ /* 0x000fe8000a921852 */
[----:B------:R-:W3:Y:S04]  /*25520*/  LDL.LU.64 R240, [R1+0xdb8] ;  /* 0x000db80001f07983 */ /* 0x000ee80000300a00 */
[----:B------:R-:W-:Y:S04]  /*25530*/  LDGSTS.E [R249+0x40a00], desc[UR18][R196.64], P5 ;  /* 0x40a00000c4f97fae */ /* 0x000fe8000a921852 */
[----:B------:R-:W3:Y:S04]  /*25540*/  LDL.LU.64 R4, [R1+0xdb0] ;  /* 0x000db00001047983 */ /* 0x000ee80000300a00 */
[----:B------:R-:W-:Y:S04]  /*25550*/  LDGSTS.E [R249+0x40e00], desc[UR18][R194.64], P5 ;  /* 0x40e00000c2f97fae */ /* 0x000fe8000a921852 */
[----:B------:R-:W3:Y:S04]  /*25560*/  LDL.LU.64 R250, [R1+0xda8] ;  /* 0x000da80001fa7983 */ /* 0x000ee80000300a00 */
[----:B------:R-:W-:Y:S04]  /*25570*/  LDGSTS.E [R249+0x41200], desc[UR18][R158.64], P5 ;  /* 0x412000009ef97fae */ /* 0x000fe8000a921852 */
[----:B------:R-:W-:Y:S04]  /*25580*/  LDGSTS.E [R249+0x41600], desc[UR18][R154.64], P5 ;  /* 0x416000009af97fae */ /* 0x000fe8000a921852 */
[----:B------:R-:W3:Y:S04]  /*25590*/  LDL.64 R206, [R1+0x7b8] ;  /* 0x0007b80001ce7983 */ /* 0x000ee80000100a00 */
[----:B------:R-:W3:Y:S04]  /*255a0*/  LDL.64 R158, [R1+0x6f8] ;  /* 0x0006f800019e7983 */ /* 0x000ee80000100a00 */
        /* <DEDUP_REMOVED lines=31> */
[----:B------:R-:W3:Y:S04]  /*257a0*/  LDL.64 R162, [R1+0x580] ;  /* 0x0005800001a27983 */ /* 0x000ee80000100a00 */
[----:B------:R-:W3:Y:S04]  /*257b0*/  LDL.64 R160, [R1+0x5c0] ;  /* 0x0005c00001a07983 */ /* 0x000ee80000100a00 */
[----:B------:R-:W-:Y:S04]  /*257c0*/  LDGSTS.E [R249+0x45200], desc[UR18][R158.64], P5 ;  /* 0x452000009ef97fae */ /* 0x000fe8000a921852 */
[----:B------:R-:W-:Y:S04]  /*257d0*/  LDGSTS.E [R249+0x45600], desc[UR18][R154.64], P5 ;  /* 0x456000009af97fae */ /* 0x000fe8000a921852 */
[----:B------:R-:W3:Y:S04]  /*257e0*/  LDL.64 R158, [R1+0x600] ;  /* 0x00060000019e7983 */ /* 0x000ee80000100a00 */
[----:B------:R-:W-:Y:S04]  /*257f0*/  LDGSTS.E [R249+0x45a00], desc[UR18][R152.64], P5 ;  /* 0x45a0000098f97fae */ /* 0x000fe8000a921852 */
[----:B------:R-:W-:Y:S04]  /*25800*/  LDGSTS.E [R249+0x45e00], desc[UR18][R206.64], P5 ;  /* 0x45e00000cef97fae */ /* 0x000fe8000a921852 */
[----:B------:R-:W-:Y:S04]  /*25810*/  LDGSTS.E [R249+0x46200], desc[UR18][R204.64], P5 ;  /* 0x46200000ccf97fae */ /* 0x000fe8000a921852 */
[----:B------:R-:W3:Y:S04]  /*25820*/  LDL.64 R154, [R1+0x640] ;  /* 0x00064000019a7983 */ /* 0x000ee80000100a00 */
[----:B------:R-:W3:Y:S04]  /*25830*/  LDL.64 R152, [R1+0x680] ;  /* 0x0006800001987983 */ /* 0x000ee80000100a00 */
[----:B------:R-:W-:Y:S04]  /*25840*/  LDGSTS.E [R249+0x46600], desc[UR18][R250.64], P5 ;  /* 0x46600000faf97fae */ /* 0x000fe8000a921852 */
[----:B------:R-:W-:Y:S04]  /*25850*/  LDGSTS.E [R249+0x46a00], desc[UR18][R228.64], P5 ;  /* 0x46a00000e4f97fae */ /* 0x000fe8000a921852 */
[----:B------:R-:W-:Y:S04]  /*25860*/  LDGSTS.E [R249+0x46e00], desc[UR18][R238.64], P5 ;  /* 0x46e00000eef97fae */ /* 0x000fe8000a921852 */
[----:B------:R-:W2:Y:S04]  /*25870*/  LDL.LU.64 R250, [R1+0xda0] ;  /* 0x000da00001fa7983 */ /* 0x000ea80000300a00 */
[----:B------:R-:W3:Y:S04]  /*25880*/  LDL.LU.64 R228, [R1+0xd98] ;  /* 0x000d980001e47983 */ /* 0x000ee80000300a00 */
[----:B------:R-:W3:Y:S04]  /*25890*/  LDL.LU.64 R238, [R1+0xd90] ;  /* 0x000d900001ee7983 */ /* 0x000ee80000300a00 */
[----:B------:R-:W-:Y:S04]  /*258a0*/  LDGSTS.E [R249+0x47200], desc[UR18][R18.64], P5 ;  /* 0x4720000012f97fae */ /* 0x000fe8000a921852 */
[----:B------:R-:W-:Y:S04]  /*258b0*/  LDGSTS.E [R249+0x47600], desc[UR18][R20.64], P5 ;  /* 0x4760000014f97fae */ /* 0x000fe8000a921852 */
[----:B------:R-:W-:Y:S04]  /*258c0*/  LDGSTS.E [R249+0x47a00], desc[UR18][R22.64], P5 ;  /* 0x47a0000016f97fae */ /* 0x000fe8000a921852 */
[----:B------:R-:W3:Y:S04]  /*258d0*/  LDL.LU.64 R18, [R1+0xd88] ;  /* 0x000d880001127983 */ /* 0x000ee80000300a00 */
[----:B------:R-:W3:Y:S04]  /*258e0*/  LDL.LU.64 R20, [R1+0xd80] ;  /* 0x000d800001147983 */ /* 0x000ee80000300a00 */
[----:B------:R-:W3:Y:S04]  /*258f0*/  LDL.LU.64 R22, [R1+0xd78] ;  /* 0x000d780001167983 */ /* 0x000ee80000300a00 */
[----:B------:R-:W-:Y:S04]  /*25900*/  LDGSTS.E [R249+0x47e00], desc[UR18][R214.64], P5 ;  /* 0x47e00000d6f97fae */ /* 0x000fe8000a921852 */
[----:B--2---:R-:W-:Y:S04]  /*25910*/  LDGSTS.E [R250+0x40280], desc[UR18][R198.64], P5 ;  /* 0x40280000c6fa7fae */ /* 0x004fe8000a921852 */
[----:B------:R-:W-:Y:S04]  /*25920*/  LDGSTS.E [R250+0x40680], desc[UR18][R196.64], P5 ;  /* 0x40680000c4fa7fae */ /* 0x000fe8000a921852 */
[----:B------:R-:W-:Y:S04]  /*25930*/  LDGSTS.E [R250+0x40a80], desc[UR18][R194.64], P5 ;  /* 0x40a80000c2fa7fae */ /* 0x000fe8000a921852 */
[----:B------:R-:W2:Y:S04]  /*25940*/  LDL.64 R198, [R1+0x780] ;  /* 0x0007800001c67983 */ /* 0x000ea80000100a00 */
[----:B------:R-:W2:Y:S04]  /*25950*/  LDL.64 R196, [R1+0x7c0] ;  /* 0x0007c00001c47983 */ /* 0x000ea80000100a00 */
[----:B------:R-:W2:Y:S04]  /*25960*/  LDL.64 R194, [R1+0x800] ;  /* 0x0008000001c27983 */ /* 0x000ea80000100a00 */
[----:B------:R-:W-:Y:S04]  /*25970*/  LDGSTS.E [R250+0x40e80], desc[UR18][R192.64], P5 ;  /* 0x40e80000c0fa7fae */ /* 0x000fe8000a921852 */
        /* <DEDUP_REMOVED lines=13> */
[----:B---3--:R-:W-:Y:S04]  /*25a50*/  LDGSTS.E [R250+0x43a80], desc[UR18][R162.64], P5 ;  /* 0x43a80000a2fa7fae */ /* 0x008fe8000a921852 */
[----:B------:R-:W-:Y:S04]  /*25a60*/  LDGSTS.E [R250+0x43e80], desc[UR18][R160.64], P5 ;  /* 0x43e80000a0fa7fae */ /* 0x000fe8000a921852 */
[----:B------:R-:W-:Y:S04]  /*25a70*/  LDGSTS.E [R250+0x44280], desc[UR18][R158.64], P5 ;  /* 0x442800009efa7fae */ /* 0x000fe8000a921852 */
[----:B------:R-:W3:Y:S04]  /*25a80*/  LDL.64 R180, [R1+0x2c8] ;  /* 0x0002c80001b47983 */ /* 0x000ee80000100a00 */
[----:B------:R-:W-:Y:S04]  /*25a90*/  LDGSTS.E [R250+0x44680], desc[UR18][R154.64], P5 ;  /* 0x446800009afa7fae */ /* 0x000fe8000a921852 */
[----:B------:R-:W4:Y:S04]  /*25aa0*/  LDL.64 R178, [R1+0x308] ;  /* 0x0003080001b27983 */ /* 0x000f280000100a00 */
[----:B------:R-:W-:Y:S04]  /*25ab0*/  LDGSTS.E [R250+0x44a80], desc[UR18][R152.64], P5 ;  /* 0x44a8000098fa7fae */ /* 0x000fe8000a921852 */
[----:B------:R-:W4:Y:S04]  /*25ac0*/  LDL.64 R176, [R1+0x348] ;  /* 0x0003480001b07983 */ /* 0x000f280000100a00 */
[----:B------:R-:W-:Y:S04]  /*25ad0*/  LDGSTS.E [R250+0x44e80], desc[UR18][R22.64], P5 ;  /* 0x44e8000016fa7fae */ /* 0x000fe8000a921852 */
[----:B------:R-:W4:Y:S04]  /*25ae0*/  LDL.64 R174, [R1+0x388] ;  /* 0x0003880001ae7983 */ /* 0x000f280000100a00 */
        /* <DEDUP_REMOVED lines=15> */
[----:B------:R-:W-:Y:S04]  /*25be0*/  LDGSTS.E [R250+0x45e80], desc[UR18][R196.64], P5 ;  /* 0x45e80000c4fa7fae */ /* 0x000fe8000a921852 */
[----:B------:R-:W-:Y:S04]  /*25bf0*/  LDGSTS.E [R250+0x46280], desc[UR18][R194.64], P5 ;  /* 0x46280000c2fa7fae */ /* 0x000fe8000a921852 */
[----:B------:R-:W-:Y:S04]  /*25c00*/  LDGSTS.E [R250+0x46680], desc[UR18][R228.64], P5 ;  /* 0x46680000e4fa7fae */ /* 0x000fe8000a921852 */
[----:B------:R-:W-:Y:S04]  /*25c10*/  LDGSTS.E [R250+0x46a80], desc[UR18][R236.64], P5 ;  /* 0x46a80000ecfa7fae */ /* 0x000fe8000a921852 */
        /* <DEDUP_REMOVED lines=12> */
[----:B------:R-:W-:Y:S04]  /*25ce0*/  LDGSTS.E [R251+0x40b00], desc[UR18][R182.64], P5 ;  /* 0x40b00000b6fb7fae */ /* 0x000fe8000a921852 */
[----:B------:R-:W2:Y:S04]  /*25cf0*/  LDL.64 R184, [R1+0x748] ;  /* 0x0007480001b87983 */ /* 0x000ea80000100a00 */
[----:B------:R-:W2:Y:S04]  /*25d00*/  LDL.64 R182, [R1+0x788] ;  /* 0x0007880001b67983 */ /* 0x000ea80000100a00 */
[----:B---3--:R-:W-:Y:S04]  /*25d10*/  LDGSTS.E [R251+0x40f00], desc[UR18][R180.64], P5 ;  /* 0x40f00000b4fb7fae */ /* 0x008fe8000a921852 */
[----:B----4-:R-:W-:Y:S04]  /*25d20*/  LDGSTS.E [R251+0x41300], desc[UR18][R178.64], P5 ;  /* 0x41300000b2fb7fae */ /* 0x010fe8000a921852 */
[----:B------:R-:W-:Y:S04]  /*25d30*/  LDGSTS.E [R251+0x41700], desc[UR18][R176.64], P5 ;  /* 0x41700000b0fb7fae */ /* 0x000fe8000a921852 */
[----:B------:R-:W3:Y:S04]  /*25d40*/  LDL.64 R180, [R1+0x210] ;  /* 0x0002100001b47983 */ /* 0x000ee80000100a00 */
        /* <DEDUP_REMOVED lines=38> */
[----:B------:R-:W2:Y:S04]  /*25fb0*/  LDL.LU.64 R228, [R1+0xd40] ;  /* 0x000d400001e47983 */ /* 0x000ea80000300a00 */
[----:B------:R-:W3:Y:S04]  /*25fc0*/  LDL.LU R4, [R1+0xd38] ;  /* 0x000d380001047983 */ /* 0x000ee80000300800 */
[----:B------:R-:W-:Y:S04]  /*25fd0*/  LDGSTS.E [R251+0x46b00], desc[UR18][R226.64], P5 ;  /* 0x46b00000e2fb7fae */ /* 0x000fe8000a921852 */
[----:B------:R-:W-:Y:S04]  /*25fe0*/  LDGSTS.E [R251+0x46f00], desc[UR18][R12.64], P5 ;  /* 0x46f000000cfb7fae */ /* 0x000fe8000a921852 */
[----:B------:R-:W-:Y:S04]  /*25ff0*/  LDGSTS.E [R251+0x47300], desc[UR18][R2.64], P5 ;  /* 0x4730000002fb7fae */ /* 0x000fe8000a921852 */
[----:B------:R-:W2:Y:S04]  /*26000*/  LDL.LU.64 R226, [R1+0xd30] ;  /* 0x000d300001e27983 */ /* 0x000ea80000300a00 */
[----:B------:R-:W2:Y:S04]  /*26010*/  LDL.LU.64 R12, [R1+0xd28] ;  /* 0x000d2800010c7983 */ /* 0x000ea80000300a00 */
[----:B------:R-:W2:Y:S04]  /*26020*/  LDL.LU.64 R2, [R1+0xd20] ;  /* 0x000d200001027983 */ /* 0x000ea80000300a00 */
[----:B------:R-:W-:Y:S04]  /*26030*/  LDGSTS.E [R251+0x47700], desc[UR18][R186.64], P5 ;  /* 0x47700000bafb7fae */ /* 0x000fe8000a921852 */
[----:B------:R-:W-:Y:S04]  /*26040*/  LDGSTS.E [R251+0x47b00], desc[UR18][R202.64], P5 ;  /* 0x47b00000cafb7fae */ /* 0x000fe8000a921852 */
[----:B------:R-:W-:Y:S04]  /*26050*/  LDGSTS.E [R251+0x47f00], desc[UR18][R218.64], P5 ;  /* 0x47f00000dafb7fae */ /* 0x000fe8000a921852 */
        /* <DEDUP_REMOVED lines=17> */
[----:B------:R-:W-:Y:S04]  /*26170*/  LDGSTS.E [R4+0x44780], desc[UR18][R14.64], P5 ;  /* 0x447800000e047fae */ /* 0x000fe8000a921852 */
[----:B------:R-:W-:Y:S04]  /*26180*/  LDGSTS.E [R4+0x44b80], desc[UR18][R2.64], P5 ;  /* 0x44b8000002047fae */ /* 0x000fe8000a921852 */
[----:B------:R-:W-:Y:S04]  /*26190*/  LDGSTS.E [R4+0x44f80], desc[UR18][R12.64], P5 ;  /* 0x44f800000c047fae */ /* 0x000fe8000a921852 */
[----:B------:R-:W-:Y:S04]  /*261a0*/  LDGSTS.E [R4+0x45380], desc[UR18][R226.64], P5 ;  /* 0x45380000e2047fae */ /* 0x000fe8000a921852 */
[----:B------:R-:W5:Y:S04]  /*261b0*/  LDL.LU.64 R2, [R1+0xd18] ;  /* 0x000d180001027983 */ /* 0x000f680000300a00 */
[----:B------:R-:W-:Y:S04]  /*261c0*/  LDGSTS.E [R4+0x45780], desc[UR18][R228.64], P5 ;  /* 0x45780000e4047fae */ /* 0x000fe8000a921852 */
[----:B------:R-:W-:Y:S04]  /*261d0*/  LDGSTS.E [R4+0x45b80], desc[UR18][R234.64], P5 ;  /* 0x45b80000ea047fae */ /* 0x000fe8000a921852 */
[----:B------:R-:W-:Y:S04]  /*261e0*/  LDGSTS.E [R4+0x45f80], desc[UR18][R236.64], P5 ;  /* 0x45f80000ec047fae */ /* 0x000fe8000a921852 */
[----:B------:R1:W-:Y:S04]  /*261f0*/  LDGSTS.E [R4+0x46380], desc[UR18][R238.64], P5 ;  /* 0x46380000ee047fae */ /* 0x0003e8000a921852 */
[----:B------:R2:W-:Y:S04]  /*26200*/  LDGSTS.E [R4+0x46780], desc[UR18][R240.64], P5 ;  /* 0x46780000f0047fae */ /* 0x0005e8000a921852 */
[----:B------:R2:W-:Y:S01]  /*26210*/  LDGSTS.E [R4+0x46b80], desc[UR18][R242.64], P5 ;  /* 0x46b80000f2047fae */ /* 0x0005e2000a921852 */
[----:B-1----:R-:W-:-:S03]  /*26220*/  VIADD R239, R252, 0x7f ;  /* 0x0000007ffcef7836 */ /* 0x002fc60000000000 */
[----:B------:R2:W-:Y:S02]  /*26230*/  LDGSTS.E [R4+0x46f80], desc[UR18][R156.64], P5 ;  /* 0x46f800009c047fae */ /* 0x0005e4000a921852 */
[----:B------:R-:W-:Y:S02]  /*26240*/  ISETP.GE.AND P0, PT, R239, 0x80, PT ;  /* 0x00000080ef00780c */ /* 0x000fe40003f06270 */
[----:B------:R2:W-:Y:S04]  /*26250*/  LDGSTS.E [R4+0x47380], desc[UR18][R172.64], P5 ;  /* 0x47380000ac047fae */ /* 0x0005e8000a921852 */
[----:B------:R2:W-:Y:S04]  /*26260*/  LDGSTS.E [R4+0x47780], desc[UR18][R188.64], P5 ;  /* 0x47780000bc047fae */ /* 0x0005e8000a921852 */
[----:B------:R2:W-:Y:S04]  /*26270*/  LDGSTS.E [R4+0x47b80], desc[UR18][R8.64], P5 ;  /* 0x47b8000008047fae */ /* 0x0005e8000a921852 */
[----:B------:R2:W-:Y:S01]  /*26280*/  LDGSTS.E [R4+0x47f80], desc[UR18][R6.64], P5 ;  /* 0x47f8000006047fae */ /* 0x0005e2000a921852 */
[----:B------:R-:W-:-:S03]  /*26290*/  CS2R R24, SRZ ;  /* 0x0000000000187805 */ /* 0x000fc6000001ff00 */
[----:B------:R-:W0:Y:S01]  /*262a0*/  LDGDEPBAR ;  /* 0x00000000000079af */ /* 0x000e220000000000 */
[----:B------:R-:W-:Y:S02]  /*262b0*/  CS2R R26, SRZ ;  /* 0x00000000001a7805 */ /* 0x000fe4000001ff00 */
[----:B------:R-:W-:Y:S02]  /*262c0*/  CS2R R28, SRZ ;  /* 0x00000000001c7805 */ /* 0x000fe4000001ff00 */
[----:B------:R-:W-:Y:S02]  /*262d0*/  CS2R R30, SRZ ;  /* 0x00000000001e7805 */ /* 0x000fe4000001ff00 */
[----:B------:R-:W-:Y:S02]  /*262e0*/  CS2R R32, SRZ ;  /* 0x0000000000207805 */ /* 0x000fe4000001ff00 */
[----:B------:R-:W-:Y:S02]  /*262f0*/  CS2R R34, SRZ ;  /* 0x0000000000227805 */ /* 0x000fe4000001ff00 */
[----:B------:R-:W-:-:S02]  /*26300*/  CS2R R36, SRZ ;  /* 0x0000000000247805 */ /* 0x000fc4000001ff00 */
        /* <DEDUP_REMOVED lines=56> */
[----:B------:R-:W-:Y:S01]  /*26690*/  CS2R R150, SRZ ;  /* 0x0000000000967805 */ /* 0x000fe2000001ff00 */
[----:B--2---:R-:W-:Y:S06]  /*266a0*/  @!P0 BRA `(.L_x_0) ;  /* 0x0000011c00a48947 */ /* 0x004fec0003800000 */
[----:B------:R-:W2:Y:S04]  /*266b0*/  LDL.LU.64 R242, [R1+0x958] ;  /* 0x0009580001f27983 */ /* 0x000ea80000300a00 */
[----:B------:R-:W3:Y:S04]  /*266c0*/  LDL.LU.64 R8, [R1+0x960] ;  /* 0x0009600001087983 */ /* 0x000ee80000300a00 */
[----:B------:R-:W4:Y:S04]  /*266d0*/  LDL.LU.64 R228, [R1+0x948] ;  /* 0x0009480001e47983 */ /* 0x000f280000300a00 */
[----:B------:R-:W4:Y:S04]  /*266e0*/  LDL.LU.64 R12, [R1+0x950] ;  /* 0x00095000010c7983 */ /* 0x000f280000300a00 */
[----:B------:R-:W4:Y:S04]  /*266f0*/  LDL.LU.64 R14, [R1+0x938] ;  /* 0x00093800010e7983 */ /* 0x000f280000300a00 */
[----:B------:R-:W4:Y:S04]  /*26700*/  LDL.LU.64 R234, [R1+0x940] ;  /* 0x0009400001ea7983 */ /* 0x000f280000300a00 */
[----:B------:R-:W4:Y:S04]  /*26710*/  LDL.LU.64 R236, [R1+0x928] ;  /* 0x0009280001ec7983 */ /* 0x000f280000300a00 */
[----:B------:R-:W4:Y:S04]  /*26720*/  LDL.LU.64 R240, [R1+0x930] ;  /* 0x0009300001f07983 */ /* 0x000f280000300a00 */
[----:B-----5:R-:W-:Y:S01]  /*26730*/  STL.64 [R1+0xd18], R2 ;  /* 0x000d180201007387 */ /* 0x020fe20000100a00 */
[----:B--2---:R-:W-:-:S02]  /*26740*/  IMAD.MOV.U32 R4, RZ, RZ, R242 ;  /* 0x000000ffff047224 */ /* 0x004fc400078e00f2 */
[----:B------:R-:W-:Y:S02]  /*26750*/  IMAD.MOV.U32 R5, RZ, RZ, R243 ;  /* 0x000000ffff057224 */ /* 0x000fe400078e00f3 */
[----:B------:R-:W2:Y:S01]  /*26760*/  LDL.LU.64 R242, [R1+0x918] ;  /* 0x0009180001f27983 */ /* 0x000ea20000300a00 */
[----:B---3--:R-:W-:Y:S02]  /*26770*/  IMAD.MOV.U32 R6, RZ, RZ, R8 ;  /* 0x000000ffff067224 */ /* 0x008fe400078e0008 */
[----:B------:R-:W-:Y:S01]  /*26780*/  IMAD.MOV.U32 R7, RZ, RZ, R9 ;  /* 0x000000ffff077224 */ /* 0x000fe200078e0009 */
[----:B------:R-:W-:Y:S01]  /*26790*/  STL.64 [R1+0xd20], R4 ;  /* 0x000d200401007387 */ /* 0x000fe20000100a00 */
[----:B----4-:R-:W-:Y:S02]  /*267a0*/  IMAD.MOV.U32 R8, RZ, RZ, R228 ;  /* 0x000000ffff087224 */ /* 0x010fe400078e00e4 */
[----:B------:R-:W-:Y:S01]  /*267b0*/  IMAD.MOV.U32 R9, RZ, RZ, R229 ;  /* 0x000000ffff097224 */ /* 0x000fe200078e00e5 */
[----:B------:R-:W3:Y:S01]  /*267c0*/  LDL.LU.64 R226, [R1+0x920] ;  /* 0x0009200001e27983 */ /* 0x000ee20000300a00 */
[----:B------:R-:W-:-:S02]  /*267d0*/  IMAD.MOV.U32 R10, RZ, RZ, R12 ;  /* 0x000000ffff0a7224 */ /* 0x000fc400078e000c */
[----:B------:R-:W-:Y:S01]  /*267e0*/  IMAD.MOV.U32 R11, RZ, RZ, R13 ;  /* 0x000000ffff0b7224 */ /* 0x000fe200078e000d */
[----:B------:R-:W-:Y:S01]  /*267f0*/  STL.64 [R1+0xd28], R6 ;  /* 0x000d280601007387 */ /* 0x000fe20000100a00 */
[----:B------:R-:W-:Y:S02]  /*26800*/  IMAD.MOV.U32 R12, RZ, RZ, R14 ;  /* 0x000000ffff0c7224 */ /* 0x000fe400078e000e */
[----:B------:R-:W-:Y:S01]  /*26810*/  IMAD.MOV.U32 R13, RZ, RZ, R15 ;  /* 0x000000ffff0d7224 */ /* 0x000fe200078e000f */
[----:B------:R-:W4:Y:S01]  /*26820*/  LDL.LU.64 R228, [R1+0x908] ;  /* 0x0009080001e47983 */ /* 0x000f220000300a00 */
[----:B------:R-:W-:Y:S02]  /*26830*/  IMAD.MOV.U32 R14, RZ, RZ, R234 ;  /* 0x000000ffff0e7224 */ /* 0x000fe400078e00ea */
[----:B------:R-:W-:Y:S01]  /*26840*/  IMAD.MOV.U32 R15, RZ, RZ, R235 ;  /* 0x000000ffff0f7224 */ /* 0x000fe200078e00eb */
[----:B------:R1:W-:Y:S01]  /*26850*/  STL.64 [R1+0xd30], R8 ;  /* 0x000d300801007387 */ /* 0x0003e20000100a00 */
[----:B------:R-:W-:-:S03]  /*26860*/  IMAD.MOV.U32 R16, RZ, RZ, R236 ;  /* 0x000000ffff107224 */ /* 0x000fc600078e00ec */
[----:B------:R-:W-:Y:S01]  /*26870*/  STL.64 [R1+0xd38], R10 ;  /* 0x000d380a01007387 */ /* 0x000fe20000100a00 */
[----:B------:R-:W-:-:S03]  /*26880*/  IMAD.MOV.U32 R17, RZ, RZ, R237 ;  /* 0x000000ffff117224 */ /* 0x000fc600078e00ed */
[----:B------:R-:W4:Y:S01]  /*26890*/  LDL.LU.64 R156, [R1+0x910] ;  /* 0x00091000019c7983 */ /* 0x000f220000300a00 */
[----:B------:R-:W-:-:S03]  /*268a0*/  IMAD.MOV.U32 R18, RZ, RZ, R240 ;  /* 0x000000ffff127224 */ /* 0x000fc600078e00f0 */
[----:B------:R-:W-:Y:S01]  /*268b0*/  STL.64 [R1+0xd40], R12 ;  /* 0x000d400c01007387 */ /* 0x000fe20000100a00 */
[----:B------:R-:W-:-:S03]  /*268c0*/  IMAD.MOV.U32 R19, RZ, RZ, R241 ;  /* 0x000000ffff137224 */ /* 0x000fc600078e00f1 */
[----:B------:R-:W4:Y:S04]  /*268d0*/  LDL.LU.64 R158, [R1+0x8f8] ;  /* 0x0008f800019e7983 */ /* 0x000f280000300a00 */
[----:B------:R-:W4:Y:S04]  /*268e0*/  LDL.LU.64 R234, [R1+0x900] ;  /* 0x0009000001ea7983 */ /* 0x000f280000300a00 */
[----:B------:R-:W-:Y:S04]  /*268f0*/  STL.64 [R1+0xd48], R14 ;  /* 0x000d480e01007387 */ /* 0x000fe80000100a00 */
[----:B------:R-:W4:Y:S04]  /*26900*/  LDL.LU.64 R236, [R1+0x8e8] ;  /* 0x0008e80001ec7983 */ /* 0x000f280000300a00 */
[----:B------:R-:W-:Y:S04]  /*26910*/  STL.64 [R1+0xd50], R16 ;  /* 0x000d501001007387 */ /* 0x000fe80000100a00 */
[----:B------:R-:W4:Y:S04]  /*26920*/  LDL.LU.64 R164, [R1+0x8f0] ;  /* 0x0008f00001a47983 */ /* 0x000f280000300a00 */
[----:B------:R-:W4:Y:S04]  /*26930*/  LDL.LU.64 R240, [R1+0xa08] ;  /* 0x000a080001f07983 */ /* 0x000f280000300a00 */
[----:B------:R-:W-:Y:S01]  /*26940*/  STL.64 [R1+0xd58], R18 ;  /* 0x000d581201007387 */ /* 0x000fe20000100a00 */
[----:B--2---:R-:W-:-:S02]  /*26950*/  IMAD.MOV.U32 R20, RZ, RZ, R242 ;  /* 0x000000ffff147224 */ /* 0x004fc400078e00f2 */
[----:B------:R-:W-:Y:S02]  /*26960*/  IMAD.MOV.U32 R21, RZ, RZ, R243 ;  /* 0x000000ffff157224 */ /* 0x000fe400078e00f3 */
[----:B------:R-:W2:Y:S01]  /*26970*/  LDL.LU.64 R242, [R1+0xa18] ;  /* 0x000a180001f27983 */ /* 0x000ea20000300a00 */
[----:B---3--:R-:W-:-:S03]  /*26980*/  IMAD.MOV.U32 R22, RZ, RZ, R226 ;  /* 0x000000ffff167224 */ /* 0x008fc600078e00e2 */
[----:B------:R-:W-:Y:S01]  /*26990*/  STL.64 [R1+0xd60], R20 ;  /* 0x000d601401007387 */ /* 0x000fe20000100a00 */
[----:B------:R-:W-:-:S03]  /*269a0*/  IMAD.MOV.U32 R23, RZ, RZ, R227 ;  /* 0x000000ffff177224 */ /* 0x000fc600078e00e3 */
[----:B------:R-:W3:Y:S01]  /*269b0*/  LDL.LU.64 R170, [R1+0x9d8] ;  /* 0x0009d80001aa7983 */ /* 0x000ee20000300a00 */
[----:B----4-:R-:W-:-:S03]  /*269c0*/  IMAD.MOV.U32 R152, RZ, RZ, R228 ;  /* 0x000000ffff987224 */ /* 0x010fc600078e00e4 */
[----:B------:R-:W4:Y:S01]  /*269d0*/  LDL.LU.64 R172, [R1+0x9e8] ;  /* 0x0009e80001ac7983 */ /* 0x000f220000300a00 */
[----:B------:R-:W-:-:S03]  /*269e0*/  IMAD.MOV.U32 R153, RZ, RZ, R229 ;  /* 0x000000ffff997224 */ /* 0x000fc600078e00e5 */
[----:B------:R-:W4:Y:S04]  /*269f0*/  LDL.LU.64 R174, [R1+0x9b8] ;  /* 0x0009b80001ae7983 */ /* 0x000f280000300a00 */
[----:B------:R1:W-:Y:S01]  /*26a00*/  STL.64 [R1+0xd68], R22 ;  /* 0x000d681601007387 */ /* 0x0003e20000100a00 */
[----:B------:R-:W-:-:S03]  /*26a10*/  IMAD.MOV.U32 R154, RZ, RZ, R156 ;  /* 0x000000ffff9a7224 */ /* 0x000fc600078e009c */
[----:B------:R-:W4:Y:S01]  /*26a20*/  LDL.LU.64 R226, [R1+0x9c0] ;  /* 0x0009c00001e27983 */ /* 0x000f220000300a00 */
[----:B------:R-:W-:-:S03]  /*26a30*/  IMAD.MOV.U32 R155, RZ, RZ, R157 ;  /* 0x000000ffff9b7224 */ /* 0x000fc600078e009d */
[----:B------:R-:W4:Y:S04]  /*26a40*/  LDL.LU.64 R228, [R1+0x9a8] ;  /* 0x0009a80001e47983 */ /* 0x000f280000300a00 */
[----:B------:R1:W-:Y:S01]  /*26a50*/  STL.64 [R1+0xd70], R152 ;  /* 0x000d709801007387 */ /* 0x0003e20000100a00 */
[----:B------:R-:W-:Y:S02]  /*26a60*/  IMAD.MOV.U32 R156, RZ, RZ, R158 ;  /* 0x000000ffff9c7224 */ /* 0x000fe400078e009e */
[----:B------:R-:W-:Y:S01]  /*26a70*/  IMAD.MOV.U32 R157, RZ, RZ, R159 ;  /* 0x000000ffff9d7224 */ /* 0x000fe200078e009f */
[----:B------:R-:W4:Y:S01]  /*26a80*/  LDL.LU.64 R180, [R1+0x9b0] ;  /* 0x0009b00001b47983 */ /* 0x000f220000300a00 */
[----:B------:R-:W-:Y:S02]  /*26a90*/  IMAD.MOV.U32 R158, RZ, RZ, R234 ;  /* 0x000000ffff9e7224 */ /* 0x000fe400078e00ea */
[----:B------:R-:W-:Y:S01]  /*26aa0*/  IMAD.MOV.U32 R159, RZ, RZ, R235 ;  /* 0x000000ffff9f7224 */ /* 0x000fe200078e00eb */
[----:B------:R-:W-:Y:S01]  /*26ab0*/  STL.64 [R1+0xd78], R154 ;  /* 0x000d789a01007387 */ /* 0x000fe20000100a00 */
[----:B------:R-:W-:-:S03]  /*26ac0*/  IMAD.MOV.U32 R160, RZ, RZ, R236 ;  /* 0x000000ffffa07224 */ /* 0x000fc600078e00ec */
[----:B------:R-:W4:Y:S01]  /*26ad0*/  LDL.LU.64 R182, [R1+0x998] ;  /* 0x0009980001b67983 */ /* 0x000f220000300a00 */
[----:B------:R-:W-:-:S03]  /*26ae0*/  IMAD.MOV.U32 R161, RZ, RZ, R237 ;  /* 0x000000ffffa17224 */ /* 0x000fc600078e00ed */
[----:B------:R-:W4:Y:S01]  /*26af0*/  LDL.LU.64 R234, [R1+0x9a0] ;  /* 0x0009a00001ea7983 */ /* 0x000f220000300a00 */
[----:B------:R-:W-:-:S03]  /*26b00*/  IMAD.MOV.U32 R162, RZ, RZ, R164 ;  /* 0x000000ffffa27224 */ /* 0x000fc600078e00a4 */
[----:B------:R-:W4:Y:S01]  /*26b10*/  LDL.LU.64 R236, [R1+0x988] ;  /* 0x0009880001ec7983 */ /* 0x000f220000300a00 */
[----:B------:R-:W-:Y:S02]  /*26b20*/  IMAD.MOV.U32 R163, RZ, RZ, R165 ;  /* 0x000000ffffa37224 */ /* 0x000fe400078e00a5 */
[----:B------:R-:W-:Y:S01]  /*26b30*/  IMAD.MOV.U32 R164, RZ, RZ, R240 ;  /* 0x000000ffffa47224 */ /* 0x000fe200078e00f0 */
[----:B------:R-:W4:Y:S01]  /*26b40*/  LDL.LU.64 R188, [R1+0x990] ;  /* 0x0009900001bc7983 */ /* 0x000f220000300a00 */
[----:B------:R-:W-:-:S03]  /*26b50*/  IMAD.MOV.U32 R165, RZ, RZ, R241 ;  /* 0x000000ffffa57224 */ /* 0x000fc600078e00f1 */
[----:B------:R-:W4:Y:S01]  /*26b60*/  LDL.LU.64 R240, [R1+0x978] ;  /* 0x0009780001f07983 */ /* 0x000f220000300a00 */
[----:B--2---:R-:W-:Y:S02]  /*26b70*/  IMAD.MOV.U32 R166, RZ, RZ, R242 ;  /* 0x000000ffffa67224 */ /* 0x004fe400078e00f2 */
[----:B------:R-:W-:Y:S02]  /*26b80*/  IMAD.MOV.U32 R167, RZ, RZ, R243 ;  /* 0x000000ffffa77224 */ /* 0x000fe400078e00f3 */
[----:B------:R-:W2:Y:S01]  /*26b90*/  LDL.LU.64 R242, [R1+0x980] ;  /* 0x0009800001f27983 */ /* 0x000ea20000300a00 */
[----:B---3--:R-:W-:Y:S02]  /*26ba0*/  IMAD.MOV.U32 R168, RZ, RZ, R170 ;  /* 0x000000ffffa87224 */ /* 0x008fe400078e00aa */
[----:B------:R-:W-:Y:S02]  /*26bb0*/  IMAD.MOV.U32 R169, RZ, RZ, R171 ;  /* 0x000000ffffa97224 */ /* 0x000fe400078e00ab */
[----:B----4-:R-:W-:-:S02]  /*26bc0*/  IMAD.MOV.U32 R170, RZ, RZ, R172 ;  /* 0x000000ffffaa7224 */ /* 0x010fc400078e00ac */
[----:B------:R-:W-:Y:S02]  /*26bd0*/  IMAD.MOV.U32 R171, RZ, RZ, R173 ;  /* 0x000000ffffab7224 */ /* 0x000fe400078e00ad */
[----:B------:R-:W-:Y:S02]  /*26be0*/  IMAD.MOV.U32 R172, RZ, RZ, R174 ;  /* 0x000000ffffac7224 */ /* 0x000fe400078e00ae */
[----:B------:R-:W-:Y:S02]  /*26bf0*/  IMAD.MOV.U32 R173, RZ, RZ, R175 ;  /* 0x000000ffffad7224 */ /* 0x000fe400078e00af */
[----:B------:R-:W-:Y:S02]  /*26c00*/  IMAD.MOV.U32 R174, RZ, RZ, R226 ;  /* 0x000000ffffae7224 */ /* 0x000fe400078e00e2 */
[----:B------:R-:W-:Y:S02]  /*26c10*/  IMAD.MOV.U32 R175, RZ, RZ, R227 ;  /* 0x000000ffffaf7224 */ /* 0x000fe400078e00e3 */
[----:B------:R-:W3:Y:S01]  /*26c20*/  LDL.LU.64 R226, [R1+0xb48] ;  /* 0x000b480001e27983 */ /* 0x000ee20000300a00 */
[----:B------:R-:W-:-:S02]  /*26c30*/  IMAD.MOV.U32 R176, RZ, RZ, R228 ;  /* 0x000000ffffb07224 */ /* 0x000fc400078e00e4 */
[----:B------:R-:W-:Y:S02]  /*26c40*/  IMAD.MOV.U32 R177, RZ, RZ, R229 ;  /* 0x000000ffffb17224 */ /* 0x000fe400078e00e5 */
[----:B------:R-:W4:Y:S01]  /*26c50*/  LDL.LU.64 R228, [R1+0xb50] ;  /* 0x000b500001e47983 */ /* 0x000f220000300a00 */
[----:B------:R-:W-:-:S03]  /*26c60*/  IMAD.MOV.U32 R178, RZ, RZ, R180 ;  /* 0x000000ffffb27224 */ /* 0x000fc600078e00b4 */
[----:B------:R-:W4:Y:S01]  /*26c70*/  LDL.LU.64 R206, [R1+0xb38] ;  /* 0x000b380001ce7983 */ /* 0x000f220000300a00 */
[----:B------:R-:W-:-:S03]  /*26c80*/  IMAD.MOV.U32 R179, RZ, RZ, R181 ;  /* 0x000000ffffb37224 */ /* 0x000fc600078e00b5 */
[----:B------:R-:W4:Y:S01]  /*26c90*/  LDL.LU.64 R208, [R1+0xb40] ;  /* 0x000b400001d07983 */ /* 0x000f220000300a00 */
[----:B------:R-:W-:-:S03]  /*26ca0*/  IMAD.MOV.U32 R180, RZ, RZ, R182 ;  /* 0x000000ffffb47224 */ /* 0x000fc600078e00b6 */
[----:B------:R-:W4:Y:S01]  /*26cb0*/  LDL.LU.64 R210, [R1+0xb10] ;  /* 0x000b100001d27983 */ /* 0x000f220000300a00 */
[----:B------:R-:W-:Y:S02]  /*26cc0*/  IMAD.MOV.U32 R181, RZ, RZ, R183 ;  /* 0x000000ffffb57224 */ /* 0x000fe400078e00b7 */
[----:B------:R-:W-:Y:S02]  /*26cd0*/  IMAD.MOV.U32 R182, RZ, RZ, R234 ;  /* 0x000000ffffb67224 */ /* 0x000fe400078e00ea */
[----:B------:R-:W-:Y:S02]  /*26ce0*/  IMAD.MOV.U32 R183, RZ, RZ, R235 ;  /* 0x000000ffffb77224 */ /* 0x000fe400078e00eb */
[----:B------:R-:W4:Y:S01]  /*26cf0*/  LDL.LU.64 R234, [R1+0xb20] ;  /* 0x000b200001ea7983 */ /* 0x000f220000300a00 */
[----:B------:R-:W-:Y:S02]  /*26d00*/  IMAD.MOV.U32 R184, RZ, RZ, R236 ;  /* 0x000000ffffb87224 */ /* 0x000fe400078e00ec */
[----:B------:R-:W-:-:S02]  /*26d10*/  IMAD.MOV.U32 R185, RZ, RZ, R237 ;  /* 0x000000ffffb97224 */ /* 0x000fc400078e00ed */
        /* <DEDUP_REMOVED lines=9> */
[----:B------:R-:W-:Y:S02]  /*26db0*/  IMAD.MOV.U32 R196, RZ, RZ, R222 ;  /* 0x000000ffffc47224 */ /* 0x000fe400078e00de */
[----:B------:R-:W-:Y:S02]  /*26dc0*/  IMAD.MOV.U32 R195, RZ, RZ, R223 ;  /* 0x000000ffffc37224 */ /* 0x000fe400078e00df */
[----:B------:R-:W2:Y:S01]  /*26dd0*/  LDL.LU.64 R222, [R1+0xa80] ;  /* 0x000a800001de7983 */ /* 0x000ea20000300a00 */
[----:B------:R-:W-:-:S02]  /*26de0*/  IMAD.MOV.U32 R198, RZ, RZ, R224 ;  /* 0x000000ffffc67224 */ /* 0x000fc400078e00e0 */
[----:B------:R-:W-:Y:S02]  /*26df0*/  IMAD.MOV.U32 R197, RZ, RZ, R225 ;  /* 0x000000ffffc57224 */ /* 0x000fe400078e00e1 */
[----:B------:R-:W2:Y:S01]  /*26e00*/  LDL.LU.64 R224, [R1+0xa90] ;  /* 0x000a900001e07983 */ /* 0x000ea20000300a00 */
[----:B---3--:R-:W-:Y:S02]  /*26e10*/  IMAD.MOV.U32 R200, RZ, RZ, R226 ;  /* 0x000000ffffc87224 */ /* 0x008fe400078e00e2 */
[----:B------:R-:W-:Y:S02]  /*26e20*/  IMAD.MOV.U32 R199, RZ, RZ, R227 ;  /* 0x000000ffffc77224 */ /* 0x000fe400078e00e3 */
[----:B------:R-:W3:Y:S01]  /*26e30*/  LDL.LU.64 R226, [R1+0xa58] ;  /* 0x000a580001e27983 */ /* 0x000ee20000300a00 */
[----:B----4-:R-:W-:Y:S02]  /*26e40*/  IMAD.MOV.U32 R202, RZ, RZ, R228 ;  /* 0x000000ffffca7224 */ /* 0x010fe400078e00e4 */
[----:B------:R-:W-:-:S02]  /*26e50*/  IMAD.MOV.U32 R201, RZ, RZ, R229 ;  /* 0x000000ffffc97224 */ /* 0x000fc400078e00e5 */
[----:B------:R-:W-:Y:S01]  /*26e60*/  IMAD.MOV.U32 R204, RZ, RZ, R206 ;  /* 0x000000ffffcc7224 */ /* 0x000fe200078e00ce */
[----:B------:R-:W4:Y:S01]  /*26e70*/  LDL.LU.64 R228, [R1+0xa68] ;  /* 0x000a680001e47983 */ /* 0x000f220000300a00 */
[----:B------:R-:W-:Y:S02]  /*26e80*/  IMAD.MOV.U32 R203, RZ, RZ, R207 ;  /* 0x000000ffffcb7224 */ /* 0x000fe400078e00cf */
[----:B------:R-:W-:Y:S02]  /*26e90*/  IMAD.MOV.U32 R206, RZ, RZ, R208 ;  /* 0x000000ffffce7224 */ /* 0x000fe400078e00d0 */
[----:B------:R-:W-:Y:S02]  /*26ea0*/  IMAD.MOV.U32 R205, RZ, RZ, R209 ;  /* 0x000000ffffcd7224 */ /* 0x000fe400078e00d1 */
[----:B------:R-:W-:Y:S02]  /*26eb0*/  IMAD.MOV.U32 R208, RZ, RZ, R210 ;  /* 0x000000ffffd07224 */ /* 0x000fe400078e00d2 */
[----:B------:R-:W-:-:S02]  /*26ec0*/  IMAD.MOV.U32 R207, RZ, RZ, R211 ;  /* 0x000000ffffcf7224 */ /* 0x000fc400078e00d3 */
[----:B------:R-:W-:Y:S02]  /*26ed0*/  IMAD.MOV.U32 R210, RZ, RZ, R234 ;  /* 0x000000ffffd27224 */ /* 0x000fe400078e00ea */
[----:B------:R-:W-:Y:S02]  /*26ee0*/  IMAD.MOV.U32 R209, RZ, RZ, R235 ;  /* 0x000000ffffd17224 */ /* 0x000fe400078e00eb */
[----:B------:R-:W4:Y:S01]  /*26ef0*/  LDL.LU.64 R234, [R1+0xbc8] ;  /* 0x000bc80001ea7983 */ /* 0x000f220000300a00 */
[----:B------:R-:W-:Y:S02]  /*26f00*/  IMAD.MOV.U32 R212, RZ, RZ, R236 ;  /* 0x000000ffffd47224 */ /* 0x000fe400078e00ec */
[----:B------:R-:W-:Y:S02]  /*26f10*/  IMAD.MOV.U32 R211, RZ, RZ, R237 ;  /* 0x000000ffffd37224 */ /* 0x000fe400078e00ed */
[----:B------:R-:W4:Y:S01]  /*26f20*/  LDL.LU.64 R236, [R1+0xbd0] ;  /* 0x000bd00001ec7983 */ /* 0x000f220000300a00 */
[----:B------:R-:W-:-:S02]  /*26f30*/  IMAD.MOV.U32 R214, RZ, RZ, R216 ;  /* 0x000000ffffd67224 */ /* 0x000fc400078e00d8 */
[----:B------:R-:W-:Y:S01]  /*26f40*/  IMAD.MOV.U32 R213, RZ, RZ, R217 ;  /* 0x000000ffffd57224 */ /* 0x000fe200078e00d9 */
[----:B-1----:R-:W4:Y:S01]  /*26f50*/  LDL.LU.64 R8, [R1+0xbb8] ;  /* 0x000bb80001087983 */ /* 0x002f220000300a00 */
[----:B------:R-:W-:Y:S02]  /*26f60*/  IMAD.MOV.U32 R216, RZ, RZ, R240 ;  /* 0x000000ffffd87224 */ /* 0x000fe400078e00f0 */
[----:B------:R-:W-:Y:S02]  /*26f70*/  IMAD.MOV.U32 R215, RZ, RZ, R241 ;  /* 0x000000ffffd77224 */ /* 0x000fe400078e00f1 */
[----:B------:R-:W4:Y:S01]  /*26f80*/  LDL.LU.64 R240, [R1+0xbc0] ;  /* 0x000bc00001f07983 */ /* 0x000f220000300a00 */
[----:B--2---:R-:W-:Y:S02]  /*26f90*/  IMAD.MOV.U32 R218, RZ, RZ, R242 ;  /* 0x000000ffffda7224 */ /* 0x004fe400078e00f2 */
[----:B------:R-:W-:Y:S02]  /*26fa0*/  IMAD.MOV.U32 R217, RZ, RZ, R243 ;  /* 0x000000ffffd97224 */ /* 0x000fe400078e00f3 */
[----:B------:R-:W2:Y:S04]  /*26fb0*/  LDL.LU.64 R242, [R1+0xba8] ;  /* 0x000ba80001f27983 */ /* 0x000ea80000300a00 */
        /* <DEDUP_REMOVED lines=11> */
[----:B------:R-:W2:Y:S01]  /*27070*/  LDL.LU.64 R14, [R1+0x1d8] ;  /* 0x0001d800010e7983 */ /* 0x000ea20000300a00 */
[----:B------:R-:W-:-:S03]  /*27080*/  IMAD.MOV.U32 R220, RZ, RZ, R222 ;  /* 0x000000ffffdc7224 */ /* 0x000fc600078e00de */
[----:B------:R-:W2:Y:S01]  /*27090*/  LDL.LU.64 R12, [R1+0x1e0] ;  /* 0x0001e000010c7983 */ /* 0x000ea20000300a00 */
[----:B------:R-:W-:Y:S02]  /*270a0*/  IMAD.MOV.U32 R222, RZ, RZ, R224 ;  /* 0x000000ffffde7224 */ /* 0x000fe400078e00e0 */
[----:B---3--:R-:W-:Y:S01]  /*270b0*/  IMAD.MOV.U32 R224, RZ, RZ, R226 ;  /* 0x000000ffffe07224 */ /* 0x008fe200078e00e2 */
[----:B------:R-:W3:Y:S01]  /*270c0*/  LDL.LU.64 R10, [R1+0x1e8] ;  /* 0x0001e800010a7983 */ /* 0x000ee20000300a00 */
[----:B----4-:R-:W-:Y:S02]  /*270d0*/  IMAD.MOV.U32 R226, RZ, RZ, R228 ;  /* 0x000000ffffe27224 */ /* 0x010fe400078e00e4 */
[----:B------:R-:W-:Y:S02]  /*270e0*/  IMAD.MOV.U32 R219, RZ, RZ, R223 ;  /* 0x000000ffffdb7224 */ /* 0x000fe400078e00df */
[----:B------:R-:W-:Y:S02]  /*270f0*/  IMAD.MOV.U32 R221, RZ, RZ, R225 ;  /* 0x000000ffffdd7224 */ /* 0x000fe400078e00e1 */
[----:B------:R-:W-:-:S02]  /*27100*/  IMAD.MOV.U32 R228, RZ, RZ, R230 ;  /* 0x000000ffffe47224 */ /* 0x000fc400078e00e6 */
[----:B------:R-:W-:Y:S02]  /*27110*/  IMAD.MOV.U32 R223, RZ, RZ, R227 ;  /* 0x000000ffffdf7224 */ /* 0x000fe400078e00e3 */
[----:B------:R-:W-:Y:S02]  /*27120*/  IMAD.MOV.U32 R225, RZ, RZ, R229 ;  /* 0x000000ffffe17224 */ /* 0x000fe400078e00e5 */
[----:B------:R-:W-:Y:S02]  /*27130*/  IMAD.MOV.U32 R230, RZ, RZ, R232 ;  /* 0x000000ffffe67224 */ /* 0x000fe400078e00e8 */
        /* <DEDUP_REMOVED lines=8> */
[----:B------:R-:W-:Y:S01]  /*271c0*/  IMAD.MOV.U32 R238, RZ, RZ, R240 ;  /* 0x000000ffffee7224 */ /* 0x000fe200078e00f0 */
[----:B------:R-:W4:Y:S01]  /*271d0*/  LDL.LU.64 R8, [R1+0x1f0] ;  /* 0x0001f00001087983 */ /* 0x000f220000300a00 */
[----:B------:R-:W-:-:S02]  /*271e0*/  IMAD.MOV.U32 R237, RZ, RZ, R241 ;  /* 0x000000ffffed7224 */ /* 0x000fc400078e00f1 */
[----:B--2---:R-:W-:Y:S02]  /*271f0*/  IMAD.MOV.U32 R241, RZ, RZ, R242 ;  /* 0x000000fffff17224 */ /* 0x004fe400078e00f2 */
        /* <DEDUP_REMOVED lines=11> */
[----:B------:R-:W2:Y:S01]  /*272b0*/  LDL.LU.64 R6, [R1+0x1f8] ;  /* 0x0001f80001067983 */ /* 0x000ea20000300a00 */
[----:B------:R-:W-:-:S03]  /*272c0*/  IMAD.MOV.U32 R252, RZ, RZ, R23 ;  /* 0x000000fffffc7224 */ /* 0x000fc600078e0017 */
[----:B------:R1:W-:Y:S01]  /*272d0*/  STL [R1], R22 ;  /* 0x0000001601007387 */ /* 0x0003e20000100800 */
[----:B------:R-:W-:-:S03]  /*272e0*/  IMAD.MOV.U32 R152, RZ, RZ, R5 ;  /* 0x000000ffff987224 */ /* 0x000fc600078e0005 */
[----:B-1----:R-:W2:Y:S04]  /*272f0*/  LDL.LU.64 R22, [R1+0x200] ;  /* 0x0002000001167983 */ /* 0x002ea80000300a00 */
[----:B------:R1:W-:Y:S04]  /*27300*/  STL [R1+0x8], R4 ;  /* 0x0000080401007387 */ /* 0x0003e80000100800 */
[----:B-1----:R-:W2:Y:S04]  /*27310*/  LDL.LU.64 R4, [R1+0x208] ;  /* 0x0002080001047983 */ /* 0x002ea80000300a00 */
[----:B------:R1:W-:Y:S04]  /*27320*/  STL [R1+0x4], R152 ;  /* 0x0000049801007387 */ /* 0x0003e80000100800 */
[----:B------:R3:W-:Y:S01]  /*27330*/  STL [R1+0x10], R2 ;  /* 0x0000100201007387 */ /* 0x0007e20000100800 */
[----:B-1----:R-:W-:-:S03]  /*27340*/  IMAD.MOV.U32 R152, RZ, RZ, R3 ;  /* 0x000000ffff987224 */ /* 0x002fc600078e0003 */
[----:B---3--:R-:W3:Y:S04]  /*27350*/  LDL.LU.64 R2, [R1+0x210] ;  /* 0x0002100001027983 */ /* 0x008ee80000300a00 */
[----:B------:R1:W-:Y:S04]  /*27360*/  STL [R1+0xc], R152 ;  /* 0x00000c9801007387 */ /* 0x0003e80000100800 */
[----:B------:R4:W-:Y:S01]  /*27370*/  STL [R1+0x18], R20 ;  /* 0x0000181401007387 */ /* 0x0009e20000100800 */
[----:B-1----:R-:W-:-:S03]  /*27380*/  IMAD.MOV.U32 R152, RZ, RZ, R21 ;  /* 0x000000ffff987224 */ /* 0x002fc600078e0015 */
[----:B----4-:R-:W4:Y:S04]  /*27390*/  LDL.LU.64 R20, [R1+0x218] ;  /* 0x0002180001147983 */ /* 0x010f280000300a00 */
[----:B------:R1:W-:Y:S04]  /*273a0*/  STL [R1+0x14], R152 ;  /* 0x0000149801007387 */ /* 0x0003e80000100800 */
[----:B------:R1:W-:Y:S02]  /*273b0*/  STL [R1+0x20], R18 ;  /* 0x0000201201007387 */ /* 0x0003e40000100800 */
[----:B-1----:R-:W-:-:S02]  /*273c0*/  IMAD.MOV.U32 R152, RZ, RZ, R19 ;  /* 0x000000ffff987224 */ /* 0x002fc400078e0013 */
[----:B------:R-:W4:Y:S04]  /*273d0*/  LDL.LU.64 R18, [R1+0x220] ;  /* 0x0002200001127983 */ /* 0x000f280000300a00 */
        /* <DEDUP_REMOVED lines=21> */
[----:B--2---:R2:W-:Y:S01]  /*27530*/  STL [R1+0x50], R6 ;  /* 0x0000500601007387 */ /* 0x0045e20000100800 */
[----:B-1----:R-:W-:-:S03]  /*27540*/  IMAD.MOV.U32 R152, RZ, RZ, R7 ;  /* 0x000000ffff987224 */ /* 0x002fc600078e0007 */
[----:B--2---:R-:W2:Y:S04]  /*27550*/  LDL.LU.64 R6, [R1+0x250] ;  /* 0x0002500001067983 */ /* 0x004ea80000300a00 */
[----:B------:R1:W-:Y:S04]  /*27560*/  STL [R1+0x4c], R152 ;  /* 0x00004c9801007387 */ /* 0x0003e80000100800 */
[----:B------:R1:W-:Y:S02]  /*27570*/  STL [R1+0x58], R22 ;  /* 0x0000581601007387 */ /* 0x0003e40000100800 */
[----:B-1----:R-:W-:-:S02]  /*27580*/  IMAD.MOV.U32 R152, RZ, RZ, R23 ;  /* 0x000000ffff987224 */ /* 0x002fc400078e0017 */
[----:B------:R-:W2:Y:S04]  /*27590*/  LDL.LU.64 R22, [R1+0x258] ;  /* 0x0002580001167983 */ /* 0x000ea80000300a00 */
[----:B------:R1:W-:Y:S04]  /*275a0*/  STL [R1+0x54], R152 ;  /* 0x0000549801007387 */ /* 0x0003e80000100800 */
[----:B------:R3:W-:Y:S01]  /*275b0*/  STL [R1+0x60], R4 ;  /* 0x0000600401007387 */ /* 0x0007e20000100800 */
[----:B-1----:R-:W-:-:S03]  /*275c0*/  IMAD.MOV.U32 R152, RZ, RZ, R5 ;  /* 0x000000ffff987224 */ /* 0x002fc600078e0005 */
[----:B---3--:R-:W3:Y:S04]  /*275d0*/  LDL.LU.64 R4, [R1+0x260] ;  /* 0x0002600001047983 */ /* 0x008ee80000300a00 */
[----:B------:R1:W-:Y:S04]  /*275e0*/  STL [R1+0x5c], R152 ;  /* 0x00005c9801007387 */ /* 0x0003e80000100800 */
[----:B------:R1:W-:Y:S02]  /*275f0*/  STL [R1+0x68], R2 ;  /* 0x0000680201007387 */ /* 0x0003e40000100800 */
[----:B-1----:R-:W-:-:S02]  /*27600*/  IMAD.MOV.U32 R152, RZ, RZ, R3 ;  /* 0x000000ffff987224 */ /* 0x002fc400078e0003 */
[----:B------:R-:W3:Y:S04]  /*27610*/  LDL.LU.64 R2, [R1+0x268] ;  /* 0x0002680001027983 */ /* 0x000ee80000300a00 */
[----:B------:R1:W-:Y:S04]  /*27620*/  STL [R1+0x64], R152 ;  /* 0x0000649801007387 */ /* 0x0003e80000100800 */
[----:B----4-:R4:W-:Y:S01]  /*27630*/  STL [R1+0x70], R20 ;  /* 0x0000701401007387 */ /* 0x0109e20000100800 */
        /* <DEDUP_REMOVED lines=35> */
[----:B---3--:R3:W-:Y:S01]  /*27870*/  STL [R1+0xb8], R4 ;  /* 0x0000b80401007387 */ /* 0x0087e20000100800 */
        /* <DEDUP_REMOVED lines=694> */
[----:B------:R2:W-:Y:S02]  /*2a3e0*/  STL [R1+0x61c], R152 ;  /* 0x00061c9801007387 */ /* 0x0005e40000100800 */
[----:B--2---:R-:W-:Y:S02]  /*2a3f0*/  IMAD.MOV.U32 R152, RZ, RZ, R7 ;  /* 0x000000ffff987224 */ /* 0x004fe400078e0007 */
[----:B------:R1:W-:Y:S04]  /*2a400*/  STL [R1+0x628], R6 ;  /* 0x0006280601007387 */ /* 0x0003e80000100800 */
[----:B-1----:R-:W2:Y:S04]  /*2a410*/  LDL.64 R6, [R1+0x830] ;  /* 0x0008300001067983 */ /* 0x002ea80000100a00 */
[----:B------:R1:W-:Y:S04]  /*2a420*/  STL [R1+0x624], R152 ;  /* 0x0006249801007387 */ /* 0x0003e80000100800 */
[----:B------:R1:W-:Y:S04]  /*2a430*/  STL [R1+0x630], R22 ;  /* 0x0006301601007387 */ /* 0x0003e80000100800 */
[----:B-1----:R-:W2:Y:S01]  /*2a440*/  LDL.LU.64 R152, [R1+0x838] ;  /* 0x0008380001987983 */ /* 0x002ea20000300a00 */
[----:B------:R-:W-:-:S05]  /*2a450*/  IMAD.MOV.U32 R22, RZ, RZ, R23 ;  /* 0x000000ffff167224 */ /* 0x000fca00078e0017 */
        /* <DEDUP_REMOVED lines=25> */
[----:B------:R1:W-:Y:S04]  /*2a5f0*/  STL [R1+0x668], R12 ;  /* 0x0006680c01007387 */ /* 0x0003e80000100800 */
[----:B-1----:R-:W4:Y:S01]  /*2a600*/  LDL.LU.64 R22, [R1+0x870] ;  /* 0x0008700001167983 */ /* 0x002f220000300a00 */
[----:B------:R-:W-:-:S03]  /*2a610*/  IMAD.MOV.U32 R12, RZ, RZ, R13 ;  /* 0x000000ffff0c7224 */ /* 0x000fc600078e000d */
[----:B------:R1:W-:Y:S04]  /*2a620*/  STL [R1+0x670], R10 ;  /* 0x0006700a01007387 */ /* 0x0003e80000100800 */
[----:B------:R1:W-:Y:S02]  /*2a630*/  STL [R1+0x664], R12 ;  /* 0x0006640c01007387 */ /* 0x0003e40000100800 */
[----:B-1----:R-:W-:Y:S02]  /*2a640*/  IMAD.MOV.U32 R10, RZ, RZ, R11 ;  /* 0x000000ffff0a7224 */ /* 0x002fe400078e000b */
[----:B------:R-:W4:Y:S04]  /*2a650*/  LDL.LU.64 R12, [R1+0x878] ;  /* 0x00087800010c7983 */ /* 0x000f280000300a00 */
[----:B------:R1:W-:Y:S04]  /*2a660*/  STL [R1+0x678], R8 ;  /* 0x0006780801007387 */ /* 0x0003e80000100800 */
[----:B------:R1:W-:Y:S02]  /*2a670*/  STL [R1+0x66c], R10 ;  /* 0x00066c0a01007387 */ /* 0x0003e40000100800 */
[----:B-1----:R-:W-:-:S02]  /*2a680*/  IMAD.MOV.U32 R8, RZ, RZ, R9 ;  /* 0x000000ffff087224 */ /* 0x002fc400078e0009 */
[----:B------:R-:W4:Y:S04]  /*2a690*/  LDL.LU.64 R10, [R1+0x880] ;  /* 0x00088000010a7983 */ /* 0x000f280000300a00 */
[----:B--2---:R1:W-:Y:S04]  /*2a6a0*/  STL [R1+0x680], R6 ;  /* 0x0006800601007387 */ /* 0x0043e80000100800 */
[----:B------:R2:W-:Y:S01]  /*2a6b0*/  STL [R1+0x674], R8 ;  /* 0x0006740801007387 */ /* 0x0005e20000100800 */
[----:B-1----:R-:W-:-:S03]  /*2a6c0*/  IMAD.MOV.U32 R6, RZ, RZ, R7 ;  /* 0x000000ffff067224 */ /* 0x002fc600078e0007 */
[----:B--2---:R-:W2:Y:S04]  /*2a6d0*/  LDL.LU.64 R8, [R1+0x888] ;  /* 0x0008880001087983 */ /* 0x004ea80000300a00 */
[----:B------:R1:W-:Y:S04]  /*2a6e0*/  STL [R1+0x688], R152 ;  /* 0x0006889801007387 */ /* 0x0003e80000100800 */
[----:B------:R1:W-:Y:S02]  /*2a6f0*/  STL [R1+0x67c], R6 ;  /* 0x00067c0601007387 */ /* 0x0003e40000100800 */
[----:B-1----:R-:W-:-:S02]  /*2a700*/  IMAD.MOV.U32 R152, RZ, RZ, R153 ;  /* 0x000000ffff987224 */ /* 0x002fc400078e0099 */
[----:B------:R-:W2:Y:S04]  /*2a710*/  LDL.LU.64 R6, [R1+0x890] ;  /* 0x0008900001067983 */ /* 0x000ea80000300a00 */
[----:B---3--:R-:W-:Y:S04]  /*2a720*/  STL [R1+0x690], R4 ;  /* 0x0006900401007387 */ /* 0x008fe80000100800 */
[----:B------:R1:W-:Y:S02]  /*2a730*/  STL [R1+0x684], R152 ;  /* 0x0006849801007387 */ /* 0x0003e40000100800 */
[----:B-1----:R-:W-:-:S02]  /*2a740*/  IMAD.MOV.U32 R152, RZ, RZ, R5 ;  /* 0x000000ffff987224 */ /* 0x002fc400078e0005 */
[----:B------:R-:W3:Y:S04]  /*2a750*/  LDL.LU.64 R4, [R1+0x898] ;  /* 0x0008980001047983 */ /* 0x000ee80000300a00 */
        /* <DEDUP_REMOVED lines=16> */
[----:B------:R-:W-:Y:S04]  /*2a860*/  STL [R1+0x6ac], R152 ;  /* 0x0006ac9801007387 */ /* 0x000fe80000100800 */
[----:B------:R1:W-:Y:S04]  /*2a870*/  STL [R1+0x6b8], R14 ;  /* 0x0006b80e01007387 */ /* 0x0003e80000100800 */
[----:B------:R1:W-:Y:S02]  /*2a880*/  STL [R1+0x6c0], R22 ;  /* 0x0006c01601007387 */ /* 0x0003e40000100800 */
[----:B-1----:R-:W-:-:S05]  /*2a890*/  IMAD.MOV.U32 R14, RZ, RZ, R15 ;  /* 0x000000ffff0e7224 */ /* 0x002fca00078e000f */
[----:B------:R1:W-:Y:S01]  /*2a8a0*/  STL [R1+0x6b4], R14 ;  /* 0x0006b40e01007387 */ /* 0x0003e20000100800 */
[----:B------:R-:W-:-:S03]  /*2a8b0*/  IMAD.MOV.U32 R22, RZ, RZ, R23 ;  /* 0x000000ffff167224 */ /* 0x000fc600078e0017 */
[----:B-1----:R-:W4:Y:S04]  /*2a8c0*/  LDL.LU.64 R14, [R1+0x8c0] ;  /* 0x0008c000010e7983 */ /* 0x002f280000300a00 */
[----:B------:R-:W-:Y:S04]  /*2a8d0*/  STL [R1+0x6c8], R12 ;  /* 0x0006c80c01007387 */ /* 0x000fe80000100800 */
[----:B------:R1:W-:Y:S02]  /*2a8e0*/  STL [R1+0x6bc], R22 ;  /* 0x0006bc1601007387 */ /* 0x0003e40000100800 */
[----:B-1----:R-:W-:-:S02]  /*2a8f0*/  IMAD.MOV.U32 R22, RZ, RZ, R13 ;  /* 0x000000ffff167224 */ /* 0x002fc400078e000d */
[----:B------:R-:W4:Y:S04]  /*2a900*/  LDL.LU.64 R12, [R1+0x8c8] ;  /* 0x0008c800010c7983 */ /* 0x000f280000300a00 */
[----:B------:R-:W-:Y:S04]  /*2a910*/  STL [R1+0x6c4], R22 ;  /* 0x0006c41601007387 */ /* 0x000fe80000100800 */
[----:B------:R1:W-:Y:S04]  /*2a920*/  STL [R1+0x6d0], R10 ;  /* 0x0006d00a01007387 */ /* 0x0003e80000100800 */
[----:B------:R-:W4:Y:S01]  /*2a930*/  LDL.LU.64 R154, [R1+0x8d0] ;  /* 0x0008d000019a7983 */ /* 0x000f220000300a00 */
[----:B-1----:R-:W-:-:S03]  /*2a940*/  IMAD.MOV.U32 R10, RZ, RZ, R11 ;  /* 0x000000ffff0a7224 */ /* 0x002fc600078e000b */
        /* <DEDUP_REMOVED lines=8> */
[----:B------:R-:W2:Y:S04]  /*2a9d0*/  LDL.LU.64 R152, [R1+0x9c8] ;  /* 0x0009c80001987983 */ /* 0x000ea80000300a00 */
[----:B------:R1:W-:Y:S04]  /*2a9e0*/  STL [R1+0x6dc], R6 ;  /* 0x0006dc0601007387 */ /* 0x0003e80000100800 */
[----:B---3--:R3:W-:Y:S04]  /*2a9f0*/  STL [R1+0x6e8], R4 ;  /* 0x0006e80401007387 */ /* 0x0087e80000100800 */
[----:B-1----:R-:W2:Y:S01]  /*2aa00*/  LDL.LU.64 R6, [R1+0x9d0] ;  /* 0x0009d00001067983 */ /* 0x002ea20000300a00 */
[----:B---3--:R-:W-:-:S05]  /*2aa10*/  IMAD.MOV.U32 R4, RZ, RZ, R5 ;  /* 0x000000ffff047224 */ /* 0x008fca00078e0005 */
[----:B------:R1:W-:Y:S04]  /*2aa20*/  STL [R1+0x6e4], R4 ;  /* 0x0006e40401007387 */ /* 0x0003e80000100800 */
[----:B------:R3:W-:Y:S04]  /*2aa30*/  STL [R1+0x6f0], R2 ;  /* 0x0006f00201007387 */ /* 0x0007e80000100800 */
[----:B-1----:R-:W2:Y:S01]  /*2aa40*/  LDL.LU.64 R4, [R1+0x9e0] ;  /* 0x0009e00001047983 */ /* 0x002ea20000300a00 */
[----:B---3--:R-:W-:-:S05]  /*2aa50*/  IMAD.MOV.U32 R2, RZ, RZ, R3 ;  /* 0x000000ffff027224 */ /* 0x008fca00078e0003 */
[----:B------:R1:W-:Y:S04]  /*2aa60*/  STL [R1+0x6ec], R2 ;  /* 0x0006ec0201007387 */ /* 0x0003e80000100800 */
[----:B----4-:R3:W-:Y:S04]  /*2aa70*/  STL [R1+0x6f8], R20 ;  /* 0x0006f81401007387 */ /* 0x0107e80000100800 */
[----:B-1----:R-:W4:Y:S01]  /*2aa80*/  LDL.LU.64 R2, [R1+0x9f0] ;  /* 0x0009f00001027983 */ /* 0x002f220000300a00 */
[----:B---3--:R-:W-:-:S03]  /*2aa90*/  IMAD.MOV.U32 R20, RZ, RZ, R21 ;  /* 0x000000ffff147224 */ /* 0x008fc600078e0015 */
[----:B------:R1:W-:Y:S04]  /*2aaa0*/  STL [R1+0x700], R18 ;  /* 0x0007001201007387 */ /* 0x0003e80000100800 */
[----:B------:R3:W-:Y:S04]  /*2aab0*/  STL [R1+0x6f4], R20 ;  /* 0x0006f41401007387 */ /* 0x0007e80000100800 */
[----:B------:R-:W4:Y:S01]  /*2aac0*/  LDL.LU.64 R22, [R1+0x9f8] ;  /* 0x0009f80001167983 */ /* 0x000f220000300a00 */
[----:B-1----:R-:W-:Y:S02]  /*2aad0*/  IMAD.MOV.U32 R18, RZ, RZ, R19 ;  /* 0x000000ffff127224 */ /* 0x002fe400078e0013 */
[----:B------:R-:W-:Y:S01]  /*2aae0*/  IMAD.MOV.U32 R186, RZ, RZ, R188 ;  /* 0x000000ffffba7224 */ /* 0x000fe200078e00bc */
[----:B------:R1:W-:Y:S04]  /*2aaf0*/  STL [R1+0x708], R16 ;  /* 0x0007081001007387 */ /* 0x0003e80000100800 */
[----:B------:R1:W-:Y:S04]  /*2ab00*/  STL [R1+0x6fc], R18 ;  /* 0x0006fc1201007387 */ /* 0x0003e80000100800 */
[----:B---3--:R-:W3:Y:S01]  /*2ab10*/  LDL.LU.64 R20, [R1+0xa00] ;  /* 0x000a000001147983 */ /* 0x008ee20000300a00 */
[----:B-1----:R-:W-:-:S03]  /*2ab20*/  IMAD.MOV.U32 R16, RZ, RZ, R17 ;  /* 0x000000ffff107224 */ /* 0x002fc600078e0011 */
[----:B------:R-:W3:Y:S04]  /*2ab30*/  LDL.LU.64 R18, [R1+0xa10] ;  /* 0x000a100001127983 */ /* 0x000ee80000300a00 */
[----:B------:R1:W-:Y:S01]  /*2ab40*/  STL [R1+0x704], R16 ;  /* 0x0007041001007387 */ /* 0x0003e20000100800 */
[----:B------:R-:W-:-:S03]  /*2ab50*/  IMAD.MOV.U32 R188, RZ, RZ, R15 ;  /* 0x000000ffffbc7224 */ /* 0x000fc600078e000f */
[----:B------:R1:W-:Y:S04]  /*2ab60*/  STL [R1+0x710], R14 ;  /* 0x0007100e01007387 */ /* 0x0003e80000100800 */
[----:B-1----:R-:W3:Y:S04]  /*2ab70*/  LDL.LU.64 R16, [R1+0xa20] ;  /* 0x000a200001107983 */ /* 0x002ee80000300a00 */
[----:B------:R-:W3:Y:S04]  /*2ab80*/  LDL.LU.64 R14, [R1+0xa30] ;  /* 0x000a3000010e7983 */ /* 0x000ee80000300a00 */
[----:B------:R-:W-:Y:S04]  /*2ab90*/  STL [R1+0x70c], R188 ;  /* 0x00070cbc01007387 */ /* 0x000fe80000100800 */
[----:B------:R1:W-:Y:S02]  /*2aba0*/  STL [R1+0x718], R12 ;  /* 0x0007180c01007387 */ /* 0x0003e40000100800 */
[----:B-1----:R-:W-:-:S02]  /*2abb0*/  IMAD.MOV.U32 R12, RZ, RZ, R13 ;  /* 0x000000ffff0c7224 */ /* 0x002fc400078e000d */
[----:B------:R1:W-:Y:S04]  /*2abc0*/  STL [R1+0x720], R154 ;  /* 0x0007209a01007387 */ /* 0x0003e80000100800 */
[----:B------:R1:W-:Y:S02]  /*2abd0*/  STL [R1+0x714], R12 ;  /* 0x0007140c01007387 */ /* 0x0003e40000100800 */
[----:B-1----:R-:W-:Y:S02]  /*2abe0*/  IMAD.MOV.U32 R154, RZ, RZ, R155 ;  /* 0x000000ffff9a7224 */ /* 0x002fe400078e009b */
[----:B------:R-:W3:Y:S04]  /*2abf0*/  LDL.LU.64 R12, [R1+0xa40] ;  /* 0x000a4000010c7983 */ /* 0x000ee80000300a00 */
[----:B--2---:R-:W-:Y:S04]  /*2ac00*/  STL [R1+0x728], R10 ;  /* 0x0007280a01007387 */ /* 0x004fe80000100800 */
[----:B------:R1:W-:Y:S02]  /*2ac10*/  STL [R1+0x71c], R154 ;  /* 0x00071c9a01007387 */ /* 0x0003e40000100800 */
[----:B-1----:R-:W-:-:S02]  /*2ac20*/  IMAD.MOV.U32 R154, RZ, RZ, R11 ;  /* 0x000000ffff9a7224 */ /* 0x002fc400078e000b */
[----:B------:R-:W2:Y:S04]  /*2ac30*/  LDL.LU.64 R10, [R1+0xa48] ;  /* 0x000a4800010a7983 */ /* 0x000ea80000300a00 */
[----:B------:R-:W-:Y:S04]  /*2ac40*/  STL [R1+0x724], R154 ;  /* 0x0007249a01007387 */ /* 0x000fe80000100800 */
[----:B------:R1:W-:Y:S04]  /*2ac50*/  STL [R1+0x730], R8 ;  /* 0x0007300801007387 */ /* 0x0003e80000100800 */
[----:B------:R1:W-:Y:S02]  /*2ac60*/  STL [R1+0x738], R152 ;  /* 0x0007389801007387 */ /* 0x0003e40000100800 */
[----:B-1----:R-:W-:-:S02]  /*2ac70*/  IMAD.MOV.U32 R8, RZ, RZ, R9 ;  /* 0x000000ffff087224 */ /* 0x002fc400078e0009 */
[----:B------:R-:W-:-:S03]  /*2ac80*/  IMAD.MOV.U32 R152, RZ, RZ, R153 ;  /* 0x000000ffff987224 */ /* 0x000fc600078e0099 */
[----:B------:R1:W-:Y:S04]  /*2ac90*/  STL [R1+0x72c], R8 ;  /* 0x00072c0801007387 */ /* 0x0003e80000100800 */
[----:B-1----:R-:W2:Y:S04]  /*2aca0*/  LDL.LU.64 R8, [R1+0xa50] ;  /* 0x000a500001087983 */ /* 0x002ea80000300a00 */
[----:B------:R-:W-:Y:S04]  /*2acb0*/  STL [R1+0x740], R6 ;  /* 0x0007400601007387 */ /* 0x000fe80000100800 */
[----:B------:R1:W-:Y:S02]  /*2acc0*/  STL [R1+0x734], R152 ;  /* 0x0007349801007387 */ /* 0x0003e40000100800 */
[----:B-1----:R-:W-:-:S02]  /*2acd0*/  IMAD.MOV.U32 R152, RZ, RZ, R7 ;  /* 0x000000ffff987224 */ /* 0x002fc400078e0007 */
[----:B------:R-:W2:Y:S04]  /*2ace0*/  LDL.LU.64 R6, [R1+0xa60] ;  /* 0x000a600001067983 */ /* 0x000ea80000300a00 */
[----:B------:R-:W-:Y:S04]  /*2acf0*/  STL [R1+0x73c], R152 ;  /* 0x00073c9801007387 */ /* 0x000fe80000100800 */
[----:B------:R1:W-:Y:S04]  /*2ad00*/  STL [R1+0x748], R4 ;  /* 0x0007480401007387 */ /* 0x0003e80000100800 */
[----:B----4-:R4:W-:Y:S01]  /*2ad10*/  STL [R1+0x750], R2 ;  /* 0x0007500201007387 */ /* 0x0109e20000100800 */
[----:B-1----:R-:W-:-:S02]  /*2ad20*/  IMAD.MOV.U32 R4, RZ, RZ, R5 ;  /* 0x000000ffff047224 */ /* 0x002fc400078e0005 */
[----:B----4-:R-:W-:-:S03]  /*2ad30*/  IMAD.MOV.U32 R2, RZ, RZ, R3 ;  /* 0x000000ffff027224 */ /* 0x010fc600078e0003 */
[----:B------:R1:W-:Y:S04]  /*2ad40*/  STL [R1+0x744], R4 ;  /* 0x0007440401007387 */ /* 0x0003e80000100800 */
[----:B-1----:R-:W4:Y:S04]  /*2ad50*/  LDL.LU.64 R4, [R1+0xa70] ;  /* 0x000a700001047983 */ /* 0x002f280000300a00 */
[----:B------:R-:W-:Y:S04]  /*2ad60*/  STL [R1+0x758], R22 ;  /* 0x0007581601007387 */ /* 0x000fe80000100800 */
[----:B------:R1:W-:Y:S04]  /*2ad70*/  STL [R1+0x74c], R2 ;  /* 0x00074c0201007387 */ /* 0x0003e80000100800 */
[----:B-1----:R-:W4:Y:S01]  /*2ad80*/  LDL.LU.64 R2, [R1+0xa78] ;  /* 0x000a780001027983 */ /* 0x002f220000300a00 */
[----:B------:R-:W-:-:S03]  /*2ad90*/  IMAD.MOV.U32 R22, RZ, RZ, R23 ;  /* 0x000000ffff167224 */ /* 0x000fc600078e0017 */
[----:B---3--:R1:W-:Y:S04]  /*2ada0*/  STL [R1+0x760], R20 ;  /* 0x0007601401007387 */ /* 0x0083e80000100800 */
[----:B------:R-:W-:Y:S04]  /*2adb0*/  STL [R1+0x754], R22 ;  /* 0x0007541601007387 */ /* 0x000fe80000100800 */
[----:B------:R3:W-:Y:S01]  /*2adc0*/  STL [R1+0x768], R18 ;  /* 0x0007681201007387 */ /* 0x0007e20000100800 */
[----:B-1----:R-:W-:-:S05]  /*2add0*/  IMAD.MOV.U32 R20, RZ, RZ, R21 ;  /* 0x000000ffff147224 */ /* 0x002fca00078e0015 */
[----:B------:R-:W-:Y:S01]  /*2ade0*/  STL [R1+0x75c], R20 ;  /* 0x00075c1401007387 */ /* 0x000fe20000100800 */
[----:B---3--:R-:W-:-:S03]  /*2adf0*/  IMAD.MOV.U32 R18, RZ, RZ, R19 ;  /* 0x000000ffff127224 */ /* 0x008fc600078e0013 */
[----:B------:R1:W-:Y:S04]  /*2ae00*/  STL [R1+0x770], R16 ;  /* 0x0007701001007387 */ /* 0x0003e80000100800 */
[----:B------:R-:W-:Y:S04]  /*2ae10*/  STL [R1+0x764], R18 ;  /* 0x0007641201007387 */ /* 0x000fe80000100800 */
[----:B------:R3:W-:Y:S01]  /*2ae20*/  STL [R1+0x778], R14 ;  /* 0x0007780e01007387 */ /* 0x0007e20000100800 */
[----:B-1----:R-:W-:-:S05]  /*2ae30*/  IMAD.MOV.U32 R16, RZ, RZ, R17 ;  /* 0x000000ffff107224 */ /* 0x002fca00078e0011 */
[----:B------:R-:W-:Y:S01]  /*2ae40*/  STL [R1+0x76c], R16 ;  /* 0x00076c1001007387 */ /* 0x000fe20000100800 */
[----:B---3--:R-:W-:-:S03]  /*2ae50*/  IMAD.MOV.U32 R14, RZ, RZ, R15 ;  /* 0x000000ffff0e7224 */ /* 0x008fc600078e000f */
[----:B------:R-:W3:Y:S04]  /*2ae60*/  LDL.LU.64 R154, [R1+0xa98] ;  /* 0x000a9800019a7983 */ /* 0x000ee80000300a00 */
[----:B------:R-:W3:Y:S04]  /*2ae70*/  LDL.LU.64 R152, [R1+0xaa0] ;  /* 0x000aa00001987983 */ /* 0x000ee80000300a00 */
[----:B------:R-:W-:Y:S04]  /*2ae80*/  STL [R1+0x774], R14 ;  /* 0x0007740e01007387 */ /* 0x000fe80000100800 */
[----:B------:R1:W-:Y:S04]  /*2ae90*/  STL [R1+0x780], R12 ;  /* 0x0007800c01007387 */ /* 0x0003e80000100800 */
[----:B------:R-:W3:Y:S04]  /*2aea0*/  LDL.LU.64 R22, [R1+0xaa8] ;  /* 0x000aa80001167983 */ /* 0x000ee80000300a00 */
[----:B------:R-:W3:Y:S01]  /*2aeb0*/  LDL.LU.64 R20, [R1+0xab8] ;  /* 0x000ab80001147983 */ /* 0x000ee20000300a00 */
[----:B-1----:R-:W-:-:S05]  /*2aec0*/  IMAD.MOV.U32 R12, RZ, RZ, R13 ;  /* 0x000000ffff0c7224 */ /* 0x002fca00078e000d */
[----:B------:R-:W-:Y:S04]  /*2aed0*/  STL [R1+0x77c], R12 ;  /* 0x00077c0c01007387 */ /* 0x000fe80000100800 */
[----:B--2---:R1:W-:Y:S04]  /*2aee0*/  STL [R1+0x788], R10 ;  /* 0x0007880a01007387 */ /* 0x0043e80000100800 */
[----:B------:R-:W2:Y:S04]  /*2aef0*/  LDL.LU.64 R18, [R1+0xac8] ;  /* 0x000ac80001127983 */ /* 0x000ea80000300a00 */
[----:B------:R-:W2:Y:S01]  /*2af00*/  LDL.LU.64 R16, [R1+0xad0] ;  /* 0x000ad00001107983 */ /* 0x000ea20000300a00 */
[----:B-1----:R-:W-:-:S05]  /*2af10*/  IMAD.MOV.U32 R10, RZ, RZ, R11 ;  /* 0x000000ffff0a7224 */ /* 0x002fca00078e000b */
[----:B------:R-:W-:Y:S04]  /*2af20*/  STL [R1+0x784], R10 ;  /* 0x0007840a01007387 */ /* 0x000fe80000100800 */
[----:B------:R1:W-:Y:S04]  /*2af30*/  STL [R1+0x790], R8 ;  /* 0x0007900801007387 */ /* 0x0003e80000100800 */
[----:B------:R-:W2:Y:S04]  /*2af40*/  LDL.LU.64 R14, [R1+0xad8] ;  /* 0x000ad800010e7983 */ /* 0x000ea80000300a00 */
[----:B------:R-:W2:Y:S01]  /*2af50*/  LDL.LU.64 R12, [R1+0xae8] ;  /* 0x000ae800010c7983 */ /* 0x000ea20000300a00 */
[----:B-1----:R-:W-:-:S05]  /*2af60*/  IMAD.MOV.U32 R8, RZ, RZ, R9 ;  /* 0x000000ffff087224 */ /* 0x002fca00078e0009 */
[----:B------:R1:W-:Y:S04]  /*2af70*/  STL [R1+0x78c], R8 ;  /* 0x00078c0801007387 */ /* 0x0003e80000100800 */
[----:B------:R1:W-:Y:S04]  /*2af80*/  STL [R1+0x798], R6 ;  /* 0x0007980601007387 */ /* 0x0003e80000100800 */
[----:B------:R-:W2:Y:S04]  /*2af90*/  LDL.LU.64 R10, [R1+0xaf8] ;  /* 0x000af800010a7983 */ /* 0x000ea80000300a00 */
[----:B-1----:R-:W2:Y:S01]  /*2afa0*/  LDL.LU.64 R8, [R1+0xb00] ;  /* 0x000b000001087983 */ /* 0x002ea20000300a00 */
[----:B------:R-:W-:-:S05]  /*2afb0*/  IMAD.MOV.U32 R6, RZ, RZ, R7 ;  /* 0x000000ffff067224 */ /* 0x000fca00078e0007 */
[----:B------:R1:W-:Y:S04]  /*2afc0*/  STL [R1+0x794], R6 ;  /* 0x0007940601007387 */ /* 0x0003e80000100800 */
[----:B----4-:R4:W-:Y:S04]  /*2afd0*/  STL [R1+0x7a0], R4 ;  /* 0x0007a00401007387 */ /* 0x0109e80000100800 */
[----:B-1----:R-:W2:Y:S01]  /*2afe0*/  LDL.LU.64 R6, [R1+0xb08] ;  /* 0x000b080001067983 */ /* 0x002ea20000300a00 */
[----:B----4-:R-:W-:-:S03]  /*2aff0*/  IMAD.MOV.U32 R4, RZ, RZ, R5 ;  /* 0x000000ffff047224 */ /* 0x010fc600078e0005 */
[----:B------:R1:W-:Y:S04]  /*2b000*/  STL [R1+0x7a8], R2 ;  /* 0x0007a80201007387 */ /* 0x0003e80000100800 */
[----:B------:R4:W-:Y:S01]  /*2b010*/  STL [R1+0x79c], R4 ;  /* 0x00079c0401007387 */ /* 0x0009e20000100800 */
[----:B-1----:R-:W-:-:S03]  /*2b020*/  IMAD.MOV.U32 R2, RZ, RZ, R3 ;  /* 0x000000ffff027224 */ /* 0x002fc600078e0003 */
[----:B----4-:R-:W4:Y:S04]  /*2b030*/  LDL.LU.64 R4, [R1+0xb18] ;  /* 0x000b180001047983 */ /* 0x010f280000300a00 */
[----:B------:R-:W-:Y:S04]  /*2b040*/  STL [R1+0x7b0], R190 ;  /* 0x0007b0be01007387 */ /* 0x000fe80000100800 */
[----:B------:R1:W-:Y:S04]  /*2b050*/  STL [R1+0x7a4], R2 ;  /* 0x0007a40201007387 */ /* 0x0003e80000100800 */
[----:B-1----:R-:W4:Y:S04]  /*2b060*/  LDL.LU.64 R2, [R1+0xb30] ;  /* 0x000b300001027983 */ /* 0x002f280000300a00 */
[----:B------:R1:W-:Y:S04]  /*2b070*/  STL [R1+0x7ac], R191 ;  /* 0x0007acbf01007387 */ /* 0x0003e80000100800 */
[----:B-1----:R-:W3:Y:S01]  /*2b080*/  LDL.LU.64 R190, [R1+0xa88] ;  /* 0x000a880001be7983 */ /* 0x002ee20000300a00 */
[----:B------:R-:W-:-:S03]  /*2b090*/  SHF.R.S32.HI R105, RZ, 0x1f, R239 ;  /* 0x0000001fff697819 */ /* 0x000fc600000114ef */
[----:B---3--:R1:W-:Y:S01]  /*2b0a0*/  STL [R1+0x7b8], R190 ;  /* 0x0007b8be01007387 */ /* 0x0083e20000100800 */
[----:B------:R-:W-:-:S03]  /*2b0b0*/  IMAD.MOV.U32 R188, RZ, RZ, R191 ;  /* 0x000000ffffbc7224 */ /* 0x000fc600078e00bf */
[----:B-1----:R-:W3:Y:S04]  /*2b0c0*/  LDL.LU.64 R190, [R1+0xb28] ;  /* 0x000b280001be7983 */ /* 0x002ee80000300a00 */
[----:B------:R1:W-:Y:S04]  /*2b0d0*/  STL [R1+0x7b4], R188 ;  /* 0x0007b4bc01007387 */ /* 0x0003e80000100800 */
[----:B------:R2:W-:Y:S01]  /*2b0e0*/  STL [R1+0x7c0], R154 ;  /* 0x0007c09a01007387 */ /* 0x0005e20000100800 */
[----:B-1----:R-:W-:-:S03]  /*2b0f0*/  IMAD.MOV.U32 R188, RZ, RZ, R155 ;  /* 0x000000ffffbc7224 */ /* 0x002fc600078e009b */
[----:B--2---:R1:W5:Y:S04]  /*2b100*/  LDL.LU.64 R154, [R1+0xd78] ;  /* 0x000d7800019a7983 */ /* 0x0043680000300a00 */
[----:B------:R-:W-:Y:S04]  /*2b110*/  STL [R1+0x7c8], R152 ;  /* 0x0007c89801007387 */ /* 0x000fe80000100800 */
[----:B------:R2:W-:Y:S02]  /*2b120*/  STL [R1+0x7bc], R188 ;  /* 0x0007bcbc01007387 */ /* 0x0005e40000100800 */
[----:B--2---:R-:W-:-:S02]  /*2b130*/  IMAD.MOV.U32 R188, RZ, RZ, R153 ;  /* 0x000000ffffbc7224 */ /* 0x004fc400078e0099 */
[----:B------:R1:W5:Y:S04]  /*2b140*/  LDL.LU.64 R152, [R1+0xd70] ;  /* 0x000d700001987983 */ /* 0x0003680000300a00 */
        /* <DEDUP_REMOVED lines=36> */
[----:B------:R2:W-:Y:S04]  /*2b390*/  STL [R1+0x80c], R188 ;  /* 0x00080cbc01007387 */ /* 0x0005e80000100800 */
[----:B----4-:R4:W-:Y:S01]  /*2b3a0*/  STL [R1+0x818], R4 ;  /* 0x0008180401007387 */ /* 0x0109e20000100800 */
[----:B--2---:R-:W-:-:S03]  /*2b3b0*/  IMAD.MOV.U32 R188, RZ, RZ, R5 ;  /* 0x000000ffffbc7224 */ /* 0x004fc600078e0005 */
[----:B----4-:R1:W5:Y:S04]  /*2b3c0*/  LDL.LU.64 R4, [R1+0xd20] ;  /* 0x000d200001047983 */ /* 0x0103680000300a00 */
[----:B------:R2:W-:Y:S04]  /*2b3d0*/  STL [R1+0x814], R188 ;  /* 0x000814bc01007387 */ /* 0x0005e80000100800 */
[----:B------:R4:W-:Y:S01]  /*2b3e0*/  STL [R1+0x820], R2 ;  /* 0x0008200201007387 */ /* 0x0009e20000100800 */
[----:B--2---:R-:W-:Y:S01]  /*2b3f0*/  IMAD.MOV.U32 R188, RZ, RZ, R3 ;  /* 0x000000ffffbc7224 */ /* 0x004fe200078e0003 */
[----:B------:R-:W-:-:S02]  /*2b400*/  LEA.HI R105, R105, R239, RZ, 0x7 ;  /* 0x000000ef69697211 */ /* 0x000fc400078f38ff */
[----:B----4-:R1:W5:Y:S04]  /*2b410*/  LDL.LU.64 R2, [R1+0xd18] ;  /* 0x000d180001027983 */ /* 0x0103680000300a00 */
[----:B------:R3:W-:Y:S01]  /*2b420*/  STL [R1+0x81c], R188 ;  /* 0x00081cbc01007387 */ /* 0x0007e20000100800 */
[----:B------:R-:W-:Y:S01]  /*2b430*/  USHF.R.S32.HI UR4, URZ, 0x1f, UR15 ;  /* 0x0000001f3f047899 */ /* 0x000fe2000801140f */
[----:B------:R-:W-:Y:S01]  /*2b440*/  CS2R R24, SRZ ;  /* 0x0000000000187805 */ /* 0x000fe2000001ff00 */
[----:B------:R-:W-:Y:S01]  /*2b450*/  USHF.R.S32.HI UR5, URZ, 0x1f, UR16 ;  /* 0x0000001f3f057899 */ /* 0x000fe20008011410 */
        /* <DEDUP_REMOVED lines=21> */
[----:B------:R-:W-:Y:S01]  /*2b5b0*/  CS2R R68, SRZ ;  /* 0x0000000000447805 */ /* 0x000fe2000001ff00 */
[----:B---3--:R-:W-:Y:S01]  /*2b5c0*/  IMAD.MOV.U32 R188, RZ, RZ, R191 ;  /* 0x000000ffffbc7224 */ /* 0x008fe200078e00bf */
[----:B------:R-:W-:Y:S04]  /*2b5d0*/  STL [R1+0x828], R190 ;  /* 0x000828be01007387 */ /* 0x000fe80000100800 */
[----:B------:R2:W-:Y:S01]  /*2b5e0*/  STL [R1+0x824], R188 ;  /* 0x000824bc01007387 */ /* 0x0005e20000100800 */
[----:B------:R-:W-:Y:S02]  /*2b5f0*/  CS2R R70, SRZ ;  /* 0x0000000000467805 */ /* 0x000fe4000001ff00 */
[----:B------:R-:W-:-:S02]  /*2b600*/  CS2R R72, SRZ ;  /* 0x0000000000487805 */ /* 0x000fc4000001ff00 */
[----:B------:R-:W-:Y:S02]  /*2b610*/  CS2R R74, SRZ ;  /* 0x00000000004a7805 */ /* 0x000fe4000001ff00 */
[----:B------:R-:W-:Y:S02]  /*2b620*/  CS2R R76, SRZ ;  /* 0x00000000004c7805 */ /* 0x000fe4000001ff00 */
[----:B------:R-:W-:Y:S02]  /*2b630*/  CS2R R78, SRZ ;  /* 0x00000000004e7805 */ /* 0x000fe4000001ff00 */
[----:B--2---:R-:W-:Y:S02]  /*2b640*/  SHF.R.S32.HI R188, RZ, 0x7, R105 ;  /* 0x00000007ffbc7819 */ /* 0x004fe40000011469 */
        /* <DEDUP_REMOVED lines=35> */
[----:B------:R-:W-:Y:S01]  /*2b880*/  CS2R R150, SRZ ;  /* 0x0000000000967805 */ /* 0x000fe2000001ff00 */
[----:B------:R-:W-:Y:S01]  /*2b890*/  VIADD R188, R188, 0xfffffffd ;  /* 0xfffffffdbcbc7836 */ /* 0x000fe20000000000 */
[----:B------:R-:W-:Y:S02]  /*2b8a0*/  USHF.L.U32 UR20, UR15, 0x2, URZ ;  /* 0x000000020f147899 */ /* 0x000fe4000800063f */
[----:B------:R-:W-:-:S02]  /*2b8b0*/  USHF.L.U32 UR21, UR16, 0x2, URZ ;  /* 0x0000000210157899 */ /* 0x000fc4000800063f */
[----:B------:R-:W-:Y:S02]  /*2b8c0*/  USHF.L.U64.HI UR15, UR15, 0x2, UR4 ;  /* 0x000000020f0f7899 */ /* 0x000fe40008010204 */
[----:B------:R-:W-:Y:S01]  /*2b8d0*/  UIADD3 UR12, UR12, -0x180, URZ ;  /* 0xfffffe800c0c7890 */ /* 0x000fe2000fffe03f */
[----:B------:R-:W-:Y:S01]  /*2b8e0*/  UMOV UR14, 0x2 ;  /* 0x00000002000e7882 */ /* 0x000fe20000000000 */
[----:B------:R-:W-:Y:S01]  /*2b8f0*/  UMOV UR13, 0xffffffff ;  /* 0xffffffff000d7882 */ /* 0x000fe20000000000 */
[----:B------:R-:W-:Y:S01]  /*2b900*/  USHF.L.U64.HI UR16, UR16, 0x2, UR5 ;  /* 0x0000000210107899 */ /* 0x000fe20008010205 */
[----:B-1----:R-:W-:-:S11]  /*2b910*/  UMOV UR4, URZ ;  /* 0x0000003f00047c82 */ /* 0x002fd60008000000 */
.L_x_1:
[----:B------:R-:W-:Y:S01]  /*2b920*/  UIADD3 UR13, UR13, 0x1, URZ ;  /* 0x000000010d0d7890 */ /* 0x000fe2000fffe03f */
[----:B------:R-:W-:-:S04]  /*2b930*/  DEPBAR.LE SB0, 0x4 ;  /* 0x000081000000791a */ /* 0x000fc80000000000 */
[----:B------:R-:W-:Y:S01]  /*2b940*/  BAR.SYNC.DEFER_BLOCKING 0x0 ;  /* 0x0000000000007b1d */ /* 0x000fe20000010000 */
[----:B------:R-:W-:Y:S01]  /*2b950*/  UISETP.GT.AND UP0, UPT, UR13, 0x3, UPT ;  /* 0x000000030d00788c */ /* 0x000fe2000bf04270 */
[----:B-----5:R-:W-:Y:S01]  /*2b960*/  IADD3 R4, P3, R4, UR20, RZ ;  /* 0x0000001404047c10 */ /* 0x020fe2000ff7e0ff */
[----:B------:R-:W-:Y:S01]  /*2b970*/  UIADD3 UR14, UR14, 0x1, URZ ;  /* 0x000000010e0e7890 */ /* 0x000fe2000fffe03f */
[----:B------:R-:W-:Y:S01]  /*2b980*/  IADD3 R6, P4, R6, UR20, RZ ;  /* 0x0000001406067c10 */ /* 0x000fe2000ff9e0ff */
[----:B------:R-:W-:-:S03]  /*2b990*/  USEL UR13, UR13, URZ, !UP0 ;  /* 0x0000003f0d0d7287 */ /* 0x000fc6000c000000 */
[----:B------:R-:W1:Y:S01]  /*2b9a0*/  LDC R188, c[0x0][0x230] ;  /* 0x00008c00ffbc7b82 */ /* 0x000e620000000800 */
[----:B------:R-:W-:Y:S01]  /*2b9b0*/  UMOV UR11, 0x40000040 ;  /* 0x40000040000b7882 */ /* 0x000fe20000000000 */
[----:B------:R-:W-:Y:S01]  /*2b9c0*/  UMOV UR9, 0x40000040 ;  /* 0x4000004000097882 */ /* 0x000fe20000000000 */
[----:B------:R-:W-:Y:S01]  /*2b9d0*/  ULEA UR5, UR13, UR7, 0xf ;  /* 0x000000070d057291 */ /* 0x000fe2000f8e783f */
[----:B------:R-:W2:Y:S01]  /*2b9e0*/  S2R R191, SR_TID.X ;  /* 0x0000000000bf7919 */ /* 0x000ea20000002100 */
[----:B------:R-:W-:Y:S01]  /*2b9f0*/  ULEA UR6, UR13, UR7, 0x11 ;  /* 0x000000070d067291 */ /* 0x000fe2000f8e883f */
[----:B------:R-:W-:Y:S01]  /*2ba00*/  IADD3.X R5, R5, UR15, RZ, P3, !PT ;  /* 0x0000000f05057c10 */ /* 0x000fe20009ffe4ff */
[----:B------:R-:W-:Y:S01]  /*2ba10*/  UIADD3 UR5, UR5, 0x80000, URZ ;  /* 0x0008000005057890 */ /* 0x000fe2000fffe03f */
[----:B------:R-:W-:Y:S01]  /*2ba20*/  IADD3.X R7, R7, UR15, RZ, P4, !PT ;  /* 0x0000000f07077c10 */ /* 0x000fe2000a7fe4ff */
[----:B------:R-:W-:Y:S01]  /*2ba30*/  USHF.R.U32.HI UR6, URZ, 0x4, UR6 ;  /* 0x000000043f067899 */ /* 0x000fe20008011606 */
[----:B------:R3:W-:Y:S01]  /*2ba40*/  STL [R1+0xd18], R0 ;  /* 0x000d180001007387 */ /* 0x0007e20000100800 */
[----:B------:R-:W-:Y:S01]  /*2ba50*/  USHF.R.U32.HI UR5, URZ, 0x4, UR5 ;  /* 0x000000043f057899 */ /* 0x000fe20008011605 */
[----:B------:R-:W-:Y:S01]  /*2ba60*/  IADD3 R164, P3, R164, UR20, RZ ;  /* 0x00000014a4a47c10 */ /* 0x000fe2000ff7e0ff */
[----:B------:R-:W-:Y:S01]  /*2ba70*/  USGXT.U32 UR10, UR6, 0xe ;  /* 0x0000000e060a789a */ /* 0x000fe20008000000 */
[----:B------:R-:W-:Y:S01]  /*2ba80*/  IADD3 R166, P4, R166, UR20, RZ ;  /* 0x00000014a6a67c10 */ /* 0x000fe2000ff9e0ff */
[----:B------:R-:W-:Y:S01]  /*2ba90*/  USGXT.U32 UR8, UR5, 0xe ;  /* 0x0000000e0508789a */ /* 0x000fe20008000000 */
[----:B------:R-:W-:Y:S01]  /*2baa0*/  IADD3.X R165, R165, UR15, RZ, P3, !PT ;  /* 0x0000000fa5a57c10 */ /* 0x000fe20009ffe4ff */
[----:B------:R-:W-:Y:S01]  /*2bab0*/  UMOV UR6, URZ ;  /* 0x0000003f00067c82 */ /* 0x000fe20008000000 */
[----:B------:R-:W-:Y:S01]  /*2bac0*/  WARPGROUP.ARRIVE ;  /* 0x00000000000079c5 */ /* 0x000fe20000000000 */
[----:B------:R-:W-:Y:S01]  /*2bad0*/  UMOV UR5, URZ ;  /* 0x0000003f00057c82 */ /* 0x000fe20008000000 */
[----:B------:R-:W-:Y:S01]  /*2bae0*/  IADD3.X R167, R167, UR15, RZ, P4, !PT ;  /* 0x0000000fa7a77c10 */ /* 0x000fe2000a7fe4ff */
[----:B------:R4:W-:Y:S03]  /*2baf0*/  STL [R1+0xd1c], R2 ;  /* 0x000d1c0201007387 */ /* 0x0009e60000100800 */
[----:B------:R-:W-:Y:S01]  /*2bb00*/  HGMMA.64x256x8.F32.TF32 R24, gdesc[UR8], R24 ;  /* 0x07e00000081879f0 */ /* 0x000fe20008702818 */
[----:B------:R-:W-:Y:S01]  /*2bb10*/  UIADD3 UR10, UP1, UR10, 0x2, URZ ;  /* 0x000000020a0a7890 */ /* 0x000fe2000ff3e03f */
[----:B-1----:R-:W-:Y:S01]  /*2bb20*/  VIADD R190, R188, 0x7f ;  /* 0x0000007fbcbe7836 */ /* 0x002fe20000000000 */
[----:B------:R-:W-:Y:S01]  /*2bb30*/  UIADD3 UR8, UP0, UR8, 0x2, URZ ;  /* 0x0000000208087890 */ /* 0x000fe2000ff1e03f */
[----:B------:R-:W-:Y:S01]  /*2bb40*/  STL [R1+0xd24], R4 ;  /* 0x000d240401007387 */ /* 0x000fe20000100800 */
[----:B------:R-:W-:-:S02]  /*2bb50*/  UIADD3.X UR11, UR6, 0x40000040, URZ, UP1, !UPT ;  /* 0x40000040060b7890 */ /* 0x000fc40008ffe43f */
[----:B------:R-:W-:Y:S01]  /*2bb60*/  UIADD3.X UR9, UR5, 0x40000040, URZ, UP0, !UPT ;  /* 0x4000004005097890 */ /* 0x000fe200087fe43f */
[----:B------:R-:W-:Y:S01]  /*2bb70*/  SHF.R.S32.HI R188, RZ, 0x1f, R190 ;  /* 0x0000001fffbc7819 */ /* 0x000fe200000114be */
[----:B------:R-:W-:Y:S01]  /*2bb80*/  UIADD3.64 UR26, UR10, 0x2, URZ ;  /* 0x000000020a1a7897 */ /* 0x000fe2000fffe03f */
[----:B------:R1:W-:Y:S01]  /*2bb90*/  STL [R1+0xd20], R5 ;  /* 0x000d200501007387 */ /* 0x0003e20000100800 */
[----:B------:R-:W-:Y:S01]  /*2bba0*/  UIADD3.64 UR24, UR8, 0x2, URZ ;  /* 0x0000000208187897 */ /* 0x000fe2000fffe03f */
[----:B------:R-:W-:Y:S01]  /*2bbb0*/  LEA.HI R188, R188, R190, RZ, 0x7 ;  /* 0x000000bebcbc7211 */ /* 0x000fe200078f38ff */
[----:B------:R-:W-:Y:S01]  /*2bbc0*/  UIMAD UR5, UR4, -0x80, UR12 ;  /* 0xffffff80040578a4 */ /* 0x000fe2000f8e020c */
[----:B------:R-:W3:Y:S01]  /*2bbd0*/  S2R R190, SR_TID.X ;  /* 0x0000000000be7919 */ /* 0x000ee20000002100 */
[----:B------:R-:W-:Y:S01]  /*2bbe0*/  UISETP.GT.AND UP0, UPT, UR14, 0x3, UPT ;  /* 0x000000030e00788c */ /* 0x000fe2000bf04270 */
[----:B------:R-:W-:Y:S01]  /*2bbf0*/  SHF.R.S32.HI R188, RZ, 0x7, R188 ;  /* 0x00000007ffbc7819 */ /* 0x000fe200000114bc */
[----:B------:R-:W-:Y:S02]  /*2bc00*/  STL [R1+0xd2c], R6 ;  /* 0x000d2c0601007387 */ /* 0x000fe40000100800 */
[----:B------:R-:W-:Y:S01]  /*2bc10*/  ISETP.GE.AND P1, PT, R3, UR5, PT ;  /* 0x0000000503007c0c */ /* 0x000fe2000bf26270 */
[----:B------:R-:W-:Y:S01]  /*2bc20*/  USEL UR14, UR14, URZ, !UP0 ;  /* 0x0000003f0e0e7287 */ /* 0x000fe2000c000000 */
[----:B------:R-:W-:Y:S01]  /*2bc30*/  VIADD R188, R188, 0xfffffffd ;  /* 0xfffffffdbcbc7836 */ /* 0x000fe20000000000 */
[----:B------:R-:W-:Y:S02]  /*2bc40*/  STL [R1+0xd28], R7 ;  /* 0x000d280701007387 */ /* 0x000fe40000100800 */
[----:B------:R-:W-:-:S02]  /*2bc50*/  ULEA UR6, UR14, UR7, 0xf ;  /* 0x000000070e067291 */ /* 0x000fc4000f8e783f */
[----:B------:R-:W-:Y:S02]  /*2bc60*/  ISETP.LE.AND P0, PT, R188, UR4, PT ;  /* 0x00000004bc007c0c */ /* 0x000fe4000bf03270 */
[----:B------:R-:W-:-:S04]  /*2bc70*/  SEL R188, RZ, 0x4, P1 ;  /* 0x00000004ffbc7807 */ /* 0x000fc80000800000 */
[----:B------:R-:W-:-:S04]  /*2bc80*/  SEL R188, R188, RZ, !P0 ;  /* 0x000000ffbcbc7207 */ /* 0x000fc80004000000 */
[----:B------:R-:W-:Y:S02]  /*2bc90*/  ISETP.NE.U32.AND P2, PT, R188, RZ, PT ;  /* 0x000000ffbc00720c */ /* 0x000fe40003f45070 */
[----:B---3--:R-:W-:-:S04]  /*2bca0*/  SHF.R.U32.HI R190, RZ, 0x6, R190 ;  /* 0x00000006ffbe7819 */ /* 0x008fc800000116be */
[----:B------:R-:W-:-:S04]  /*2bcb0*/  SGXT.U32 R190, R190, 0x1 ;  /* 0x00000001bebe781a */ /* 0x000fc80000000000 */
[----:B------:R-:W-:-:S04]  /*2bcc0*/  LOP3.LUT R190, R190, 0x2, RZ, 0xfc, !PT ;  /* 0x00000002bebe7812 */ /* 0x000fc800078efcff */
[----:B------:R-:W-:Y:S02]  /*2bcd0*/  ISETP.GE.AND P1, PT, R190, UR5, PT ;  /* 0x00000005be007c0c */ /* 0x000fe4000bf26270 */
[----:B------:R-:W3:Y:S02]  /*2bce0*/  S2R R190, SR_TID.X ;  /* 0x0000000000be7919 */ /* 0x000ee40000002100 */
[----:B------:R-:W-:-:S04]  /*2bcf0*/  SEL R188, RZ, 0x4, P1 ;  /* 0x00000004ffbc7807 */ /* 0x000fc80000800000 */
[----:B------:R-:W-:-:S04]  /*2bd00*/  SEL R188, R188, RZ, !P0 ;  /* 0x000000ffbcbc7207 */ /* 0x000fc80004000000 */
[----:B------:R-:W-:Y:S01]  /*2bd10*/  ISETP.NE.U32.AND P1, PT, R188, RZ, PT ;  /* 0x000000ffbc00720c */ /* 0x000fe20003f25070 */
[----:B------:R-:W-:-:S05]  /*2bd20*/  IMAD.U32 R188, RZ, RZ, UR6 ;  /* 0x00000006ffbc7e24 */ /* 0x000fca000f8e00ff */
[----:B------:R-:W-:Y:S02]  /*2bd30*/  IADD3 R188, R2, 0x100000, R188 ;  /* 0x0010000002bc7810 */ /* 0x000fe40007ffe0bc */
[--C-:B---3--:R-:W-:Y:S02]  /*2bd40*/  SHF.R.U32.HI R3, RZ, 0x6, R190.reuse ;  /* 0x00000006ff037819 */ /* 0x108fe400000116be */
[----:B------:R-:W-:Y:S02]  /*2bd50*/  SHF.R.U32.HI R0, RZ, 0x6, R190 ;  /* 0x00000006ff007819 */ /* 0x000fe400000116be */
[----:B------:R-:W-:Y:S02]  /*2bd60*/  SGXT.U32 R3, R3, 0x1 ;  /* 0x000000010303781a */ /* 0x000fe40000000000 */
[----:B------:R-:W-:Y:S02]  /*2bd70*/  SGXT.U32 R0, R0, 0x1 ;  /* 0x000000010000781a */ /* 0x000fe40000000000 */
[----:B------:R-:W-:-:S02]  /*2bd80*/  LOP3.LUT R3, R3, 0x20, RZ, 0xfc, !PT ;  /* 0x0000002003037812 */ /* 0x000fc400078efcff */
[----:B------:R-:W-:Y:S01]  /*2bd90*/  LOP3.LUT R0, R0, 0x22, RZ, 0xfc, !PT ;  /* 0x0000002200007812 */ /* 0x000fe200078efcff */
[----:B------:R-:W-:-:S15]  /*2bda0*/  HGMMA.64x256x8.F32.TF32 R24, gdesc[UR8], R24 ;  /* 0x07e00000081879f0 */ /* 0x000fde0008702818 */
[----:B------:R-:W-:-:S13]  /*2bdb0*/  NOP ;  /* 0x0000000000007918 */ /* 0x000fda0000000000 */
[----:B------:R-:W-:Y:S01]  /*2bdc0*/  HGMMA.64x256x8.F32.TF32 R24, gdesc[UR24], R24 ;  /* 0x07e00000181879f0 */ /* 0x000fe20008702818 */
[----:B------:R-:W-:Y:S02]  /*2bdd0*/  UIADD3.64 UR26, UR10, 0x4, URZ ;  /* 0x000000040a1a7897 */ /* 0x000fe4000fffe03f */
[----:B------:R-:W-:-:S15]  /*2bde0*/  UIADD3.64 UR24, UR8, 0x4, URZ ;  /* 0x0000000408187897 */ /* 0x000fde000fffe03f */
[----:B------:R-:W-:-:S10]  /*2bdf0*/  NOP ;  /* 0x0000000000007918 */ /* 0x000fd40000000000 */
        /* <DEDUP_REMOVED lines=42> */
[----:B------:R-:W-:Y:S02]  /*2c0a0*/  UIADD3.64 UR24, UR8, 0x602, URZ ;  /* 0x0000060208187897 */ /* 0x000fe4000fffe03f */
[----:B------:R-:W-:Y:S02]  /*2c0b0*/  UIADD3.64 UR10, UR10, 0x1804, URZ ;  /* 0x000018040a0a7897 */ /* 0x000fe4000fffe03f */
[----:B------:R-:W-:-:S15]  /*2c0c0*/  UIADD3.64 UR8, UR8, 0x604, URZ ;  /* 0x0000060408087897 */ /* 0x000fde000fffe03f */
[----:B------:R-:W-:-:S06]  /*2c0d0*/  NOP ;  /* 0x0000000000007918 */ /* 0x000fcc0000000000 */
[----:B------:R-:W-:-:S15]  /*2c0e0*/  HGMMA.64x256x8.F32.TF32 R24, gdesc[UR24], R24 ;  /* 0x07e00000181879f0 */ /* 0x000fde0008702818 */
[----:B------:R-:W-:-:S13]  /*2c0f0*/  NOP ;  /* 0x0000000000007918 */ /* 0x000fda0000000000 */
[----:B------:R-:W-:Y:S03]  /*2c100*/  HGMMA.64x256x8.F32.TF32 R24, gdesc[UR8], R24, gsb0 ;  /* 0x07e00000081879f0 */ /* 0x000fe60008002818 */
[----:B------:R-:W-:Y:S02]  /*2c110*/  WARPGROUP.DEPBAR.LE gsb0, 0x1 ;  /* 0x00008000000079c5 */ /* 0x000fe40000010100 */
[----:B------:R-:W-:Y:S06]  /*2c120*/  BAR.SYNC.DEFER_BLOCKING 0x0 ;  /* 0x0000000000007b1d */ /* 0x000fec0000010000 */
[----:B------:R-:W-:Y:S01]  /*2c130*/  @!PT LDS RZ, [RZ] ;  /* 0x00000000fffff984 */ /* 0x000fe20000000800 */
[----:B------:R-:W-:Y:S01]  /*2c140*/  @!PT LDS RZ, [RZ] ;  /* 0x00000000fffff984 */ /* 0x000fe20000000800 */
[----:B------:R-:W-:Y:S01]  /*2c150*/  @!PT LDS RZ, [RZ] ;  /* 0x00000000fffff984 */ /* 0x000fe20000000800 */
[----:B------:R-:W-:Y:S04]  /*2c160*/  LDGSTS.E [R188+-0x80000], desc[UR18][R4.64], P2 ;  /* 0x8000000004bc7fae */ /* 0x000fe80009121852 */
[----:B------:R-:W-:Y:S01]  /*2c170*/  LDGSTS.E [R188+-0x7fff8], desc[UR18][R6.64], P1 ;  /* 0x8000800006bc7fae */ /* 0x000fe20008921852 */
[----:B------:R-:W-:-:S02]  /*2c180*/  ISETP.GE.AND P1, PT, R3, UR5, PT ;  /* 0x0000000503007c0c */ /* 0x000fc4000bf26270 */
[----:B--2---:R-:W-:Y:S02]  /*2c190*/  SHF.R.U32.HI R3, RZ, 0x6, R191 ;  /* 0x00000006ff037819 */ /* 0x004fe400000116bf */
[----:B------:R-:W-:Y:S02]  /*2c1a0*/  SEL R190, RZ, 0x4, P1 ;  /* 0x00000004ffbe7807 */ /* 0x000fe40000800000 */
[----:B------:R-:W-:Y:S02]  /*2c1b0*/  ISETP.GE.AND P1, PT, R0, UR5, PT ;  /* 0x0000000500007c0c */ /* 0x000fe4000bf26270 */
[----:B------:R-:W-:Y:S02]  /*2c1c0*/  SEL R190, R190, RZ, !P0 ;  /* 0x000000ffbebe7207 */ /* 0x000fe40004000000 */
[----:B------:R-:W-:Y:S02]  /*2c1d0*/  SGXT.U32 R3, R3, 0x1 ;  /* 0x000000010303781a */ /* 0x000fe40000000000 */
[----:B------:R-:W-:-:S02]  /*2c1e0*/  ISETP.NE.U32.AND P2, PT, R190, RZ, PT ;  /* 0x000000ffbe00720c */ /* 0x000fc40003f45070 */
[----:B------:R-:W-:Y:S02]  /*2c1f0*/  SEL R190, RZ, 0x4, P1 ;  /* 0x00000004ffbe7807 */ /* 0x000fe40000800000 */
[----:B------:R-:W-:Y:S02]  /*2c200*/  SHF.R.U32.HI R0, RZ, 0x6, R191 ;  /* 0x00000006ff007819 */ /* 0x000fe400000116bf */
[----:B------:R-:W-:Y:S02]  /*2c210*/  SEL R190, R190, RZ, !P0 ;  /* 0x000000ffbebe7207 */ /* 0x000fe40004000000 */
[----:B------:R-:W-:Y:S02]  /*2c220*/  LOP3.LUT R3, R3, 0x40, RZ, 0xfc, !PT ;  /* 0x0000004003037812 */ /* 0x000fe400078efcff */
[----:B------:R-:W-:Y:S02]  /*2c230*/  ISETP.NE.U32.AND P1, PT, R190, RZ, PT ;  /* 0x000000ffbe00720c */ /* 0x000fe40003f25070 */
[----:B------:R-:W-:Y:S01]  /*2c240*/  SGXT.U32 R0, R0, 0x1 ;  /* 0x000000010000781a */ /* 0x000fe20000000000 */
[----:B------:R-:W-:Y:S03]  /*2c250*/  LDGSTS.E [R188+-0x7e000], desc[UR18][R164.64], P2 ;  /* 0x82000000a4bc7fae */ /* 0x000fe60009121852 */
[----:B------:R-:W-:-:S07]  /*2c260*/  LOP3.LUT R0, R0, 0x42, RZ, 0xfc, !PT ;  /* 0x0000004200007812 */ /* 0x000fce00078efcff */
[----:B------:R-:W-:Y:S01]  /*2c270*/  LDGSTS.E [R188+-0x7dff8], desc[UR18][R166.64], P1 ;  /* 0x82008000a6bc7fae */ /* 0x000fe20008921852 */
[----:B------:R-:W-:-:S04]  /*2c280*/  ISETP.GE.AND P1, PT, R3, UR5, PT ;  /* 0x0000000503007c0c */ /* 0x000fc8000bf26270 */
[----:B------:R-:W-:Y:S02]  /*2c290*/  SEL R190, RZ, 0x4, P1 ;  /* 0x00000004ffbe7807 */ /* 0x000fe40000800000 */
[----:B------:R-:W-:Y:S02]  /*2c2a0*/  ISETP.GE.AND P1, PT, R0, UR5, PT ;  /* 0x0000000500007c0c */ /* 0x000fe4000bf26270 */
[----:B------:R-:W2:Y:S01]  /*2c2b0*/  LDL R0, [R1+0xd14] ;  /* 0x000d140001007983 */ /* 0x000ea20000100800 */
[----:B------:R-:W-:Y:S01]  /*2c2c0*/  SEL R190, R190, RZ, !P0 ;  /* 0x000000ffbebe7207 */ /* 0x000fe20004000000 */
[----:B------:R-:W3:Y:S03]  /*2c2d0*/  S2R R239, SR_TID.X ;  /* 0x0000000000ef7919 */ /* 0x000ee60000002100 */
[----:B------:R-:W-:Y:S02]  /*2c2e0*/  ISETP.NE.U32.AND P2, PT, R190, RZ, PT ;  /* 0x000000ffbe00720c */ /* 0x000fe40003f45070 */
[----:B------:R-:W-:-:S02]  /*2c2f0*/  SEL R190, RZ, 0x4, P1 ;  /* 0x00000004ffbe7807 */ /* 0x000fc40000800000 */
[----:B------:R-:W-:Y:S02]  /*2c300*/  IADD3 R200, P3, R200, UR20, RZ ;  /* 0x00000014c8c87c10 */ /* 0x000fe4000ff7e0ff */
[----:B------:R-:W-:Y:S02]  /*2c310*/  SEL R190, R190, RZ, !P0 ;  /* 0x000000ffbebe7207 */ /* 0x000fe40004000000 */
[----:B------:R-:W-:Y:S02]  /*2c320*/  IADD3.X R199, R199, UR15, RZ, P3, !PT ;  /* 0x0000000fc7c77c10 */ /* 0x000fe40009ffe4ff */
[----:B------:R-:W-:Y:S02]  /*2c330*/  IADD3 R202, P4, R202, UR20, RZ ;  /* 0x00000014caca7c10 */ /* 0x000fe4000ff9e0ff */
[----:B------:R-:W-:Y:S01]  /*2c340*/  ISETP.NE.U32.AND P1, PT, R190, RZ, PT ;  /* 0x000000ffbe00720c */ /* 0x000fe20003f25070 */
[----:B------:R-:W-:Y:S01]  /*2c350*/  IMAD.MOV.U32 R190, RZ, RZ, R200 ;  /* 0x000000ffffbe7224 */ /* 0x000fe200078e00c8 */
[----:B------:R-:W-:Y:S01]  /*2c360*/  IADD3.X R201, R201, UR15, RZ, P4, !PT ;  /* 0x0000000fc9c97c10 */ /* 0x000fe2000a7fe4ff */
[----:B------:R-:W-:-:S05]  /*2c370*/  IMAD.MOV.U32 R191, RZ, RZ, R199 ;  /* 0x000000ffffbf7224 */ /* 0x000fca00078e00c7 */
[----:B------:R1:W-:Y:S01]  /*2c380*/  LDGSTS.E [R188+-0x7c000], desc[UR18][R190.64], P2 ;  /* 0x84000000bebc7fae */ /* 0x0003e20009121852 */
[--C-:B---3--:R-:W-:Y:S02]  /*2c390*/  SHF.R.U32.HI R3, RZ, 0x6, R239.reuse ;  /* 0x00000006ff037819 */ /* 0x108fe400000116ef */
[----:B----4-:R-:W-:Y:S02]  /*2c3a0*/  SHF.R.U32.HI R2, RZ, 0x6, R239 ;  /* 0x00000006ff027819 */ /* 0x010fe400000116ef */
[----:B------:R-:W3:Y:S01]  /*2c3b0*/  S2R R239, SR_TID.X ;  /* 0x0000000000ef7919 */ /* 0x000ee20000002100 */
[----:B------:R-:W-:Y:S01]  /*2c3c0*/  SGXT.U32 R3, R3, 0x1 ;  /* 0x000000010303781a */ /* 0x000fe20000000000 */
[----:B-1----:R-:W-:Y:S02]  /*2c3d0*/  IMAD.MOV.U32 R190, RZ, RZ, R202 ;  /* 0x000000ffffbe7224 */ /* 0x002fe400078e00ca */
[----:B------:R-:W-:Y:S01]  /*2c3e0*/  IMAD.MOV.U32 R191, RZ, RZ, R201 ;  /* 0x000000ffffbf7224 */ /* 0x000fe200078e00c9 */
[----:B------:R-:W-:-:S02]  /*2c3f0*/  LOP3.LUT R3, R3, 0x60, RZ, 0xfc, !PT ;  /* 0x0000006003037812 */ /* 0x000fc400078efcff */
[----:B------:R-:W-:Y:S02]  /*2c400*/  SGXT.U32 R2, R2, 0x1 ;  /* 0x000000010202781a */ /* 0x000fe40000000000 */
[----:B------:R1:W-:Y:S01]  /*2c410*/  LDGSTS.E [R188+-0x7bff8], desc[UR18][R190.64], P1 ;  /* 0x84008000bebc7fae */ /* 0x0003e20008921852 */
[----:B------:R-:W-:Y:S02]  /*2c420*/  ISETP.GE.AND P1, PT, R3, UR5, PT ;  /* 0x0000000503007c0c */ /* 0x000fe4000bf26270 */
[----:B------:R-:W-:Y:S02]  /*2c430*/  LOP3.LUT R2, R2, 0x62, RZ, 0xfc, !PT ;  /* 0x0000006202027812 */ /* 0x000fe400078efcff */
[----:B-1----:R-:W-:Y:S02]  /*2c440*/  SEL R190, RZ, 0x4, P1 ;  /* 0x00000004ffbe7807 */ /* 0x002fe40000800000 */
[----:B------:R-:W-:Y:S02]  /*2c450*/  ISETP.GE.AND P1, PT, R2, UR5, PT ;  /* 0x0000000502007c0c */ /* 0x000fe4000bf26270 */
[----:B------:R-:W-:-:S02]  /*2c460*/  SEL R190, R190, RZ, !P0 ;  /* 0x000000ffbebe7207 */ /* 0x000fc40004000000 */
[----:B------:R-:W-:Y:S02]  /*2c470*/  IADD3 R232, P3, R232, UR20, RZ ;  /* 0x00000014e8e87c10 */ /* 0x000fe4000ff7e0ff */
[----:B------:R-:W-:Y:S02]  /*2c480*/  ISETP.NE.U32.AND P2, PT, R190, RZ, PT ;  /* 0x000000ffbe00720c */ /* 0x000fe40003f45070 */
[----:B------:R-:W-:Y:S02]  /*2c490*/  SEL R190, RZ, 0x4, P1 ;  /* 0x00000004ffbe7807 */ /* 0x000fe40000800000 */
[--C-:B---3--:R-:W-:Y:S02]  /*2c4a0*/  SHF.R.U32.HI R2, RZ, 0x6, R239.reuse ;  /* 0x00000006ff027819 */ /* 0x108fe400000116ef */
[----:B------:R-:W-:Y:S02]  /*2c4b0*/  SHF.R.U32.HI R3, RZ, 0x6, R239 ;  /* 0x00000006ff037819 */ /* 0x000fe400000116ef */
[----:B------:R-:W-:Y:S01]  /*2c4c0*/  SEL R190, R190, RZ, !P0 ;  /* 0x000000ffbebe7207 */ /* 0x000fe20004000000 */
[----:B------:R-:W1:Y:S01]  /*2c4d0*/  S2R R239, SR_TID.X ;  /* 0x0000000000ef7919 */ /* 0x000e620000002100 */
[----:B------:R-:W-:-:S02]  /*2c4e0*/  IADD3.X R231, R231, UR15, RZ, P3, !PT ;  /* 0x0000000fe7e77c10 */ /* 0x000fc40009ffe4ff */
[----:B------:R-:W-:Y:S02]  /*2c4f0*/  IADD3 R234, P4, R234, UR20, RZ ;  /* 0x00000014eaea7c10 */ /* 0x000fe4000ff9e0ff */
[----:B------:R-:W-:Y:S01]  /*2c500*/  ISETP.NE.U32.AND P1, PT, R190, RZ, PT ;  /* 0x000000ffbe00720c */ /* 0x000fe20003f25070 */
[----:B------:R-:W-:Y:S01]  /*2c510*/  IMAD.MOV.U32 R190, RZ, RZ, R232 ;  /* 0x000000ffffbe7224 */ /* 0x000fe200078e00e8 */
[----:B------:R-:W-:Y:S01]  /*2c520*/  IADD3.X R233, R233, UR15, RZ, P4, !PT ;  /* 0x0000000fe9e97c10 */ /* 0x000fe2000a7fe4ff */
[----:B------:R-:W-:Y:S01]  /*2c530*/  IMAD.MOV.U32 R191, RZ, RZ, R231 ;  /* 0x000000ffffbf7224 */ /* 0x000fe200078e00e7 */
[----:B------:R-:W-:Y:S02]  /*2c540*/  SGXT.U32 R2, R2, 0x1 ;  /* 0x000000010202781a */ /* 0x000fe40000000000 */
[----:B------:R-:W-:Y:S02]  /*2c550*/  SGXT.U32 R3, R3, 0x1 ;  /* 0x000000010303781a */ /* 0x000fe40000000000 */
[----:B------:R3:W-:Y:S01]  /*2c560*/  LDGSTS.E [R188+-0x7a000], desc[UR18][R190.64], P2 ;  /* 0x86000000bebc7fae */ /* 0x0007e20009121852 */
[----:B------:R-:W-:-:S02]  /*2c570*/  LOP3.LUT R2, R2, 0x6, RZ, 0xfc, !PT ;  /* 0x0000000602027812 */ /* 0x000fc400078efcff */
[----:B------:R-:W-:Y:S02]  /*2c580*/  LOP3.LUT R3, R3, 0x4, RZ, 0xfc, !PT ;  /* 0x0000000403037812 */ /* 0x000fe400078efcff */
[----:B------:R-:W-:Y:S01]  /*2c590*/  ISETP.GE.AND P2, PT, R2, UR5, PT ;  /* 0x0000000502007c0c */ /* 0x000fe2000bf46270 */
[----:B---3--:R-:W-:Y:S02]  /*2c5a0*/  IMAD.MOV.U32 R190, RZ, RZ, R234 ;  /* 0x000000ffffbe7224 */ /* 0x008fe400078e00ea */
[----:B------:R-:W-:-:S05]  /*2c5b0*/  IMAD.MOV.U32 R191, RZ, RZ, R233 ;  /* 0x000000ffffbf7224 */ /* 0x000fca00078e00e9 */
[----:B------:R3:W-:Y:S01]  /*2c5c0*/  LDGSTS.E [R188+-0x79ff8], desc[UR18][R190.64], P1 ;  /* 0x86008000bebc7fae */ /* 0x0007e20008921852 */
[----:B------:R-:W-:Y:S02]  /*2c5d0*/  ISETP.GE.AND P1, PT, R3, UR5, PT ;  /* 0x0000000503007c0c */ /* 0x000fe4000bf26270 */
[----:B---3--:R-:W-:Y:S02]  /*2c5e0*/  SEL R188, RZ, 0x4, P2 ;  /* 0x00000004ffbc7807 */ /* 0x008fe40001000000 */
[----:B------:R-:W-:Y:S02]  /*2c5f0*/  SEL R190, RZ, 0x4, P1 ;  /* 0x00000004ffbe7807 */ /* 0x000fe40000800000 */
[----:B------:R-:W-:Y:S02]  /*2c600*/  SEL R188, R188, RZ, !P0 ;  /* 0x000000ffbcbc7207 */ /* 0x000fe40004000000 */
[----:B------:R-:W-:Y:S02]  /*2c610*/  SEL R190, R190, RZ, !P0 ;  /* 0x000000ffbebe7207 */ /* 0x000fe40004000000 */
[----:B------:R-:W-:Y:S01]  /*2c620*/  ISETP.NE.U32.AND P2, PT, R188, RZ, PT ;  /* 0x000000ffbc00720c */ /* 0x000fe20003f45070 */
[----:B------:R-:W-:Y:S01]  /*2c630*/  IMAD.U32 R188, RZ, RZ, UR6 ;  /* 0x00000006ffbc7e24 */ /* 0x000fe2000f8e00ff */
[----:B------:R-:W-:-:S02]  /*2c640*/  ISETP.NE.U32.AND P1, PT, R190, RZ, PT ;  /* 0x000000ffbe00720c */ /* 0x000fc40003f25070 */
[----:B-1----:R-:W-:Y:S02]  /*2c650*/  SHF.R.U32.HI R2, RZ, 0x6, R239 ;  /* 0x00000006ff027819 */ /* 0x002fe400000116ef */
[----:B------:R-:W-:Y:S02]  /*2c660*/  IADD3 R8, P3, R8, UR20, RZ ;  /* 0x0000001408087c10 */ /* 0x000fe4000ff7e0ff */
[----:B------:R-:W-:Y:S02]  /*2c670*/  SGXT.U32 R2, R2, 0x1 ;  /* 0x000000010202781a */ /* 0x000fe40000000000 */
[----:B------:R-:W-:Y:S02]  /*2c680*/  IADD3.X R9, R9, UR15, RZ, P3, !PT ;  /* 0x0000000f09097c10 */ /* 0x000fe40009ffe4ff */
[----:B------:R-:W-:Y:S02]  /*2c690*/  LOP3.LUT R2, R2, 0x24, RZ, 0xfc, !PT ;  /* 0x0000002402027812 */ /* 0x000fe400078efcff */
[----:B------:R-:W-:-:S04]  /*2c6a0*/  IADD3 R10, P4, R10, UR20, RZ ;  /* 0x000000140a0a7c10 */ /* 0x000fc8000ff9e0ff */
[----:B------:R-:W-:Y:S02]  /*2c6b0*/  IADD3.X R11, R11, UR15, RZ, P4, !PT ;  /* 0x0000000f0b0b7c10 */ /* 0x000fe4000a7fe4ff */
[----:B------:R-:W-:Y:S02]  /*2c6c0*/  IADD3 R168, P3, R168, UR20, RZ ;  /* 0x00000014a8a87c10 */ /* 0x000fe4000ff7e0ff */
[----:B------:R-:W-:Y:S02]  /*2c6d0*/  IADD3 R170, P4, R170, UR20, RZ ;  /* 0x00000014aaaa7c10 */ /* 0x000fe4000ff9e0ff */
[----:B------:R-:W-:Y:S02]  /*2c6e0*/  IADD3.X R169, R169, UR15, RZ, P3, !PT ;  /* 0x0000000fa9a97c10 */ /* 0x000fe40009ffe4ff */
[----:B------:R-:W-:Y:S02]  /*2c6f0*/  IADD3.X R171, R171, UR15, RZ, P4, !PT ;  /* 0x0000000fabab7c10 */ /* 0x000fe4000a7fe4ff */
[----:B--2---:R-:W-:-:S02]  /*2c700*/  IADD3 R188, R0, 0x100000, R188 ;  /* 0x0010000000bc7810 */ /* 0x004fc40007ffe0bc */
[----:B------:R-:W-:Y:S02]  /*2c710*/  SHF.R.U32.HI R0, RZ, 0x6, R239 ;  /* 0x00000006ff007819 */ /* 0x000fe400000116ef */
[----:B------:R-:W1:Y:S02]  /*2c720*/  S2R R239, SR_TID.X ;  /* 0x0000000000ef7919 */ /* 0x000e640000002100 */
[----:B------:R-:W-:Y:S01]  /*2c730*/  SGXT.U32 R0, R0, 0x1 ;  /* 0x000000010000781a */ /* 0x000fe20000000000 */
[----:B------:R-:W-:Y:S01]  /*2c740*/  LDGSTS.E [R188+-0x80000], desc[UR18][R8.64], P1 ;  /* 0x8000000008bc7fae */ /* 0x000fe20008921852 */
[----:B------:R-:W-:Y:S02]  /*2c750*/  ISETP.GE.AND P1, PT, R2, UR5, PT ;  /* 0x0000000502007c0c */ /* 0x000fe4000bf26270 */
[----:B------:R-:W-:Y:S01]  /*2c760*/  LOP3.LUT R0, R0, 0x26, RZ, 0xfc, !PT ;  /* 0x0000002600007812 */ /* 0x000fe200078efcff */
[----:B------:R-:W-:Y:S01]  /*2c770*/  LDGSTS.E [R188+-0x7fff8], desc[UR18][R10.64], P2 ;  /* 0x800080000abc7fae */ /* 0x000fe20009121852 */
[----:B------:R-:W-:-:S02]  /*2c780*/  SEL R190, RZ, 0x4, P1 ;  /* 0x00000004ffbe7807 */ /* 0x000fc40000800000 */
[----:B------:R-:W-:Y:S02]  /*2c790*/  ISETP.GE.AND P1, PT, R0, UR5, PT ;  /* 0x0000000500007c0c */ /* 0x000fe4000bf26270 */
[----:B------:R-:W-:-:S04]  /*2c7a0*/  SEL R190, R190, RZ, !P0 ;  /* 0x000000ffbebe7207 */ /* 0x000fc80004000000 */
[----:B------:R-:W-:Y:S02]  /*2c7b0*/  ISETP.NE.U32.AND P2, PT, R190, RZ, PT ;  /* 0x000000ffbe00720c */ /* 0x000fe40003f45070 */
[----:B------:R-:W-:-:S04]  /*2c7c0*/  SEL R190, RZ, 0x4, P1 ;  /* 0x00000004ffbe7807 */ /* 0x000fc80000800000 */
[----:B------:R-:W-:-:S04]  /*2c7d0*/  SEL R190, R190, RZ, !P0 ;  /* 0x000000ffbebe7207 */ /* 0x000fc80004000000 */
[----:B------:R-:W-:-:S03]  /*2c7e0*/  ISETP.NE.U32.AND P1, PT, R190, RZ, PT ;  /* 0x000000ffbe00720c */ /* 0x000fc60003f25070 */
[----:B------:R-:W-:Y:S01]  /*2c7f0*/  LDGSTS.E [R188+-0x7e000], desc[UR18][R168.64], P2 ;  /* 0x82000000a8bc7fae */ /* 0x000fe20009121852 */
[--C-:B-1----:R-:W-:Y:S02]  /*2c800*/  SHF.R.U32.HI R2, RZ, 0x6, R239.reuse ;  /* 0x00000006ff027819 */ /* 0x102fe400000116ef */
[----:B------:R-:W-:Y:S02]  /*2c810*/  SHF.R.U32.HI R0, RZ, 0x6, R239 ;  /* 0x00000006ff007819 */ /* 0x000fe400000116ef */
[----:B------:R-:W-:Y:S02]  /*2c820*/  SGXT.U32 R2, R2, 0x1 ;  /* 0x000000010202781a */ /* 0x000fe40000000000 */
[----:B------:R-:W-:Y:S02]  /*2c830*/  SGXT.U32 R0, R0, 0x1 ;  /* 0x000000010000781a */ /* 0x000fe40000000000 */
[----:B------:R-:W-:Y:S01]  /*2c840*/  LOP3.LUT R2, R2, 0x44, RZ, 0xfc, !PT ;  /* 0x0000004402027812 */ /* 0x000fe200078efcff */
[----:B------:R-:W-:Y:S01]  /*2c850*/  LDGSTS.E [R188+-0x7dff8], desc[UR18][R170.64], P1 ;  /* 0x82008000aabc7fae */ /* 0x000fe20008921852 */
[----:B------:R-:W-:-:S02]  /*2c860*/  LOP3.LUT R0, R0, 0x46, RZ, 0xfc, !PT ;  /* 0x0000004600007812 */ /* 0x000fc400078efcff */
[----:B------:R-:W-:-:S04]  /*2c870*/  ISETP.GE.AND P1, PT, R2, UR5, PT ;  /* 0x0000000502007c0c */ /* 0x000fc8000bf26270 */
[----:B------:R-:W-:Y:S02]  /*2c880*/  SEL R190, RZ, 0x4, P1 ;  /* 0x00000004ffbe7807 */ /* 0x000fe40000800000 */
[----:B------:R-:W-:Y:S02]  /*2c890*/  ISETP.GE.AND P1, PT, R0, UR5, PT ;  /* 0x0000000500007c0c */ /* 0x000fe4000bf26270 */
[----:B------:R-:W2:Y:S01]  /*2c8a0*/  LDL R0, [R1+0xd10] ;  /* 0x000d100001007983 */ /* 0x000ea20000100800 */
[----:B------:R-:W1:Y:S01]  /*2c8b0*/  S2R R239, SR_TID.X ;  /* 0x0000000000ef7919 */ /* 0x000e620000002100 */
[----:B------:R-:W-:Y:S02]  /*2c8c0*/  SEL R190, R190, RZ, !P0 ;  /* 0x000000ffbebe7207 */ /* 0x000fe40004000000 */
[----:B------:R-:W-:Y:S02]  /*2c8d0*/  IADD3 R204, P3, R204, UR20, RZ ;  /* 0x00000014cccc7c10 */ /* 0x000fe4000ff7e0ff */
[----:B------:R-:W-:-:S02]  /*2c8e0*/  ISETP.NE.U32.AND P2, PT, R190, RZ, PT ;  /* 0x000000ffbe00720c */ /* 0x000fc40003f45070 */
[----:B------:R-:W-:Y:S02]  /*2c8f0*/  SEL R190, RZ, 0x4, P1 ;  /* 0x00000004ffbe7807 */ /* 0x000fe40000800000 */
[----:B------:R-:W-:Y:S02]  /*2c900*/  IADD3.X R203, R203, UR15, RZ, P3, !PT ;  /* 0x0000000fcbcb7c10 */ /* 0x000fe40009ffe4ff */
[----:B------:R-:W-:Y:S02]  /*2c910*/  SEL R190, R190, RZ, !P0 ;  /* 0x000000ffbebe7207 */ /* 0x000fe40004000000 */
[----:B------:R-:W-:Y:S02]  /*2c920*/  IADD3 R206, P4, R206, UR20, RZ ;  /* 0x00000014cece7c10 */ /* 0x000fe4000ff9e0ff */
[----:B------:R-:W-:Y:S01]  /*2c930*/  ISETP.NE.U32.AND P1, PT, R190, RZ, PT ;  /* 0x000000ffbe00720c */ /* 0x000fe20003f25070 */
[----:B------:R-:W-:Y:S01]  /*2c940*/  IMAD.MOV.U32 R190, RZ, RZ, R204 ;  /* 0x000000ffffbe7224 */ /* 0x000fe200078e00cc */
[----:B------:R-:W-:Y:S01]  /*2c950*/  IADD3.X R205, R205, UR15, RZ, P4, !PT ;  /* 0x0000000fcdcd7c10 */ /* 0x000fe2000a7fe4ff */
[----:B------:R-:W-:-:S05]  /*2c960*/  IMAD.MOV.U32 R191, RZ, RZ, R203 ;  /* 0x000000ffffbf7224 */ /* 0x000fca00078e00cb */
[----:B------:R3:W-:Y:S01]  /*2c970*/  LDGSTS.E [R188+-0x7c000], desc[UR18][R190.64], P2 ;  /* 0x84000000bebc7fae */ /* 0x0007e20009121852 */
[--C-:B-1----:R-:W-:Y:S02]  /*2c980*/  SHF.R.U32.HI R3, RZ, 0x6, R239.reuse ;  /* 0x00000006ff037819 */ /* 0x102fe400000116ef */
[----:B------:R-:W-:Y:S02]  /*2c990*/  SHF.R.U32.HI R2, RZ, 0x6, R239 ;  /* 0x00000006ff027819 */ /* 0x000fe400000116ef */
[----:B------:R-:W1:Y:S01]  /*2c9a0*/  S2R R239, SR_TID.X ;  /* 0x0000000000ef7919 */ /* 0x000e620000002100 */
[----:B------:R-:W-:Y:S01]  /*2c9b0*/  SGXT.U32 R3, R3, 0x1 ;  /* 0x000000010303781a */ /* 0x000fe20000000000 */
[----:B---3--:R-:W-:Y:S02]  /*2c9c0*/  IMAD.MOV.U32 R190, RZ, RZ, R206 ;  /* 0x000000ffffbe7224 */ /* 0x008fe400078e00ce */
[----:B------:R-:W-:Y:S01]  /*2c9d0*/  IMAD.MOV.U32 R191, RZ, RZ, R205 ;  /* 0x000000ffffbf7224 */ /* 0x000fe200078e00cd */
[----:B------:R-:W-:-:S02]  /*2c9e0*/  LOP3.LUT R3, R3, 0x64, RZ, 0xfc, !PT ;  /* 0x0000006403037812 */ /* 0x000fc400078efcff */
[----:B------:R-:W-:Y:S02]  /*2c9f0*/  SGXT.U32 R2, R2, 0x1 ;  /* 0x000000010202781a */ /* 0x000fe40000000000 */
[----:B------:R3:W-:Y:S01]  /*2ca00*/  LDGSTS.E [R188+-0x7bff8], desc[UR18][R190.64], P1 ;  /* 0x84008000bebc7fae */ /* 0x0007e20008921852 */
[----:B------:R-:W-:Y:S02]  /*2ca10*/  ISETP.GE.AND P1, PT, R3, UR5, PT ;  /* 0x0000000503007c0c */ /* 0x000fe4000bf26270 */
[----:B------:R-:W-:Y:S02]  /*2ca20*/  LOP3.LUT R2, R2, 0x66, RZ, 0xfc, !PT ;  /* 0x0000006602027812 */ /* 0x000fe400078efcff */
[----:B---3--:R-:W-:Y:S02]  /*2ca30*/  SEL R190, RZ, 0x4, P1 ;  /* 0x00000004ffbe7807 */ /* 0x008fe40000800000 */
[----:B------:R-:W-:Y:S02]  /*2ca40*/  ISETP.GE.AND P1, PT, R2, UR5, PT ;  /* 0x0000000502007c0c */ /* 0x000fe4000bf26270 */
[----:B------:R-:W-:-:S02]  /*2ca50*/  SEL R190, R190, RZ, !P0 ;  /* 0x000000ffbebe7207 */ /* 0x000fc40004000000 */
[----:B------:R-:W-:Y:S02]  /*2ca60*/  IADD3 R236, P3, R236, UR20, RZ ;  /* 0x00000014ecec7c10 */ /* 0x000fe4000ff7e0ff */
[----:B------:R-:W-:Y:S02]  /*2ca70*/  ISETP.NE.U32.AND P2, PT, R190, RZ, PT ;  /* 0x000000ffbe00720c */ /* 0x000fe40003f45070 */
[----:B------:R-:W-:Y:S02]  /*2ca80*/  SEL R190, RZ, 0x4, P1 ;  /* 0x00000004ffbe7807 */ /* 0x000fe40000800000 */
[--C-:B-1----:R-:W-:Y:S02]  /*2ca90*/  SHF.R.U32.HI R2, RZ, 0x6, R239.reuse ;  /* 0x00000006ff027819 */ /* 0x102fe400000116ef */
        /* <DEDUP_REMOVED lines=322> */
[----:B------:R-:W-:-:S02]  /*2dec0*/  IADD3 R220, P3, R220, UR20, RZ ;  /* 0x00000014dcdc7c10 */ /* 0x000fc4000ff7e0ff */
[----:B------:R-:W-:Y:S02]  /*2ded0*/  IADD3 R222, P4, R222, UR20, RZ ;  /* 0x00000014dede7c10 */ /* 0x000fe4000ff9e0ff */
[----:B------:R-:W-:Y:S02]  /*2dee0*/  IADD3.X R219, R219, UR15, RZ, P3, !PT ;  /* 0x0000000fdbdb7c10 */ /* 0x000fe40009ffe4ff */
[----:B------:R-:W-:-:S03]  /*2def0*/  IADD3.X R221, R221, UR15, RZ, P4, !PT ;  /* 0x0000000fdddd7c10 */ /* 0x000fc6000a7fe4ff */
[----:B------:R-:W-:Y:S01]  /*2df00*/  IMAD.MOV.U32 R191, RZ, RZ, R219 ;  /* 0x000000ffffbf7224 */ /* 0x000fe200078e00db */
[----:B--2---:R-:W-:Y:S02]  /*2df10*/  IADD3 R188, R0, 0x100000, R188 ;  /* 0x0010000000bc7810 */ /* 0x004fe40007ffe0bc */
        /* <DEDUP_REMOVED lines=8> */
[----:B------:R-:W-:Y:S01]  /*2dfa0*/  ISETP.GE.AND P1, PT, R0, UR5, PT ;  /* 0x0000000500007c0c */ /* 0x000fe2000bf26270 */
[----:B------:R-:W2:Y:S01]  /*2dfb0*/  LDL.LU R2, [R1] ;  /* 0x0000000001027983 */ /* 0x000ea20000300800 */
[----:B------:R-:W-:-:S03]  /*2dfc0*/  SEL R190, R190, RZ, !P0 ;  /* 0x000000ffbebe7207 */ /* 0x000fc60004000000 */
[----:B------:R-:W3:Y:S01]  /*2dfd0*/  LDL.LU R5, [R1+0x4] ;  /* 0x0000040001057983 */ /* 0x000ee20000300800 */
[----:B------:R-:W-:Y:S02]  /*2dfe0*/  ISETP.NE.U32.AND P2, PT, R190, RZ, PT ;  /* 0x000000ffbe00720c */ /* 0x000fe40003f45070 */
[----:B------:R-:W-:Y:S01]  /*2dff0*/  SEL R190, RZ, 0x4, P1 ;  /* 0x00000004ffbe7807 */ /* 0x000fe20000800000 */
[----:B------:R-:W4:Y:S03]  /*2e000*/  LDL.LU R4, [R1+0x8] ;  /* 0x0000080001047983 */ /* 0x000f260000300800 */
[----:B------:R-:W-:-:S04]  /*2e010*/  SEL R190, R190, RZ, !P0 ;  /* 0x000000ffbebe7207 */ /* 0x000fc80004000000 */
[----:B------:R-:W-:-:S03]  /*2e020*/  ISETP.NE.U32.AND P1, PT, R190, RZ, PT ;  /* 0x000000ffbe00720c */ /* 0x000fc60003f25070 */
[----:B------:R-:W-:Y:S01]  /*2e030*/  LDGSTS.E [R188+-0x7e000], desc[UR18][R184.64], P2 ;  /* 0x82000000b8bc7fae */ /* 0x000fe20009121852 */
[--C-:B-1----:R-:W-:Y:S02]  /*2e040*/  SHF.R.U32.HI R3, RZ, 0x6, R239.reuse ;  /* 0x00000006ff037819 */ /* 0x102fe400000116ef */
[----:B------:R-:W-:Y:S02]  /*2e050*/  SHF.R.U32.HI R0, RZ, 0x6, R239 ;  /* 0x00000006ff007819 */ /* 0x000fe400000116ef */
[----:B------:R-:W1:Y:S01]  /*2e060*/  S2R R239, SR_TID.X ;  /* 0x0000000000ef7919 */ /* 0x000e620000002100 */
[----:B------:R-:W-:-:S04]  /*2e070*/  SGXT.U32 R3, R3, 0x1 ;  /* 0x000000010303781a */ /* 0x000fc80000000000 */
[----:B------:R-:W-:Y:S01]  /*2e080*/  LDGSTS.E [R188+-0x7dff8], desc[UR18][R186.64], P1 ;  /* 0x82008000babc7fae */ /* 0x000fe20008921852 */
[----:B------:R-:W-:Y:S02]  /*2e090*/  LOP3.LUT R3, R3, 0x54, RZ, 0xfc, !PT ;  /* 0x0000005403037812 */ /* 0x000fe400078efcff */
[----:B------:R-:W-:Y:S02]  /*2e0a0*/  SGXT.U32 R0, R0, 0x1 ;  /* 0x000000010000781a */ /* 0x000fe40000000000 */
[----:B------:R-:W-:Y:S02]  /*2e0b0*/  ISETP.GE.AND P1, PT, R3, UR5, PT ;  /* 0x0000000503007c0c */ /* 0x000fe4000bf26270 */
[----:B------:R-:W-:Y:S02]  /*2e0c0*/  LOP3.LUT R0, R0, 0x56, RZ, 0xfc, !PT ;  /* 0x0000005600007812 */ /* 0x000fe400078efcff */
[----:B------:R-:W-:Y:S02]  /*2e0d0*/  SEL R190, RZ, 0x4, P1 ;  /* 0x00000004ffbe7807 */ /* 0x000fe40000800000 */
[----:B------:R-:W-:-:S02]  /*2e0e0*/  ISETP.GE.AND P1, PT, R0, UR5, PT ;  /* 0x0000000500007c0c */ /* 0x000fc4000bf26270 */
[----:B------:R-:W-:-:S04]  /*2e0f0*/  SEL R190, R190, RZ, !P0 ;  /* 0x000000ffbebe7207 */ /* 0x000fc80004000000 */
[----:B------:R-:W-:Y:S02]  /*2e100*/  ISETP.NE.U32.AND P2, PT, R190, RZ, PT ;  /* 0x000000ffbe00720c */ /* 0x000fe40003f45070 */
[----:B------:R-:W-:-:S04]  /*2e110*/  SEL R190, RZ, 0x4, P1 ;  /* 0x00000004ffbe7807 */ /* 0x000fc80000800000 */
[----:B------:R-:W-:-:S04]  /*2e120*/  SEL R190, R190, RZ, !P0 ;  /* 0x000000ffbebe7207 */ /* 0x000fc80004000000 */
[----:B------:R-:W-:Y:S01]  /*2e130*/  ISETP.NE.U32.AND P1, PT, R190, RZ, PT ;  /* 0x000000ffbe00720c */ /* 0x000fe20003f25070 */
[----:B------:R-:W-:Y:S01]  /*2e140*/  IMAD.MOV.U32 R190, RZ, RZ, R220 ;  /* 0x000000ffffbe7224 */ /* 0x000fe200078e00dc */
[----:B-1----:R-:W-:-:S04]  /*2e150*/  SHF.R.U32.HI R0, RZ, 0x6, R239 ;  /* 0x00000006ff007819 */ /* 0x002fc800000116ef */
[----:B------:R-:W-:Y:S01]  /*2e160*/  SGXT.U32 R0, R0, 0x1 ;  /* 0x000000010000781a */ /* 0x000fe20000000000 */
[----:B------:R1:W-:Y:S03]  /*2e170*/  LDGSTS.E [R188+-0x7c000], desc[UR18][R190.64], P2 ;  /* 0x84000000bebc7fae */ /* 0x0003e60009121852 */
[----:B------:R-:W-:Y:S01]  /*2e180*/  LOP3.LUT R0, R0, 0x74, RZ, 0xfc, !PT ;  /* 0x0000007400007812 */ /* 0x000fe200078efcff */
[----:B-1----:R-:W-:Y:S02]  /*2e190*/  IMAD.MOV.U32 R190, RZ, RZ, R222 ;  /* 0x000000ffffbe7224 */ /* 0x002fe400078e00de */
[----:B------:R-:W-:-:S05]  /*2e1a0*/  IMAD.MOV.U32 R191, RZ, RZ, R221 ;  /* 0x000000ffffbf7224 */ /* 0x000fca00078e00dd */
[----:B------:R1:W-:Y:S01]  /*2e1b0*/  LDGSTS.E [R188+-0x7bff8], desc[UR18][R190.64], P1 ;  /* 0x84008000bebc7fae */ /* 0x0003e20008921852 */
[----:B------:R-:W-:-:S03]  /*2e1c0*/  ISETP.GE.AND P1, PT, R0, UR5, PT ;  /* 0x0000000500007c0c */ /* 0x000fc6000bf26270 */
[----:B------:R-:W3:Y:S01]  /*2e1d0*/  LDL R0, [R1+0xd00] ;  /* 0x000d000001007983 */ /* 0x000ee20000100800 */
[----:B------:R-:W1:Y:S02]  /*2e1e0*/  S2R R239, SR_TID.X ;  /* 0x0000000000ef7919 */ /* 0x000e640000002100 */
[----:B-1----:R-:W-:-:S04]  /*2e1f0*/  SEL R190, RZ, 0x4, P1 ;  /* 0x00000004ffbe7807 */ /* 0x002fc80000800000 */
[----:B------:R-:W-:Y:S02]  /*2e200*/  SEL R190, R190, RZ, !P0 ;  /* 0x000000ffbebe7207 */ /* 0x000fe40004000000 */
[----:B------:R-:W-:Y:S02]  /*2e210*/  SHF.R.U32.HI R3, RZ, 0x6, R239 ;  /* 0x00000006ff037819 */ /* 0x000fe400000116ef */
[----:B------:R-:W1:Y:S02]  /*2e220*/  S2R R239, SR_TID.X ;  /* 0x0000000000ef7919 */ /* 0x000e640000002100 */
[----:B------:R-:W-:-:S04]  /*2e230*/  SGXT.U32 R3, R3, 0x1 ;  /* 0x000000010303781a */ /* 0x000fc80000000000 */
[----:B------:R-:W-:-:S04]  /*2e240*/  LOP3.LUT R3, R3, 0x76, RZ, 0xfc, !PT ;  /* 0x0000007603037812 */ /* 0x000fc800078efcff */
[----:B------:R-:W-:Y:S02]  /*2e250*/  ISETP.GE.AND P1, PT, R3, UR5, PT ;  /* 0x0000000503007c0c */ /* 0x000fe4000bf26270 */
[----:B------:R-:W-:Y:S02]  /*2e260*/  ISETP.NE.U32.AND P2, PT, R190, RZ, PT ;  /* 0x000000ffbe00720c */ /* 0x000fe40003f45070 */
[----:B------:R-:W-:-:S04]  /*2e270*/  SEL R190, RZ, 0x4, P1 ;  /* 0x00000004ffbe7807 */ /* 0x000fc80000800000 */
[----:B------:R-:W-:-:S04]  /*2e280*/  SEL R190, R190, RZ, !P0 ;  /* 0x000000ffbebe7207 */ /* 0x000fc80004000000 */
[----:B------:R-:W-:Y:S02]  /*2e290*/  ISETP.NE.U32.AND P1, PT, R190, RZ, PT ;  /* 0x000000ffbe00720c */ /* 0x000fe40003f25070 */
[----:B-1----:R-:W-:-:S04]  /*2e2a0*/  SHF.R.U32.HI R3, RZ, 0x6, R239 ;  /* 0x00000006ff037819 */ /* 0x002fc800000116ef */
[----:B------:R-:W-:-:S04]  /*2e2b0*/  SGXT.U32 R3, R3, 0x1 ;  /* 0x000000010303781a */ /* 0x000fc80000000000 */
[----:B------:R-:W-:Y:S02]  /*2e2c0*/  LOP3.LUT R3, R3, 0x18, RZ, 0xfc, !PT ;  /* 0x0000001803037812 */ /* 0x000fe400078efcff */
[----:B--2---:R-:W-:-:S05]  /*2e2d0*/  IADD3 R2, P3, R2, UR20, RZ ;  /* 0x0000001402027c10 */ /* 0x004fca000ff7e0ff */
[----:B------:R1:W-:Y:S01]  /*2e2e0*/  STL [R1], R2 ;  /* 0x0000000201007387 */ /* 0x0003e20000100800 */
[----:B------:R-:W-:Y:S01]  /*2e2f0*/  IMAD.MOV.U32 R190, RZ, RZ, R2 ;  /* 0x000000ffffbe7224 */ /* 0x000fe200078e0002 */
[----:B------:R-:W-:Y:S02]  /*2e300*/  IADD3.X R252, R252, UR15, RZ, P3, !PT ;  /* 0x0000000ffcfc7c10 */ /* 0x000fe40009ffe4ff */
[----:B-1----:R-:W-:Y:S01]  /*2e310*/  SHF.R.U32.HI R2, RZ, 0x6, R239 ;  /* 0x00000006ff027819 */ /* 0x002fe200000116ef */
[----:B------:R-:W-:Y:S01]  /*2e320*/  IMAD.U32 R239, RZ, RZ, UR6 ;  /* 0x00000006ffef7e24 */ /* 0x000fe2000f8e00ff */
[----:B----4-:R-:W-:Y:S01]  /*2e330*/  IADD3 R4, P4, R4, UR20, RZ ;  /* 0x0000001404047c10 */ /* 0x010fe2000ff9e0ff */
[----:B------:R-:W-:-:S03]  /*2e340*/  IMAD.MOV.U32 R191, RZ, RZ, R252 ;  /* 0x000000ffffbf7224 */ /* 0x000fc600078e00fc */
[----:B---3--:R-:W-:Y:S02]  /*2e350*/  IADD3.X R5, R5, UR15, RZ, P4, !PT ;  /* 0x0000000f05057c10 */ /* 0x008fe4000a7fe4ff */
[----:B------:R1:W-:Y:S01]  /*2e360*/  LDGSTS.E [R188+-0x7a000], desc[UR18][R190.64], P2 ;  /* 0x86000000bebc7fae */ /* 0x0003e20009121852 */
[----:B------:R-:W-:Y:S01]  /*2e370*/  SGXT.U32 R2, R2, 0x1 ;  /* 0x000000010202781a */ /* 0x000fe20000000000 */
[----:B-1----:R-:W-:Y:S02]  /*2e380*/  IMAD.MOV.U32 R190, RZ, RZ, R4 ;  /* 0x000000ffffbe7224 */ /* 0x002fe400078e0004 */
[----:B------:R-:W-:-:S05]  /*2e390*/  IMAD.MOV.U32 R191, RZ, RZ, R5 ;  /* 0x000000ffffbf7224 */ /* 0x000fca00078e0005 */
[----:B------:R1:W-:Y:S01]  /*2e3a0*/  LDGSTS.E [R188+-0x79ff8], desc[UR18][R190.64], P1 ;  /* 0x86008000bebc7fae */ /* 0x0003e20008921852 */
[----:B------:R-:W-:Y:S02]  /*2e3b0*/  ISETP.GE.AND P1, PT, R3, UR5, PT ;  /* 0x0000000503007c0c */ /* 0x000fe4000bf26270 */
[----:B------:R-:W-:Y:S02]  /*2e3c0*/  LOP3.LUT R2, R2, 0x1a, RZ, 0xfc, !PT ;  /* 0x0000001a02027812 */ /* 0x000fe400078efcff */
[----:B-1----:R-:W-:-:S04]  /*2e3d0*/  SEL R190, RZ, 0x4, P1 ;  /* 0x00000004ffbe7807 */ /* 0x002fc80000800000 */
[----:B------:R-:W-:Y:S02]  /*2e3e0*/  SEL R190, R190, RZ, !P0 ;  /* 0x000000ffbebe7207 */ /* 0x000fe40004000000 */
[----:B------:R-:W-:Y:S02]  /*2e3f0*/  IADD3 R239, R0, 0x100000, R239 ;  /* 0x0010000000ef7810 */ /* 0x000fe40007ffe0ef */
[----:B------:R-:W1:Y:S01]  /*2e400*/  S2R R0, SR_TID.X ;  /* 0x0000000000007919 */ /* 0x000e620000002100 */
[----:B------:R-:W-:Y:S02]  /*2e410*/  ISETP.NE.U32.AND P1, PT, R190, RZ, PT ;  /* 0x000000ffbe00720c */ /* 0x000fe40003f25070 */
[----:B------:R-:W-:Y:S02]  /*2e420*/  ISETP.GE.AND P2, PT, R2, UR5, PT ;  /* 0x0000000502007c0c */ /* 0x000fe4000bf46270 */
[----:B------:R-:W-:Y:S02]  /*2e430*/  IADD3 R156, P3, R156, UR20, RZ ;  /* 0x000000149c9c7c10 */ /* 0x000fe4000ff7e0ff */
[----:B------:R-:W-:-:S02]  /*2e440*/  SEL R188, RZ, 0x4, P2 ;  /* 0x00000004ffbc7807 */ /* 0x000fc40001000000 */
[----:B------:R-:W-:Y:S02]  /*2e450*/  IADD3.X R157, R157, UR15, RZ, P3, !PT ;  /* 0x0000000f9d9d7c10 */ /* 0x000fe40009ffe4ff */
[----:B------:R-:W-:-:S03]  /*2e460*/  SEL R188, R188, RZ, !P0 ;  /* 0x000000ffbcbc7207 */ /* 0x000fc60004000000 */
[----:B------:R-:W-:Y:S01]  /*2e470*/  LDGSTS.E [R239+-0x80000], desc[UR18][R156.64], P1 ;  /* 0x800000009cef7fae */ /* 0x000fe20008921852 */
[----:B------:R-:W-:Y:S02]  /*2e480*/  ISETP.NE.U32.AND P2, PT, R188, RZ, PT ;  /* 0x000000ffbc00720c */ /* 0x000fe40003f45070 */
[--C-:B-1----:R-:W-:Y:S02]  /*2e490*/  SHF.R.U32.HI R2, RZ, 0x6, R0.reuse ;  /* 0x00000006ff027819 */ /* 0x102fe40000011600 */
[----:B------:R-:W-:Y:S02]  /*2e4a0*/  SHF.R.U32.HI R0, RZ, 0x6, R0 ;  /* 0x00000006ff007819 */ /* 0x000fe40000011600 */
[----:B------:R-:W-:Y:S02]  /*2e4b0*/  SGXT.U32 R2, R2, 0x1 ;  /* 0x000000010202781a */ /* 0x000fe40000000000 */
[----:B------:R-:W-:Y:S02]  /*2e4c0*/  SGXT.U32 R0, R0, 0x1 ;  /* 0x000000010000781a */ /* 0x000fe40000000000 */
[----:B------:R-:W-:-:S02]  /*2e4d0*/  LOP3.LUT R2, R2, 0x38, RZ, 0xfc, !PT ;  /* 0x0000003802027812 */ /* 0x000fc400078efcff */
[----:B------:R-:W-:Y:S02]  /*2e4e0*/  LOP3.LUT R0, R0, 0x3a, RZ, 0xfc, !PT ;  /* 0x0000003a00007812 */ /* 0x000fe400078efcff */
[----:B------:R-:W-:-:S04]  /*2e4f0*/  ISETP.GE.AND P1, PT, R2, UR5, PT ;  /* 0x0000000502007c0c */ /* 0x000fc8000bf26270 */
[----:B------:R-:W-:Y:S02]  /*2e500*/  SEL R188, RZ, 0x4, P1 ;  /* 0x00000004ffbc7807 */ /* 0x000fe40000800000 */
[----:B------:R-:W-:Y:S02]  /*2e510*/  ISETP.GE.AND P1, PT, R0, UR5, PT ;  /* 0x0000000500007c0c */ /* 0x000fe4000bf26270 */
[----:B------:R-:W1:Y:S01]  /*2e520*/  S2R R0, SR_TID.X ;  /* 0x0000000000007919 */ /* 0x000e620000002100 */
[----:B------:R-:W-:Y:S02]  /*2e530*/  IADD3 R158, P4, R158, UR20, RZ ;  /* 0x000000149e9e7c10 */ /* 0x000fe4000ff9e0ff */
[----:B------:R-:W-:Y:S02]  /*2e540*/  SEL R188, R188, RZ, !P0 ;  /* 0x000000ffbcbc7207 */ /* 0x000fe40004000000 */
[----:B------:R-:W-:-:S05]  /*2e550*/  IADD3.X R159, R159, UR15, RZ, P4, !PT ;  /* 0x0000000f9f9f7c10 */ /* 0x000fca000a7fe4ff */
[----:B------:R-:W-:Y:S01]  /*2e560*/  LDGSTS.E [R239+-0x7fff8], desc[UR18][R158.64], P2 ;  /* 0x800080009eef7fae */ /* 0x000fe20009121852 */
[----:B------:R-:W-:Y:S02]  /*2e570*/  ISETP.NE.U32.AND P2, PT, R188, RZ, PT ;  /* 0x000000ffbc00720c */ /* 0x000fe40003f45070 */
[----:B------:R-:W-:-:S04]  /*2e580*/  SEL R188, RZ, 0x4, P1 ;  /* 0x00000004ffbc7807 */ /* 0x000fc80000800000 */
[----:B------:R-:W-:Y:S02]  /*2e590*/  SEL R188, R188, RZ, !P0 ;  /* 0x000000ffbcbc7207 */ /* 0x000fe40004000000 */
[----:B------:R-:W-:Y:S02]  /*2e5a0*/  IADD3 R194, P4, R194, UR20, RZ ;  /* 0x00000014c2c27c10 */ /* 0x000fe4000ff9e0ff */
[----:B------:R-:W-:Y:S02]  /*2e5b0*/  ISETP.NE.U32.AND P1, PT, R188, RZ, PT ;  /* 0x000000ffbc00720c */ /* 0x000fe40003f25070 */
[----:B------:R-:W-:Y:S02]  /*2e5c0*/  IADD3 R192, P3, R192, UR20, RZ ;  /* 0x00000014c0c07c10 */ /* 0x000fe4000ff7e0ff */
[----:B------:R-:W-:Y:S02]  /*2e5d0*/  IADD3.X R193, R193, UR15, RZ, P4, !PT ;  /* 0x0000000fc1c17c10 */ /* 0x000fe4000a7fe4ff */
[----:B-1----:R-:W-:Y:S01]  /*2e5e0*/  SHF.R.U32.HI R2, RZ, 0x6, R0 ;  /* 0x00000006ff027819 */ /* 0x002fe20000011600 */
[----:B------:R-:W-:Y:S01]  /*2e5f0*/  IMAD.MOV.U32 R188, RZ, RZ, R192 ;  /* 0x000000ffffbc7224 */ /* 0x000fe200078e00c0 */
[----:B------:R-:W-:-:S02]  /*2e600*/  IADD3.X R189, R189, UR15, RZ, P3, !PT ;  /* 0x0000000fbdbd7c10 */ /* 0x000fc40009ffe4ff */
[----:B------:R-:W-:Y:S01]  /*2e610*/  SGXT.U32 R2, R2, 0x1 ;  /* 0x000000010202781a */ /* 0x000fe20000000000 */
[----:B------:R-:W-:Y:S02]  /*2e620*/  IMAD.MOV.U32 R190, RZ, RZ, R194 ;  /* 0x000000ffffbe7224 */ /* 0x000fe400078e00c2 */
[----:B------:R-:W-:Y:S01]  /*2e630*/  IMAD.MOV.U32 R191, RZ, RZ, R193 ;  /* 0x000000ffffbf7224 */ /* 0x000fe200078e00c1 */
[----:B------:R-:W-:Y:S01]  /*2e640*/  LOP3.LUT R2, R2, 0x58, RZ, 0xfc, !PT ;  /* 0x0000005802027812 */ /* 0x000fe200078efcff */
[----:B------:R-:W-:Y:S04]  /*2e650*/  STL [R1+0x8], R4 ;  /* 0x0000080401007387 */ /* 0x000fe80000100800 */
[----:B------:R1:W-:Y:S04]  /*2e660*/  LDGSTS.E [R239+-0x7e000], desc[UR18][R188.64], P2 ;  /* 0x82000000bcef7fae */ /* 0x0003e80009121852 */
[----:B------:R2:W-:Y:S04]  /*2e670*/  STL [R1+0x4], R5 ;  /* 0x0000040501007387 */ /* 0x0005e80000100800 */
[----:B------:R3:W-:Y:S01]  /*2e680*/  LDGSTS.E [R239+-0x7dff8], desc[UR18][R190.64], P1 ;  /* 0x82008000beef7fae */ /* 0x0007e20008921852 */
[----:B------:R-:W-:-:S03]  /*2e690*/  ISETP.GE.AND P1, PT, R2, UR5, PT ;  /* 0x0000000502007c0c */ /* 0x000fc6000bf26270 */
[----:B------:R-:W4:Y:S04]  /*2e6a0*/  LDL.LU R3, [R1+0xc] ;  /* 0x00000c0001037983 */ /* 0x000f280000300800 */
[----:B------:R-:W4:Y:S04]  /*2e6b0*/  LDL.LU R2, [R1+0x10] ;  /* 0x0000100001027983 */ /* 0x000f280000300800 */
[----:B--2---:R-:W2:Y:S04]  /*2e6c0*/  LDL.LU R5, [R1+0x14] ;  /* 0x0000140001057983 */ /* 0x004ea80000300800 */
[----:B------:R-:W2:Y:S01]  /*2e6d0*/  LDL.LU R4, [R1+0x18] ;  /* 0x0000180001047983 */ /* 0x000ea20000300800 */
[----:B------:R-:W-:-:S04]  /*2e6e0*/  SHF.R.U32.HI R0, RZ, 0x6, R0 ;  /* 0x00000006ff007819 */ /* 0x000fc80000011600 */
[----:B------:R-:W-:-:S04]  /*2e6f0*/  SGXT.U32 R0, R0, 0x1 ;  /* 0x000000010000781a */ /* 0x000fc80000000000 */
[----:B------:R-:W-:Y:S02]  /*2e700*/  LOP3.LUT R0, R0, 0x5a, RZ, 0xfc, !PT ;  /* 0x0000005a00007812 */ /* 0x000fe400078efcff */
[----:B-1----:R-:W-:Y:S02]  /*2e710*/  SEL R188, RZ, 0x4, P1 ;  /* 0x00000004ffbc7807 */ /* 0x002fe40000800000 */
[----:B------:R-:W-:Y:S02]  /*2e720*/  ISETP.GE.AND P1, PT, R0, UR5, PT ;  /* 0x0000000500007c0c */ /* 0x000fe4000bf26270 */
        /* <DEDUP_REMOVED lines=9> */
[----:B---3--:R-:W-:Y:S01]  /*2e7c0*/  IMAD.MOV.U32 R190, RZ, RZ, R224 ;  /* 0x000000ffffbe7224 */ /* 0x008fe200078e00e0 */
[----:B------:R-:W-:Y:S01]  /*2e7d0*/  IADD3.X R225, R225, UR15, RZ, P4, !PT ;  /* 0x0000000fe1e17c10 */ /* 0x000fe2000a7fe4ff */
[----:B------:R-:W-:-:S05]  /*2e7e0*/  IMAD.MOV.U32 R191, RZ, RZ, R223 ;  /* 0x000000ffffbf7224 */ /* 0x000fca00078e00df */
[----:B------:R3:W-:Y:S01]  /*2e7f0*/  LDGSTS.E [R239+-0x7c000], desc[UR18][R190.64], P2 ;  /* 0x84000000beef7fae */ /* 0x0007e20009121852 */
[--C-:B-1----:R-:W-:Y:S02]  /*2e800*/  SHF.R.U32.HI R6, RZ, 0x6, R0.reuse ;  /* 0x00000006ff067819 */ /* 0x102fe40000011600 */
[----:B------:R-:W-:Y:S02]  /*2e810*/  SHF.R.U32.HI R0, RZ, 0x6, R0 ;  /* 0x00000006ff007819 */ /* 0x000fe40000011600 */
[----:B------:R-:W-:Y:S01]  /*2e820*/  SGXT.U32 R6, R6, 0x1 ;  /* 0x000000010606781a */ /* 0x000fe20000000000 */
[----:B---3--:R-:W-:Y:S02]  /*2e830*/  IMAD.MOV.U32 R190, RZ, RZ, R226 ;  /* 0x000000ffffbe7224 */ /* 0x008fe400078e00e2 */
[----:B------:R-:W-:Y:S01]  /*2e840*/  IMAD.MOV.U32 R191, RZ, RZ, R225 ;  /* 0x000000ffffbf7224 */ /* 0x000fe200078e00e1 */
[----:B------:R-:W-:Y:S02]  /*2e850*/  LOP3.LUT R6, R6, 0x78, RZ, 0xfc, !PT ;  /* 0x0000007806067812 */ /* 0x000fe400078efcff */
[----:B------:R-:W-:-:S02]  /*2e860*/  SGXT.U32 R0, R0, 0x1 ;  /* 0x000000010000781a */ /* 0x000fc40000000000 */
[----:B------:R1:W-:Y:S01]  /*2e870*/  LDGSTS.E [R239+-0x7bff8], desc[UR18][R190.64], P1 ;  /* 0x84008000beef7fae */ /* 0x0003e20008921852 */
[----:B------:R-:W-:Y:S02]  /*2e880*/  ISETP.GE.AND P1, PT, R6, UR5, PT ;  /* 0x0000000506007c0c */ /* 0x000fe4000bf26270 */
[----:B------:R-:W-:Y:S02]  /*2e890*/  LOP3.LUT R0, R0, 0x7a, RZ, 0xfc, !PT ;  /* 0x0000007a00007812 */ /* 0x000fe400078efcff */
[----:B------:R-:W-:Y:S02]  /*2e8a0*/  SEL R188, RZ, 0x4, P1 ;  /* 0x00000004ffbc7807 */ /* 0x000fe40000800000 */
[----:B------:R-:W-:Y:S02]  /*2e8b0*/  ISETP.GE.AND P1, PT, R0, UR5, PT ;  /* 0x0000000500007c0c */ /* 0x000fe4000bf26270 */
[----:B------:R-:W3:Y:S01]  /*2e8c0*/  LDL R0, [R1+0xcfc] ;  /* 0x000cfc0001007983 */ /* 0x000ee20000100800 */
[----:B------:R-:W-:-:S04]  /*2e8d0*/  SEL R188, R188, RZ, !P0 ;  /* 0x000000ffbcbc7207 */ /* 0x000fc80004000000 */
[----:B------:R-:W-:Y:S02]  /*2e8e0*/  ISETP.NE.U32.AND P2, PT, R188, RZ, PT ;  /* 0x000000ffbc00720c */ /* 0x000fe40003f45070 */
[----:B------:R-:W-:-:S04]  /*2e8f0*/  SEL R188, RZ, 0x4, P1 ;  /* 0x00000004ffbc7807 */ /* 0x000fc80000800000 */
[----:B------:R-:W-:-:S04]  /*2e900*/  SEL R188, R188, RZ, !P0 ;  /* 0x000000ffbcbc7207 */ /* 0x000fc80004000000 */
[----:B------:R-:W-:Y:S02]  /*2e910*/  ISETP.NE.U32.AND P1, PT, R188, RZ, PT ;  /* 0x000000ffbc00720c */ /* 0x000fe40003f25070 */
[----:B----4-:R-:W-:-:S04]  /*2e920*/  IADD3 R2, P3, R2, UR20, RZ ;  /* 0x0000001402027c10 */ /* 0x010fc8000ff7e0ff */
[----:B------:R-:W-:Y:S01]  /*2e930*/  IADD3.X R3, R3, UR15, RZ, P3, !PT ;  /* 0x0000000f03037c10 */ /* 0x000fe20009ffe4ff */
[----:B------:R-:W-:Y:S04]  /*2e940*/  STL [R1+0x10], R2 ;  /* 0x0000100201007387 */ /* 0x000fe80000100800 */
[----:B------:R4:W-:Y:S01]  /*2e950*/  STL [R1+0xc], R3 ;  /* 0x00000c0301007387 */ /* 0x0009e20000100800 */
[----:B-1----:R-:W-:Y:S02]  /*2e960*/  IMAD.MOV.U32 R191, RZ, RZ, R3 ;  /* 0x000000ffffbf7224 */ /* 0x002fe400078e0003 */
[----:B----4-:R-:W1:Y:S01]  /*2e970*/  S2R R3, SR_TID.X ;  /* 0x0000000000037919 */ /* 0x010e620000002100 */
[----:B--2---:R-:W-:Y:S01]  /*2e980*/  IADD3 R4, P4, R4, UR20, RZ ;  /* 0x0000001404047c10 */ /* 0x004fe2000ff9e0ff */
[----:B------:R-:W-:-:S03]  /*2e990*/  IMAD.MOV.U32 R190, RZ, RZ, R2 ;  /* 0x000000ffffbe7224 */ /* 0x000fc600078e0002 */
[----:B------:R-:W-:Y:S02]  /*2e9a0*/  IADD3.X R5, R5, UR15, RZ, P4, !PT ;  /* 0x0000000f05057c10 */ /* 0x000fe4000a7fe4ff */
[----:B------:R2:W-:Y:S04]  /*2e9b0*/  LDGSTS.E [R239+-0x7a000], desc[UR18][R190.64], P2 ;  /* 0x86000000beef7fae */ /* 0x0005e80009121852 */
[----:B------:R-:W-:Y:S01]  /*2e9c0*/  STL [R1+0x18], R4 ;  /* 0x0000180401007387 */ /* 0x000fe20000100800 */
[----:B--2---:R-:W-:Y:S02]  /*2e9d0*/  IMAD.MOV.U32 R190, RZ, RZ, R4 ;  /* 0x000000ffffbe7224 */ /* 0x004fe400078e0004 */
[----:B------:R-:W-:Y:S01]  /*2e9e0*/  IMAD.MOV.U32 R191, RZ, RZ, R5 ;  /* 0x000000ffffbf7224 */ /* 0x000fe200078e0005 */
[--C-:B-1----:R-:W-:Y:S01]  /*2e9f0*/  SHF.R.U32.HI R2, RZ, 0x6, R3.reuse ;  /* 0x00000006ff027819 */ /* 0x102fe20000011603 */
[----:B------:R1:W-:Y:S01]  /*2ea00*/  STL [R1+0x14], R5 ;  /* 0x0000140501007387 */ /* 0x0003e20000100800 */
[----:B------:R-:W-:-:S03]  /*2ea10*/  SHF.R.U32.HI R3, RZ, 0x6, R3 ;  /* 0x00000006ff037819 */ /* 0x000fc60000011603 */
[----:B------:R2:W-:Y:S01]  /*2ea20*/  LDGSTS.E [R239+-0x79ff8], desc[UR18][R190.64], P1 ;  /* 0x86008000beef7fae */ /* 0x0005e20008921852 */
[----:B------:R-:W-:-:S03]  /*2ea30*/  SGXT.U32 R3, R3, 0x1 ;  /* 0x000000010303781a */ /* 0x000fc60000000000 */
[----:B------:R-:W4:Y:S01]  /*2ea40*/  LDL.LU R6, [R1+0x1c] ;  /* 0x00001c0001067983 */ /* 0x000f220000300800 */
[----:B------:R-:W-:-:S04]  /*2ea50*/  LOP3.LUT R3, R3, 0x1c, RZ, 0xfc, !PT ;  /* 0x0000001c03037812 */ /* 0x000fc800078efcff */
[----:B------:R-:W-:Y:S02]  /*2ea60*/  ISETP.GE.AND P1, PT, R3, UR5, PT ;  /* 0x0000000503007c0c */ /* 0x000fe4000bf26270 */
[----:B------:R-:W4:Y:S04]  /*2ea70*/  LDL.LU R3, [R1+0x20] ;  /* 0x0000200001037983 */ /* 0x000f280000300800 */
[----:B-1----:R-:W4:Y:S04]  /*2ea80*/  LDL.LU R5, [R1+0x24] ;  /* 0x0000240001057983 */ /* 0x002f280000300800 */
[----:B------:R-:W4:Y:S01]  /*2ea90*/  LDL.LU R4, [R1+0x28] ;  /* 0x0000280001047983 */ /* 0x000f220000300800 */
[----:B------:R-:W-:-:S04]  /*2eaa0*/  SGXT.U32 R2, R2, 0x1 ;  /* 0x000000010202781a */ /* 0x000fc80000000000 */
[----:B------:R-:W-:-:S04]  /*2eab0*/  LOP3.LUT R2, R2, 0x1e, RZ, 0xfc, !PT ;  /* 0x0000001e02027812 */ /* 0x000fc800078efcff */
[----:B------:R-:W-:-:S04]  /*2eac0*/  ISETP.GE.AND P2, PT, R2, UR5, PT ;  /* 0x0000000502007c0c */ /* 0x000fc8000bf46270 */
[----:B------:R-:W-:-:S04]  /*2ead0*/  SEL R188, RZ, 0x4, P2 ;  /* 0x00000004ffbc7807 */ /* 0x000fc80001000000 */
[----:B------:R-:W-:-:S04]  /*2eae0*/  SEL R188, R188, RZ, !P0 ;  /* 0x000000ffbcbc7207 */ /* 0x000fc80004000000 */
[----:B------:R-:W-:Y:S01]  /*2eaf0*/  ISETP.NE.U32.AND P2, PT, R188, RZ, PT ;  /* 0x000000ffbc00720c */ /* 0x000fe20003f45070 */
[----:B------:R-:W-:-:S05]  /*2eb00*/  IMAD.U32 R188, RZ, RZ, UR6 ;  /* 0x00000006ffbc7e24 */ /* 0x000fca000f8e00ff */
[----:B---3--:R-:W-:Y:S02]  /*2eb10*/  IADD3 R188, R0, 0x100000, R188 ;  /* 0x0010000000bc7810 */ /* 0x008fe40007ffe0bc */
[----:B------:R-:W1:Y:S01]  /*2eb20*/  S2R R0, SR_TID.X ;  /* 0x0000000000007919 */ /* 0x000e620000002100 */
[----:B--2---:R-:W-:-:S04]  /*2eb30*/  SEL R190, RZ, 0x4, P1 ;  /* 0x00000004ffbe7807 */ /* 0x004fc80000800000 */
[----:B------:R-:W-:-:S04]  /*2eb40*/  SEL R190, R190, RZ, !P0 ;  /* 0x000000ffbebe7207 */ /* 0x000fc80004000000 */
[----:B------:R-:W-:Y:S02]  /*2eb50*/  ISETP.NE.U32.AND P1, PT, R190, RZ, PT ;  /* 0x000000ffbe00720c */ /* 0x000fe40003f25070 */
[----:B------:R-:W-:-:S04]  /*2eb60*/  IADD3 R160, P3, R160, UR20, RZ ;  /* 0x00000014a0a07c10 */ /* 0x000fc8000ff7e0ff */
[----:B------:R-:W-:-:S07]  /*2eb70*/  IADD3.X R161, R161, UR15, RZ, P3, !PT ;  /* 0x0000000fa1a17c10 */ /* 0x000fce0009ffe4ff */
[----:B------:R-:W-:Y:S01]  /*2eb80*/  LDGSTS.E [R188+-0x80000], desc[UR18][R160.64], P1 ;  /* 0x80000000a0bc7fae */ /* 0x000fe20008921852 */
[--C-:B-1----:R-:W-:Y:S02]  /*2eb90*/  SHF.R.U32.HI R2, RZ, 0x6, R0.reuse ;  /* 0x00000006ff027819 */ /* 0x102fe40000011600 */
[----:B------:R-:W-:Y:S02]  /*2eba0*/  SHF.R.U32.HI R0, RZ, 0x6, R0 ;  /* 0x00000006ff007819 */ /* 0x000fe40000011600 */
[----:B------:R-:W-:Y:S02]  /*2ebb0*/  SGXT.U32 R2, R2, 0x1 ;  /* 0x000000010202781a */ /* 0x000fe40000000000 */
[----:B------:R-:W-:Y:S02]  /*2ebc0*/  SGXT.U32 R0, R0, 0x1 ;  /* 0x000000010000781a */ /* 0x000fe40000000000 */
[----:B------:R-:W-:Y:S02]  /*2ebd0*/  LOP3.LUT R2, R2, 0x3c, RZ, 0xfc, !PT ;  /* 0x0000003c02027812 */ /* 0x000fe400078efcff */
[----:B------:R-:W-:-:S02]  /*2ebe0*/  LOP3.LUT R0, R0, 0x3e, RZ, 0xfc, !PT ;  /* 0x0000003e00007812 */ /* 0x000fc400078efcff */
[----:B------:R-:W-:-:S04]  /*2ebf0*/  ISETP.GE.AND P1, PT, R2, UR5, PT ;  /* 0x0000000502007c0c */ /* 0x000fc8000bf26270 */
[----:B------:R-:W-:Y:S02]  /*2ec00*/  SEL R190, RZ, 0x4, P1 ;  /* 0x00000004ffbe7807 */ /* 0x000fe40000800000 */
[----:B------:R-:W-:Y:S02]  /*2ec10*/  ISETP.GE.AND P1, PT, R0, UR5, PT ;  /* 0x0000000500007c0c */ /* 0x000fe4000bf26270 */
[----:B------:R-:W1:Y:S01]  /*2ec20*/  S2R R0, SR_TID.X ;  /* 0x0000000000007919 */ /* 0x000e620000002100 */
[----:B------:R-:W-:Y:S02]  /*2ec30*/  IADD3 R162, P4, R162, UR20, RZ ;  /* 0x00000014a2a27c10 */ /* 0x000fe4000ff9e0ff */
[----:B------:R-:W-:Y:S02]  /*2ec40*/  SEL R190, R190, RZ, !P0 ;  /* 0x000000ffbebe7207 */ /* 0x000fe40004000000 */
[----:B------:R-:W-:Y:S02]  /*2ec50*/  IADD3.X R163, R163, UR15, RZ, P4, !PT ;  /* 0x0000000fa3a37c10 */ /* 0x000fe4000a7fe4ff */
[----:B------:R-:W-:-:S03]  /*2ec60*/  IADD3 R196, P3, R196, UR20, RZ ;  /* 0x00000014c4c47c10 */ /* 0x000fc6000ff7e0ff */
[----:B------:R-:W-:Y:S01]  /*2ec70*/  LDGSTS.E [R188+-0x7fff8], desc[UR18][R162.64], P2 ;  /* 0x80008000a2bc7fae */ /* 0x000fe20009121852 */
[----:B------:R-:W-:Y:S02]  /*2ec80*/  ISETP.NE.U32.AND P2, PT, R190, RZ, PT ;  /* 0x000000ffbe00720c */ /* 0x000fe40003f45070 */
        /* <DEDUP_REMOVED lines=11> */
[----:B------:R-:W-:Y:S02]  /*2ed40*/  SGXT.U32 R2, R2, 0x1 ;  /* 0x000000010202781a */ /* 0x000fe40000000000 */
[----:B------:R-:W-:Y:S01]  /*2ed50*/  SGXT.U32 R0, R0, 0x1 ;  /* 0x000000010000781a */ /* 0x000fe20000000000 */
[----:B--2---:R-:W-:Y:S02]  /*2ed60*/  IMAD.MOV.U32 R190, RZ, RZ, R198 ;  /* 0x000000ffffbe7224 */ /* 0x004fe400078e00c6 */
[----:B------:R-:W-:Y:S01]  /*2ed70*/  IMAD.MOV.U32 R191, RZ, RZ, R197 ;  /* 0x000000ffffbf7224 */ /* 0x000fe200078e00c5 */
[----:B------:R-:W-:-:S02]  /*2ed80*/  LOP3.LUT R2, R2, 0x5c, RZ, 0xfc, !PT ;  /* 0x0000005c02027812 */ /* 0x000fc400078efcff */
[----:B------:R-:W-:Y:S02]  /*2ed90*/  LOP3.LUT R0, R0, 0x5e, RZ, 0xfc, !PT ;  /* 0x0000005e00007812 */ /* 0x000fe400078efcff */
[----:B------:R1:W-:Y:S01]  /*2eda0*/  LDGSTS.E [R188+-0x7dff8], desc[UR18][R190.64], P1 ;  /* 0x82008000bebc7fae */ /* 0x0003e20008921852 */
[----:B------:R-:W-:-:S04]  /*2edb0*/  ISETP.GE.AND P1, PT, R2, UR5, PT ;  /* 0x0000000502007c0c */ /* 0x000fc8000bf26270 */
[----:B-1----:R-:W-:Y:S02]  /*2edc0*/  SEL R190, RZ, 0x4, P1 ;  /* 0x00000004ffbe7807 */ /* 0x002fe40000800000 */
[----:B------:R-:W-:Y:S02]  /*2edd0*/  ISETP.GE.AND P1, PT, R0, UR5, PT ;  /* 0x0000000500007c0c */ /* 0x000fe4000bf26270 */
[----:B------:R-:W1:Y:S01]  /*2ede0*/  S2R R0, SR_TID.X ;  /* 0x0000000000007919 */ /* 0x000e620000002100 */
[----:B------:R-:W-:Y:S02]  /*2edf0*/  SEL R190, R190, RZ, !P0 ;  /* 0x000000ffbebe7207 */ /* 0x000fe40004000000 */
[----:B------:R-:W-:Y:S02]  /*2ee00*/  IADD3 R228, P3, R228, UR20, RZ ;  /* 0x00000014e4e47c10 */ /* 0x000fe4000ff7e0ff */
[----:B------:R-:W-:Y:S02]  /*2ee10*/  ISETP.NE.U32.AND P2, PT, R190, RZ, PT ;  /* 0x000000ffbe00720c */ /* 0x000fe40003f45070 */
[----:B------:R-:W-:-:S02]  /*2ee20*/  SEL R190, RZ, 0x4, P1 ;  /* 0x00000004ffbe7807 */ /* 0x000fc40000800000 */
        /* <DEDUP_REMOVED lines=10> */
[----:B------:R-:W-:Y:S01]  /*2eed0*/  SGXT.U32 R2, R2, 0x1 ;  /* 0x000000010202781a */ /* 0x000fe20000000000 */
[----:B--2---:R-:W-:Y:S02]  /*2eee0*/  IMAD.MOV.U32 R190, RZ, RZ, R230 ;  /* 0x000000ffffbe7224 */ /* 0x004fe400078e00e6 */
[----:B------:R-:W-:Y:S01]  /*2eef0*/  IMAD.MOV.U32 R191, RZ, RZ, R229 ;  /* 0x000000ffffbf7224 */ /* 0x000fe200078e00e5 */
[----:B------:R-:W-:Y:S02]  /*2ef00*/  LOP3.LUT R2, R2, 0x7c, RZ, 0xfc, !PT ;  /* 0x0000007c02027812 */ /* 0x000fe400078efcff */
[----:B------:R-:W-:-:S02]  /*2ef10*/  SGXT.U32 R0, R0, 0x1 ;  /* 0x000000010000781a */ /* 0x000fc40000000000 */
[----:B------:R1:W-:Y:S01]  /*2ef20*/  LDGSTS.E [R188+-0x7bff8], desc[UR18][R190.64], P1 ;  /* 0x84008000bebc7fae */ /* 0x0003e20008921852 */
[----:B------:R-:W-:Y:S02]  /*2ef30*/  ISETP.GE.AND P1, PT, R2, UR5, PT ;  /* 0x0000000502007c0c */ /* 0x000fe4000bf26270 */
[----:B------:R-:W-:Y:S02]  /*2ef40*/  LOP3.LUT R0, R0, 0x7e, RZ, 0xfc, !PT ;  /* 0x0000007e00007812 */ /* 0x000fe400078efcff */
[----:B-1----:R-:W-:Y:S02]  /*2ef50*/  SEL R190, RZ, 0x4, P1 ;  /* 0x00000004ffbe7807 */ /* 0x002fe40000800000 */
[----:B------:R-:W-:Y:S02]  /*2ef60*/  ISETP.GE.AND P1, PT, R0, UR5, PT ;  /* 0x0000000500007c0c */ /* 0x000fe4000bf26270 */
[----:B------:R-:W2:Y:S04]  /*2ef70*/  LDL.LU R0, [R1+0x30] ;  /* 0x0000300001007983 */ /* 0x000ea80000300800 */
[----:B------:R-:W3:Y:S01]  /*2ef80*/  LDL.LU R2, [R1+0x70] ;  /* 0x0000700001027983 */ /* 0x000ee20000300800 */
[----:B----4-:R-:W-:-:S04]  /*2ef90*/  IADD3 R3, P3, R3, UR20, RZ ;  /* 0x0000001403037c10 */ /* 0x010fc8000ff7e0ff */
[----:B------:R-:W-:Y:S02]  /*2efa0*/  IADD3.X R6, R6, UR15, RZ, P3, !PT ;  /* 0x0000000f06067c10 */ /* 0x000fe40009ffe4ff */
[----:B------:R-:W-:Y:S01]  /*2efb0*/  IADD3 R4, P4, R4, UR20, RZ ;  /* 0x0000001404047c10 */ /* 0x000fe2000ff9e0ff */
[----:B------:R1:W-:Y:S03]  /*2efc0*/  STL [R1+0x20], R3 ;  /* 0x0000200301007387 */ /* 0x0003e60000100800 */
[----:B------:R-:W-:Y:S01]  /*2efd0*/  IADD3.X R5, R5, UR15, RZ, P4, !PT ;  /* 0x0000000f05057c10 */ /* 0x000fe2000a7fe4ff */
[----:B------:R-:W-:Y:S04]  /*2efe0*/  STL [R1+0x1c], R6 ;  /* 0x00001c0601007387 */ /* 0x000fe80000100800 */
[----:B------:R-:W-:Y:S04]  /*2eff0*/  STL [R1+0x28], R4 ;  /* 0x0000280401007387 */ /* 0x000fe80000100800 */
[----:B------:R-:W4:Y:S04]  /*2f000*/  LDL.LU R7, [R1+0x2c] ;  /* 0x00002c0001077983 */ /* 0x000f280000300800 */
[----:B------:R1:W-:Y:S04]  /*2f010*/  STL [R1+0x24], R5 ;  /* 0x0000240501007387 */ /* 0x0003e80000100800 */
[----:B------:R-:W4:Y:S01]  /*2f020*/  LDL.LU R239, [R1+0x6c] ;  /* 0x00006c0001ef7983 */ /* 0x000f220000300800 */
[----:B------:R-:W-:-:S04]  /*2f030*/  SEL R190, R190, RZ, !P0 ;  /* 0x000000ffbebe7207 */ /* 0x000fc80004000000 */
[----:B------:R-:W-:Y:S02]  /*2f040*/  ISETP.NE.U32.AND P2, PT, R190, RZ, PT ;  /* 0x000000ffbe00720c */ /* 0x000fe40003f45070 */
[----:B------:R-:W-:-:S04]  /*2f050*/  SEL R190, RZ, 0x4, P1 ;  /* 0x00000004ffbe7807 */ /* 0x000fc80000800000 */
[----:B------:R-:W-:-:S04]  /*2f060*/  SEL R190, R190, RZ, !P0 ;  /* 0x000000ffbebe7207 */ /* 0x000fc80004000000 */
[----:B------:R-:W-:Y:S01]  /*2f070*/  ISETP.NE.U32.AND P1, PT, R190, RZ, PT ;  /* 0x000000ffbe00720c */ /* 0x000fe20003f25070 */
[----:B------:R-:W-:Y:S02]  /*2f080*/  IMAD.MOV.U32 R190, RZ, RZ, R3 ;  /* 0x000000ffffbe7224 */ /* 0x000fe400078e0003 */
[----:B-1----:R-:W1:Y:S01]  /*2f090*/  S2R R3, SR_TID.X ;  /* 0x0000000000037919 */ /* 0x002e620000002100 */
[----:B------:R-:W-:-:S05]  /*2f0a0*/  IMAD.MOV.U32 R191, RZ, RZ, R6 ;  /* 0x000000ffffbf7224 */ /* 0x000fca00078e0006 */
[----:B------:R1:W-:Y:S02]  /*2f0b0*/  LDGSTS.E [R188+-0x7a000], desc[UR18][R190.64], P2 ;  /* 0x86000000bebc7fae */ /* 0x0003e40009121852 */
[----:B-1----:R-:W-:Y:S02]  /*2f0c0*/  IMAD.MOV.U32 R190, RZ, RZ, R4 ;  /* 0x000000ffffbe7224 */ /* 0x002fe400078e0004 */
[----:B------:R-:W-:Y:S02]  /*2f0d0*/  IMAD.MOV.U32 R191, RZ, RZ, R5 ;  /* 0x000000ffffbf7224 */ /* 0x000fe400078e0005 */
[----:B------:R-:W4:Y:S04]  /*2f0e0*/  LDL.LU R5, [R1+0xac] ;  /* 0x0000ac0001057983 */ /* 0x000f280000300800 */
[----:B------:R1:W-:Y:S04]  /*2f0f0*/  LDGSTS.E [R188+-0x79ff8], desc[UR18][R190.64], P1 ;  /* 0x86008000bebc7fae */ /* 0x0003e80008921852 */
[----:B------:R-:W0:Y:S01]  /*2f100*/  LDGDEPBAR ;  /* 0x00000000000079af */ /* 0x000e220000000000 */
[----:B------:R-:W-:-:S04]  /*2f110*/  LOP3.LUT R3, R3, 0x7f, RZ, 0xc0, !PT ;  /* 0x0000007f03037812 */ /* 0x000fc800078ec0ff */
[----:B------:R-:W-:Y:S02]  /*2f120*/  ISETP.GE.AND P1, PT, R3, UR5, PT ;  /* 0x0000000503007c0c */ /* 0x000fe4000bf26270 */
[----:B------:R-:W4:Y:S04]  /*2f130*/  LDL.LU R3, [R1+0xb0] ;  /* 0x0000b00001037983 */ /* 0x000f280000300800 */
[----:B------:R-:W4:Y:S04]  /*2f140*/  LDL.LU R6, [R1+0xec] ;  /* 0x0000ec0001067983 */ /* 0x000f280000300800 */
[----:B------:R-:W4:Y:S01]  /*2f150*/  LDL.LU R4, [R1+0xf0] ;  /* 0x0000f00001047983 */ /* 0x000f220000300800 */
[----:B-1----:R-:W1:Y:S01]  /*2f160*/  S2R R191, SR_TID.X ;  /* 0x0000000000bf7919 */ /* 0x002e620000002100 */
[----:B------:R-:W-:-:S04]  /*2f170*/  SEL R188, RZ, 0x4, P1 ;  /* 0x00000004ffbc7807 */ /* 0x000fc80000800000 */
[----:B------:R-:W-:Y:S01]  /*2f180*/  SEL R188, R188, RZ, !P0 ;  /* 0x000000ffbcbc7207 */ /* 0x000fe20004000000 */
[----:B------:R-:W-:-:S03]  /*2f190*/  ULEA UR5, UR14, UR7, 0x11 ;  /* 0x000000070e057291 */ /* 0x000fc6000f8e883f */
[----:B------:R-:W-:Y:S01]  /*2f1a0*/  ISETP.NE.U32.AND P0, PT, R188, RZ, PT ;  /* 0x000000ffbc00720c */ /* 0x000fe20003f05070 */
[----:B-1----:R-:W-:-:S04]  /*2f1b0*/  IMAD R191, R191, 0x100, R191 ;  /* 0x00000100bfbf7824 */ /* 0x002fc800078e02bf */
[----:B------:R-:W-:-:S05]  /*2f1c0*/  IMAD.SHL.U32 R191, R191, 0x4, RZ ;  /* 0x00000004bfbf7824 */ /* 0x000fca00078e00ff */
[----:B------:R-:W-:-:S05]  /*2f1d0*/  LOP3.LUT R191, R191, 0x1807c, RZ, 0xc0, !PT ;  /* 0x0001807cbfbf7812 */ /* 0x000fca00078ec0ff */
[----:B------:R-:W-:Y:S01]  /*2f1e0*/  VIADD R188, R191, UR5 ;  /* 0x00000005bfbc7c36 */ /* 0x000fe20008000000 */
[----:B--2---:R-:W-:Y:S02]  /*2f1f0*/  IADD3 R0, P1, R0, UR21, RZ ;  /* 0x0000001500007c10 */ /* 0x004fe4000ff3e0ff */
[----:B---3--:R-:W-:-:S03]  /*2f200*/  IADD3 R2, P2, R2, UR21, RZ ;  /* 0x0000001502027c10 */ /* 0x008fc6000ff5e0ff */
[----:B------:R1:W-:Y:S01]  /*2f210*/  STL [R1+0x30], R0 ;  /* 0x0000300001007387 */ /* 0x0003e20000100800 */
[----:B------:R-:W-:Y:S01]  /*2f220*/  IMAD.MOV.U32 R190, RZ, RZ, R0 ;  /* 0x000000ffffbe7224 */ /* 0x000fe200078e0000 */
[----:B----4-:R-:W-:-:S05]  /*2f230*/  IADD3.X R7, R7, UR16, RZ, P1, !PT ;  /* 0x0000001007077c10 */ /* 0x010fca0008ffe4ff */
[----:B------:R2:W-:Y:S01]  /*2f240*/  STL [R1+0x2c], R7 ;  /* 0x00002c0701007387 */ /* 0x0005e20000100800 */
[----:B------:R-:W-:Y:S01]  /*2f250*/  IADD3.X R239, R239, UR16, RZ, P2, !PT ;  /* 0x00000010efef7c10 */ /* 0x000fe200097fe4ff */
[----:B------:R-:W-:Y:S02]  /*2f260*/  IMAD.MOV.U32 R191, RZ, RZ, R7 ;  /* 0x000000ffffbf7224 */ /* 0x000fe400078e0007 */
[----:B------:R3:W-:Y:S04]  /*2f270*/  STL [R1+0x70], R2 ;  /* 0x0000700201007387 */ /* 0x0007e80000100800 */
[----:B------:R4:W-:Y:S04]  /*2f280*/  STL [R1+0x6c], R239 ;  /* 0x00006cef01007387 */ /* 0x0009e80000100800 */
[----:B-1----:R-:W4:Y:S04]  /*2f290*/  LDL.LU R0, [R1+0x130] ;  /* 0x0001300001007983 */ /* 0x002f280000300800 */
[----:B------:R1:W-:Y:S04]  /*2f2a0*/  LDGSTS.E [R188], desc[UR18][R190.64], P0 ;  /* 0x00000000bebc7fae */ /* 0x0003e80008121852 */
[----:B--2---:R-:W2:Y:S01]  /*2f2b0*/  LDL.LU R7, [R1+0x170] ;  /* 0x0001700001077983 */ /* 0x004ea20000300800 */
[----:B-1----:R-:W-:-:S03]  /*2f2c0*/  IMAD.MOV.U32 R190, RZ, RZ, R2 ;  /* 0x000000ffffbe7224 */ /* 0x002fc600078e0002 */
[----:B---3--:R-:W3:Y:S01]  /*2f2d0*/  LDL.LU R2, [R1+0x12c] ;  /* 0x00012c0001027983 */ /* 0x008ee20000300800 */
[----:B------:R-:W-:-:S03]  /*2f2e0*/  IMAD.MOV.U32 R191, RZ, RZ, R239 ;  /* 0x000000ffffbf7224 */ /* 0x000fc600078e00ef */
[----:B----4-:R-:W4:Y:S04]  /*2f2f0*/  LDL.LU R239, [R1+0x16c] ;  /* 0x00016c0001ef7983 */ /* 0x010f280000300800 */
[----:B------:R1:W-:Y:S01]  /*2f300*/  LDGSTS.E [R188+0x400], desc[UR18][R190.64], P0 ;  /* 0x00400000bebc7fae */ /* 0x0003e20008121852 */
[----:B------:R-:W-:-:S04]  /*2f310*/  IADD3 R3, P1, R3, UR21, RZ ;  /* 0x0000001503037c10 */ /* 0x000fc8000ff3e0ff */
[----:B------:R-:W-:Y:S02]  /*2f320*/  IADD3.X R5, R5, UR16, RZ, P1, !PT ;  /* 0x0000001005057c10 */ /* 0x000fe40008ffe4ff */
[----:B------:R-:W-:Y:S01]  /*2f330*/  IADD3 R4, P2, R4, UR21, RZ ;  /* 0x0000001504047c10 */ /* 0x000fe2000ff5e0ff */
[----:B------:R1:W-:Y:S02]  /*2f340*/  STL [R1+0xb0], R3 ;  /* 0x0000b00301007387 */ /* 0x0003e40000100800 */
[----:B-1----:R-:W-:Y:S01]  /*2f350*/  IMAD.MOV.U32 R190, RZ, RZ, R3 ;  /* 0x000000ffffbe7224 */ /* 0x002fe200078e0003 */
[----:B------:R-:W-:Y:S01]  /*2f360*/  IADD3.X R6, R6, UR16, RZ, P2, !PT ;  /* 0x0000001006067c10 */ /* 0x000fe200097fe4ff */
[----:B------:R-:W-:Y:S01]  /*2f370*/  IMAD.MOV.U32 R191, RZ, RZ, R5 ;  /* 0x000000ffffbf7224 */ /* 0x000fe200078e0005 */
[----:B------:R1:W-:Y:S04]  /*2f380*/  STL [R1+0xac], R5 ;  /* 0x0000ac0501007387 */ /* 0x0003e80000100800 */
[----:B------:R1:W-:Y:S04]  /*2f390*/  STL [R1+0xf0], R4 ;  /* 0x0000f00401007387 */ /* 0x0003e80000100800 */
[----:B------:R-:W4:Y:S04]  /*2f3a0*/  LDL.LU R3, [R1+0x1b0] ;  /* 0x0001b00001037983 */ /* 0x000f280000300800 */
[----:B------:R1:W-:Y:S04]  /*2f3b0*/  STL [R1+0xec], R6 ;  /* 0x0000ec0601007387 */ /* 0x0003e80000100800 */
[----:B------:R1:W-:Y:S04]  /*2f3c0*/  LDGSTS.E [R188+0x800], desc[UR18][R190.64], P0 ;  /* 0x00800000bebc7fae */ /* 0x0003e80008121852 */
[----:B-1----:R-:W4:Y:S01]  /*2f3d0*/  LDL.LU R5, [R1+0x1f0] ;  /* 0x0001f00001057983 */ /* 0x002f220000300800 */
[----:B------:R-:W-:-:S03]  /*2f3e0*/  IMAD.MOV.U32 R190, RZ, RZ, R4 ;  /* 0x000000ffffbe7224 */ /* 0x000fc600078e0004 */
[----:B------:R-:W4:Y:S01]  /*2f3f0*/  LDL.LU R4, [R1+0x1ac] ;  /* 0x0001ac0001047983 */ /* 0x000f220000300800 */
[----:B------:R-:W-:-:S03]  /*2f400*/  IMAD.MOV.U32 R191, RZ, RZ, R6 ;  /* 0x000000ffffbf7224 */ /* 0x000fc600078e0006 */
[----:B------:R-:W4:Y:S04]  /*2f410*/  LDL.LU R6, [R1+0x1ec] ;  /* 0x0001ec0001067983 */ /* 0x000f280000300800 */
[----:B------:R1:W-:Y:S01]  /*2f420*/  LDGSTS.E [R188+0xc00], desc[UR18][R190.64], P0 ;  /* 0x00c00000bebc7fae */ /* 0x0003e20008121852 */
[----:B------:R-:W-:Y:S02]  /*2f430*/  IADD3 R0, P1, R0, UR21, RZ ;  /* 0x0000001500007c10 */ /* 0x000fe4000ff3e0ff */
[----:B--2---:R-:W-:-:S03]  /*2f440*/  IADD3 R7, P2, R7, UR21, RZ ;  /* 0x0000001507077c10 */ /* 0x004fc6000ff5e0ff */
[----:B------:R2:W-:Y:S01]  /*2f450*/  STL [R1+0x130], R0 ;  /* 0x0001300001007387 */ /* 0x0005e20000100800 */
[----:B-1----:R-:W-:Y:S01]  /*2f460*/  IMAD.MOV.U32 R190, RZ, RZ, R0 ;  /* 0x000000ffffbe7224 */ /* 0x002fe200078e0000 */
[----:B---3--:R-:W-:Y:S02]  /*2f470*/  IADD3.X R2, R2, UR16, RZ, P1, !PT ;  /* 0x0000001002027c10 */ /* 0x008fe40008ffe4ff */
[----:B----4-:R-:W-:-:S03]  /*2f480*/  IADD3.X R239, R239, UR16, RZ, P2, !PT ;  /* 0x00000010efef7c10 */ /* 0x010fc600097fe4ff */
[----:B------:R-:W-:Y:S01]  /*2f490*/  IMAD.MOV.U32 R191, RZ, RZ, R2 ;  /* 0x000000ffffbf7224 */ /* 0x000fe200078e0002 */
[----:B------:R1:W-:Y:S04]  /*2f4a0*/  STL [R1+0x12c], R2 ;  /* 0x00012c0201007387 */ /* 0x0003e80000100800 */
[----:B------:R3:W-:Y:S04]  /*2f4b0*/  STL [R1+0x170], R7 ;  /* 0x0001700701007387 */ /* 0x0007e80000100800 */
[----:B--2---:R-:W2:Y:S04]  /*2f4c0*/  LDL.LU R0, [R1+0x230] ;  /* 0x0002300001007983 */ /* 0x004ea80000300800 */
[----:B------:R4:W-:Y:S04]  /*2f4d0*/  STL [R1+0x16c], R239 ;  /* 0x00016cef01007387 */ /* 0x0009e80000100800 */
[----:B------:R3:W-:Y:S04]  /*2f4e0*/  LDGSTS.E [R188+0x1000], desc[UR18][R190.64], P0 ;  /* 0x01000000bebc7fae */ /* 0x0007e80008121852 */
[----:B-1----:R-:W2:Y:S01]  /*2f4f0*/  LDL.LU R2, [R1+0x270] ;  /* 0x0002700001027983 */ /* 0x002ea20000300800 */
[----:B---3--:R-:W-:-:S03]  /*2f500*/  IMAD.MOV.U32 R190, RZ, RZ, R7 ;  /* 0x000000ffffbe7224 */ /* 0x008fc600078e0007 */
[----:B------:R-:W3:Y:S01]  /*2f510*/  LDL.LU R7, [R1+0x22c] ;  /* 0x00022c0001077983 */ /* 0x000ee20000300800 */
[----:B------:R-:W-:-:S03]  /*2f520*/  IMAD.MOV.U32 R191, RZ, RZ, R239 ;  /* 0x000000ffffbf7224 */ /* 0x000fc600078e00ef */
[----:B----4-:R-:W4:Y:S04]  /*2f530*/  LDL.LU R239, [R1+0x26c] ;  /* 0x00026c0001ef7983 */ /* 0x010f280000300800 */
[----:B------:R1:W-:Y:S01]  /*2f540*/  LDGSTS.E [R188+0x1400], desc[UR18][R190.64], P0 ;  /* 0x01400000bebc7fae */ /* 0x0003e20008121852 */
[----:B------:R-:W-:-:S05]  /*2f550*/  IADD3 R3, P1, R3, UR21, RZ ;  /* 0x0000001503037c10 */ /* 0x000fca000ff3e0ff */
[----:B------:R1:W-:Y:S02]  /*2f560*/  STL [R1+0x1b0], R3 ;  /* 0x0001b00301007387 */ /* 0x0003e40000100800 */
[----:B-1----:R-:W-:Y:S01]  /*2f570*/  IMAD.MOV.U32 R190, RZ, RZ, R3 ;  /* 0x000000ffffbe7224 */ /* 0x002fe200078e0003 */
[----:B------:R-:W-:Y:S02]  /*2f580*/  IADD3 R5, P2, R5, UR21, RZ ;  /* 0x0000001505057c10 */ /* 0x000fe4000ff5e0ff */
[----:B------:R-:W-:Y:S02]  /*2f590*/  IADD3.X R4, R4, UR16, RZ, P1, !PT ;  /* 0x0000001004047c10 */ /* 0x000fe40008ffe4ff */
[----:B------:R-:W-:-:S03]  /*2f5a0*/  IADD3.X R6, R6, UR16, RZ, P2, !PT ;  /* 0x0000001006067c10 */ /* 0x000fc600097fe4ff */
        /* <DEDUP_REMOVED lines=12> */
[----:B--2---:R-:W-:-:S05]  /*2f670*/  IADD3 R0, P1, R0, UR21, RZ ;  /* 0x0000001500007c10 */ /* 0x004fca000ff3e0ff */
[----:B------:R2:W-:Y:S01]  /*2f680*/  STL [R1+0x230], R0 ;  /* 0x0002300001007387 */ /* 0x0005e20000100800 */
[----:B-1----:R-:W-:Y:S01]  /*2f690*/  IMAD.MOV.U32 R190, RZ, RZ, R0 ;  /* 0x000000ffffbe7224 */ /* 0x002fe200078e0000 */
[----:B------:R-:W-:Y:S02]  /*2f6a0*/  IADD3 R2, P2, R2, UR21, RZ ;  /* 0x0000001502027c10 */ /* 0x000fe4000ff5e0ff */
        /* <DEDUP_REMOVED lines=159> */
[----:B------:R-:W-:Y:S01]  /*300a0*/  STL [R1+0x6b0], R3 ;  /* 0x0006b00301007387 */ /* 0x000fe20000100800 */
[----:B-1----:R-:W-:Y:S01]  /*300b0*/  IMAD.MOV.U32 R190, RZ, RZ, R3 ;  /* 0x000000ffffbe7224 */ /* 0x002fe200078e0003 */
[----:B------:R-:W-:Y:S02]  /*300c0*/  IADD3 R4, P2, R4, UR21, RZ ;  /* 0x0000001504047c10 */ /* 0x000fe4000ff5e0ff */
[----:B------:R-:W-:Y:S02]  /*300d0*/  IADD3.X R5, R5, UR16, RZ, P1, !PT ;  /* 0x0000001005057c10 */ /* 0x000fe40008ffe4ff */
[----:B------:R-:W-:-:S03]  /*300e0*/  IADD3.X R6, R6, UR16, RZ, P2, !PT ;  /* 0x0000001006067c10 */ /* 0x000fc600097fe4ff */
[----:B------:R-:W-:Y:S01]  /*300f0*/  IMAD.MOV.U32 R191, RZ, RZ, R5 ;  /* 0x000000ffffbf7224 */ /* 0x000fe200078e0005 */
[----:B------:R1:W-:Y:S04]  /*30100*/  STL [R1+0x6ac], R5 ;  /* 0x0006ac0501007387 */ /* 0x0003e80000100800 */
[----:B------:R-:W-:Y:S04]  /*30110*/  STL [R1+0x6f0], R4 ;  /* 0x0006f00401007387 */ /* 0x000fe80000100800 */
[----:B------:R1:W-:Y:S04]  /*30120*/  LDGSTS.E [R188+0x6800], desc[UR18][R190.64], P0 ;  /* 0x06800000bebc7fae */ /* 0x0003e80008121852 */
[----:B-1----:R-:W4:Y:S04]  /*30130*/  LDL.LU R5, [R1+0x7b0] ;  /* 0x0007b00001057983 */ /* 0x002f280000300800 */
[----:B------:R1:W-:Y:S04]  /*30140*/  STL [R1+0x6ec], R6 ;  /* 0x0006ec0601007387 */ /* 0x0003e80000100800 */
[----:B------:R-:W4:Y:S01]  /*30150*/  LDL.LU R3, [R1+0x7f0] ;  /* 0x0007f00001037983 */ /* 0x000f220000300800 */
[----:B------:R-:W-:-:S03]  /*30160*/  IMAD.MOV.U32 R191, RZ, RZ, R6 ;  /* 0x000000ffffbf7224 */ /* 0x000fc600078e0006 */
[----:B-1----:R-:W4:Y:S01]  /*30170*/  LDL.LU R6, [R1+0x7ac] ;  /* 0x0007ac0001067983 */ /* 0x002f220000300800 */
        /* <DEDUP_REMOVED lines=14> */
[----:B-1----:R-:W2:Y:S04]  /*30260*/  LDL.LU R2, [R1+0x78] ;  /* 0x0000780001027983 */ /* 0x002ea80000300800 */
[----:B------:R1:W-:Y:S02]  /*30270*/  LDGSTS.E [R188+0x7000], desc[UR18][R190.64], P0 ;  /* 0x07000000bebc7fae */ /* 0x0003e40008121852 */
[----:B-1----:R-:W-:-:S02]  /*30280*/  IMAD.MOV.U32 R190, RZ, RZ, R7 ;  /* 0x000000ffffbe7224 */ /* 0x002fc400078e0007 */
[----:B---3--:R-:W3:Y:S01]  /*30290*/  LDL.LU R7, [R1+0x34] ;  /* 0x0000340001077983 */ /* 0x008ee20000300800 */
[----:B------:R-:W-:-:S03]  /*302a0*/  IMAD.MOV.U32 R191, RZ, RZ, R239 ;  /* 0x000000ffffbf7224 */ /* 0x000fc600078e00ef */
[----:B----4-:R-:W4:Y:S04]  /*302b0*/  LDL.LU R239, [R1+0x74] ;  /* 0x0000740001ef7983 */ /* 0x010f280000300800 */
[----:B------:R1:W-:Y:S01]  /*302c0*/  LDGSTS.E [R188+0x7400], desc[UR18][R190.64], P0 ;  /* 0x07400000bebc7fae */ /* 0x0003e20008121852 */
[----:B------:R-:W-:Y:S02]  /*302d0*/  IADD3 R5, P1, R5, UR21, RZ ;  /* 0x0000001505057c10 */ /* 0x000fe4000ff3e0ff */
[----:B------:R-:W-:-:S03]  /*302e0*/  IADD3 R3, P2, R3, UR21, RZ ;  /* 0x0000001503037c10 */ /* 0x000fc6000ff5e0ff */
[----:B-1----:R-:W-:Y:S01]  /*302f0*/  IMAD.MOV.U32 R190, RZ, RZ, R5 ;  /* 0x000000ffffbe7224 */ /* 0x002fe200078e0005 */
[----:B------:R-:W-:Y:S01]  /*30300*/  IADD3.X R6, R6, UR16, RZ, P1, !PT ;  /* 0x0000001006067c10 */ /* 0x000fe20008ffe4ff */
[----:B------:R1:W-:Y:S01]  /*30310*/  STL [R1+0x7b0], R5 ;  /* 0x0007b00501007387 */ /* 0x0003e20000100800 */
[----:B------:R-:W-:-:S03]  /*30320*/  IADD3.X R4, R4, UR16, RZ, P2, !PT ;  /* 0x0000001004047c10 */ /* 0x000fc600097fe4ff */
[----:B------:R-:W-:Y:S01]  /*30330*/  IMAD.MOV.U32 R191, RZ, RZ, R6 ;  /* 0x000000ffffbf7224 */ /* 0x000fe200078e0006 */
[----:B------:R-:W-:Y:S04]  /*30340*/  STL [R1+0x7ac], R6 ;  /* 0x0007ac0601007387 */ /* 0x000fe80000100800 */
[----:B------:R1:W-:Y:S04]  /*30350*/  STL [R1+0x7f0], R3 ;  /* 0x0007f00301007387 */ /* 0x0003e80000100800 */
[----:B------:R1:W-:Y:S04]  /*30360*/  LDGSTS.E [R188+0x7800], desc[UR18][R190.64], P0 ;  /* 0x07800000bebc7fae */ /* 0x0003e80008121852 */
[----:B------:R1:W-:Y:S04]  /*30370*/  STL [R1+0x7ec], R4 ;  /* 0x0007ec0401007387 */ /* 0x0003e80000100800 */
[----:B-1----:R-:W4:Y:S01]  /*30380*/  LDL.LU R5, [R1+0xb4] ;  /* 0x0000b40001057983 */ /* 0x002f220000300800 */
[----:B------:R-:W-:-:S03]  /*30390*/  IMAD.MOV.U32 R190, RZ, RZ, R3 ;  /* 0x000000ffffbe7224 */ /* 0x000fc600078e0003 */
[----:B------:R-:W4:Y:S01]  /*303a0*/  LDL.LU R3, [R1+0xb8] ;  /* 0x0000b80001037983 */ /* 0x000f220000300800 */
[----:B------:R-:W-:-:S03]  /*303b0*/  IMAD.MOV.U32 R191, RZ, RZ, R4 ;  /* 0x000000ffffbf7224 */ /* 0x000fc600078e0004 */
[----:B------:R-:W4:Y:S04]  /*303c0*/  LDL.LU R6, [R1+0xf4] ;  /* 0x0000f40001067983 */ /* 0x000f280000300800 */
[----:B------:R-:W4:Y:S04]  /*303d0*/  LDL.LU R4, [R1+0xf8] ;  /* 0x0000f80001047983 */ /* 0x000f280000300800 */
[----:B------:R1:W-:Y:S02]  /*303e0*/  LDGSTS.E [R188+0x7c00], desc[UR18][R190.64], P0 ;  /* 0x07c00000bebc7fae */ /* 0x0003e40008121852 */
[----:B-1----:R-:W1:Y:S02]  /*303f0*/  S2R R191, SR_TID.X ;  /* 0x0000000000bf7919 */ /* 0x002e640000002100 */
[----:B-1----:R-:W-:-:S04]  /*30400*/  IMAD R191, R191, 0x100, R191 ;  /* 0x00000100bfbf7824 */ /* 0x002fc800078e02bf */
[----:B------:R-:W-:-:S05]  /*30410*/  IMAD.SHL.U32 R191, R191, 0x4, RZ ;  /* 0x00000004bfbf7824 */ /* 0x000fca00078e00ff */
[----:B------:R-:W-:-:S04]  /*30420*/  LOP3.LUT R191, R191, 0x1807c, RZ, 0xc0, !PT ;  /* 0x0001807cbfbf7812 */ /* 0x000fc800078ec0ff */
[----:B------:R-:W-:-:S05]  /*30430*/  LOP3.LUT R191, R191, 0x10, RZ, 0x3c, !PT ;  /* 0x00000010bfbf7812 */ /* 0x000fca00078e3cff */
[----:B------:R-:W-:Y:S01]  /*30440*/  VIADD R188, R191, UR5 ;  /* 0x00000005bfbc7c36 */ /* 0x000fe20008000000 */
[----:B--2---:R-:W-:Y:S02]  /*30450*/  IADD3 R0, P1, R0, UR21, RZ ;  /* 0x0000001500007c10 */ /* 0x004fe4000ff3e0ff */
[----:B------:R-:W-:-:S03]  /*30460*/  IADD3 R2, P2, R2, UR21, RZ ;  /* 0x0000001502027c10 */ /* 0x000fc6000ff5e0ff */
[----:B------:R1:W-:Y:S01]  /*30470*/  STL [R1+0x38], R0 ;  /* 0x0000380001007387 */ /* 0x0003e20000100800 */
[----:B------:R-:W-:Y:S01]  /*30480*/  IMAD.MOV.U32 R190, RZ, RZ, R0 ;  /* 0x000000ffffbe7224 */ /* 0x000fe200078e0000 */
[----:B---3--:R-:W-:Y:S02]  /*30490*/  IADD3.X R7, R7, UR16, RZ, P1, !PT ;  /* 0x0000001007077c10 */ /* 0x008fe40008ffe4ff */
[----:B----4-:R-:W-:-:S03]  /*304a0*/  IADD3.X R239, R239, UR16, RZ, P2, !PT ;  /* 0x00000010efef7c10 */ /* 0x010fc600097fe4ff */
[----:B------:R2:W-:Y:S01]  /*304b0*/  STL [R1+0x34], R7 ;  /* 0x0000340701007387 */ /* 0x0005e20000100800 */
[----:B------:R-:W-:-:S03]  /*304c0*/  IMAD.MOV.U32 R191, RZ, RZ, R7 ;  /* 0x000000ffffbf7224 */ /* 0x000fc600078e0007 */
[----:B------:R3:W-:Y:S04]  /*304d0*/  STL [R1+0x78], R2 ;  /* 0x0000780201007387 */ /* 0x0007e80000100800 */
[----:B------:R4:W-:Y:S04]  /*304e0*/  STL [R1+0x74], R239 ;  /* 0x000074ef01007387 */ /* 0x0009e80000100800 */
[----:B-1----:R-:W4:Y:S04]  /*304f0*/  LDL.LU R0, [R1+0x138] ;  /* 0x0001380001007983 */ /* 0x002f280000300800 */
[----:B------:R1:W-:Y:S04]  /*30500*/  LDGSTS.E [R188+0x80], desc[UR18][R190.64], P0 ;  /* 0x00080000bebc7fae */ /* 0x0003e80008121852 */
        /* <DEDUP_REMOVED lines=40> */
[----:B----4-:R-:W4:Y:S01]  /*30790*/  LDL.LU R239, [R1+0x274] ;  /* 0x0002740001ef7983 */ /* 0x010f220000300800 */
[----:B------:R-:W-:-:S03]  /*307a0*/  IADD3 R3, P1, R3, UR21, RZ ;  /* 0x0000001503037c10 */ /* 0x000fc6000ff3e0ff */
[----:B------:R1:W-:Y:S04]  /*307b0*/  LDGSTS.E [R188+0x1480], desc[UR18][R190.64], P0 ;  /* 0x01480000bebc7fae */ /* 0x0003e80008121852 */
[----:B------:R1:W-:Y:S01]  /*307c0*/  STL [R1+0x1b8], R3 ;  /* 0x0001b80301007387 */ /* 0x0003e20000100800 */
[----:B------:R-:W-:Y:S01]  /*307d0*/  IADD3 R5, P2, R5, UR21, RZ ;  /* 0x0000001505057c10 */ /* 0x000fe2000ff5e0ff */
[----:B-1----:R-:W-:Y:S01]  /*307e0*/  IMAD.MOV.U32 R190, RZ, RZ, R3 ;  /* 0x000000ffffbe7224 */ /* 0x002fe200078e0003 */
        /* <DEDUP_REMOVED lines=177> */
[----:B------:R-:W-:Y:S01]  /*31300*/  STL [R1+0x6b8], R3 ;  /* 0x0006b80301007387 */ /* 0x000fe20000100800 */
[----:B------:R-:W-:Y:S01]  /*31310*/  IADD3 R4, P2, R4, UR21, RZ ;  /* 0x0000001504047c10 */ /* 0x000fe2000ff5e0ff */
[----:B-1----:R-:W-:Y:S01]  /*31320*/  IMAD.MOV.U32 R190, RZ, RZ, R3 ;  /* 0x000000ffffbe7224 */ /* 0x002fe200078e0003 */
        /* <DEDUP_REMOVED lines=30> */
[----:B----4-:R-:W4:Y:S01]  /*31510*/  LDL.LU R239, [R1+0x7c] ;  /* 0x00007c0001ef7983 */ /* 0x010f220000300800 */
[----:B------:R-:W-:-:S03]  /*31520*/  IADD3 R5, P1, R5, UR21, RZ ;  /* 0x0000001505057c10 */ /* 0x000fc6000ff3e0ff */
[----:B------:R1:W-:Y:S01]  /*31530*/  LDGSTS.E [R188+0x7480], desc[UR18][R190.64], P0 ;  /* 0x07480000bebc7fae */ /* 0x0003e20008121852 */
[----:B------:R-:W-:Y:S02]  /*31540*/  IADD3 R3, P2, R3, UR21, RZ ;  /* 0x0000001503037c10 */ /* 0x000fe4000ff5e0ff */
[----:B------:R-:W-:Y:S01]  /*31550*/  IADD3.X R6, R6, UR16, RZ, P1, !PT ;  /* 0x0000001006067c10 */ /* 0x000fe20008ffe4ff */
[----:B-1----:R-:W-:Y:S01]  /*31560*/  IMAD.MOV.U32 R190, RZ, RZ, R5 ;  /* 0x000000ffffbe7224 */ /* 0x002fe200078e0005 */
[----:B------:R1:W-:Y:S01]  /*31570*/  STL [R1+0x7b8], R5 ;  /* 0x0007b80501007387 */ /* 0x0003e20000100800 */
[----:B------:R-:W-:Y:S02]  /*31580*/  IADD3.X R4, R4, UR16, RZ, P2, !PT ;  /* 0x0000001004047c10 */ /* 0x000fe400097fe4ff */
        /* <DEDUP_REMOVED lines=72> */
[----:B------:R1:W-:Y:S01]  /*31a10*/  LDGSTS.E [R188+0x1500], desc[UR18][R190.64], P0 ;  /* 0x01500000bebc7fae */ /* 0x0003e20008121852 */
[----:B------:R-:W-:-:S03]  /*31a20*/  IADD3 R5, P2, R5, UR21, RZ ;  /* 0x0000001505057c10 */ /* 0x000fc6000ff5e0ff */
[----:B------:R1:W-:Y:S01]  /*31a30*/  STL [R1+0x1c0], R3 ;  /* 0x0001c00301007387 */ /* 0x0003e20000100800 */
[----:B------:R-:W-:Y:S01]  /*31a40*/  IADD3.X R4, R4, UR16, RZ, P1, !PT ;  /* 0x0000001004047c10 */ /* 0x000fe20008ffe4ff */
[----:B-1----:R-:W-:Y:S01]  /*31a50*/  IMAD.MOV.U32 R190, RZ, RZ, R3 ;  /* 0x000000ffffbe7224 */ /* 0x002fe200078e0003 */
        /* <DEDUP_REMOVED lines=177> */
[----:B------:R-:W-:Y:S01]  /*32570*/  STL [R1+0x6c0], R3 ;  /* 0x0006c00301007387 */ /* 0x000fe20000100800 */
[----:B------:R-:W-:Y:S01]  /*32580*/  IADD3.X R5, R5, UR16, RZ, P1, !PT ;  /* 0x0000001005057c10 */ /* 0x000fe20008ffe4ff */
[----:B-1----:R-:W-:Y:S01]  /*32590*/  IMAD.MOV.U32 R190, RZ, RZ, R3 ;  /* 0x000000ffffbe7224 */ /* 0x002fe200078e0003 */
        /* <DEDUP_REMOVED lines=30> */
[----:B------:R-:W-:Y:S02]  /*32780*/  IADD3 R5, P1, R5, UR21, RZ ;  /* 0x0000001505057c10 */ /* 0x000fe4000ff3e0ff */
[----:B------:R-:W-:Y:S01]  /*32790*/  IADD3 R3, P2, R3, UR21, RZ ;  /* 0x0000001503037c10 */ /* 0x000fe2000ff5e0ff */
[----:B------:R1:W-:Y:S01]  /*327a0*/  LDGSTS.E [R188+0x7500], desc[UR18][R190.64], P0 ;  /* 0x07500000bebc7fae */ /* 0x0003e20008121852 */
[----:B------:R-:W-:-:S03]  /*327b0*/  IADD3.X R6, R6, UR16, RZ, P1, !PT ;  /* 0x0000001006067c10 */ /* 0x000fc60008ffe4ff */
[----:B------:R1:W-:Y:S01]  /*327c0*/  STL [R1+0x7c0], R5 ;  /* 0x0007c00501007387 */ /* 0x0003e20000100800 */
[----:B------:R-:W-:Y:S01]  /*327d0*/  IADD3.X R4, R4, UR16, RZ, P2, !PT ;  /* 0x0000001004047c10 */ /* 0x000fe200097fe4ff */
[----:B-1----:R-:W-:Y:S02]  /*327e0*/  IMAD.MOV.U32 R190, RZ, RZ, R5 ;  /* 0x000000ffffbe7224 */ /* 0x002fe400078e0005 */
[----:B------:R-:W-:Y:S01]  /*327f0*/  IMAD.MOV.U32 R191, RZ, RZ, R6 ;  /* 0x000000ffffbf7224 */ /* 0x000fe200078e0006 */
[----:B------:R-:W-:Y:S04]  /*32800*/  STL [R1+0x7bc], R6 ;  /* 0x0007bc0601007387 */ /* 0x000fe80000100800 */
[----:B------:R1:W-:Y:S04]  /*32810*/  STL [R1+0x800], R3 ;  /* 0x0008000301007387 */ /* 0x0003e80000100800 */
[----:B------:R1:W-:Y:S04]  /*32820*/  LDGSTS.E [R188+0x7900], desc[UR18][R190.64], P0 ;  /* 0x07900000bebc7fae */ /* 0x0003e80008121852 */
[----:B------:R1:W-:Y:S04]  /*32830*/  STL [R1+0x7fc], R4 ;  /* 0x0007fc0401007387 */ /* 0x0003e80000100800 */
[----:B------:R-:W4:Y:S01]  /*32840*/  LDL.LU R5, [R1+0xc4] ;  /* 0x0000c40001057983 */ /* 0x000f220000300800 */
[----:B-1----:R-:W-:-:S03]  /*32850*/  IMAD.MOV.U32 R190, RZ, RZ, R3 ;  /* 0x000000ffffbe7224 */ /* 0x002fc600078e0003 */
        /* <DEDUP_REMOVED lines=285> */
[----:B------:R-:W-:-:S03]  /*33a30*/  IADD3.X R4, R4, UR16, RZ, P2, !PT ;  /* 0x0000001004047c10 */ /* 0x000fc600097fe4ff */
[----:B------:R-:W-:Y:S01]  /*33a40*/  STL [R1+0x7c4], R6 ;  /* 0x0007c40601007387 */ /* 0x000fe20000100800 */
[----:B-1----:R-:W-:Y:S02]  /*33a50*/  IMAD.MOV.U32 R190, RZ, RZ, R5 ;  /* 0x000000ffffbe7224 */ /* 0x002fe400078e0005 */
[----:B------:R-:W-:Y:S01]  /*33a60*/  IMAD.MOV.U32 R191, RZ, RZ, R6 ;  /* 0x000000ffffbf7224 */ /* 0x000fe200078e0006 */
        /* <DEDUP_REMOVED lines=32> */
[----:B----4-:R-:W4:Y:S01]  /*33c70*/  LDL.LU R239, [R1+0x18c] ;  /* 0x00018c0001ef7983 */ /* 0x010f220000300800 */
[----:B------:R-:W-:-:S03]  /*33c80*/  IADD3 R3, P1, R3, UR21, RZ ;  /* 0x0000001503037c10 */ /* 0x000fc6000ff3e0ff */
[----:B------:R1:W-:Y:S01]  /*33c90*/  LDGSTS.E [R188+0x600], desc[UR18][R190.64], P0 ;  /* 0x00600000bebc7fae */ /* 0x0003e20008121852 */
[----:B------:R-:W-:Y:S02]  /*33ca0*/  IADD3.X R5, R5, UR16, RZ, P1, !PT ;  /* 0x0000001005057c10 */ /* 0x000fe40008ffe4ff */
[----:B------:R-:W-:Y:S01]  /*33cb0*/  IADD3 R4, P2, R4, UR21, RZ ;  /* 0x0000001504047c10 */ /* 0x000fe2000ff5e0ff */
[----:B------:R1:W-:Y:S03]  /*33cc0*/  STL [R1+0xd0], R3 ;  /* 0x0000d00301007387 */ /* 0x0003e60000100800 */
[----:B------:R-:W-:Y:S01]  /*33cd0*/  IADD3.X R6, R6, UR16, RZ, P2, !PT ;  /* 0x0000001006067c10 */ /* 0x000fe200097fe4ff */
[----:B------:R1:W-:Y:S02]  /*33ce0*/  STL [R1+0xcc], R5 ;  /* 0x0000cc0501007387 */ /* 0x0003e40000100800 */
[----:B-1----:R-:W-:-:S02]  /*33cf0*/  IMAD.MOV.U32 R190, RZ, RZ, R3 ;  /* 0x000000ffffbe7224 */ /* 0x002fc400078e0003 */
[----:B------:R-:W-:Y:S01]  /*33d00*/  IMAD.MOV.U32 R191, RZ, RZ, R5 ;  /* 0x000000ffffbf7224 */ /* 0x000fe200078e0005 */
[----:B------:R1:W-:Y:S04]  /*33d10*/  STL [R1+0x110], R4 ;  /* 0x0001100401007387 */ /* 0x0003e80000100800 */
[----:B------:R-:W4:Y:S04]  /*33d20*/  LDL.LU R3, [R1+0x1d0] ;  /* 0x0001d00001037983 */ /* 0x000f280000300800 */
[----:B------:R1:W-:Y:S04]  /*33d30*/  STL [R1+0x10c], R6 ;  /* 0x00010c0601007387 */ /* 0x0003e80000100800 */
[----:B------:R1:W-:Y:S04]  /*33d40*/  LDGSTS.E [R188+0xa00], desc[UR18][R190.64], P0 ;  /* 0x00a00000bebc7fae */ /* 0x0003e80008121852 */
[----:B------:R-:W4:Y:S01]  /*33d50*/  LDL.LU R5, [R1+0x210] ;  /* 0x0002100001057983 */ /* 0x000f220000300800 */
[----:B-1----:R-:W-:-:S03]  /*33d60*/  IMAD.MOV.U32 R190, RZ, RZ, R4 ;  /* 0x000000ffffbe7224 */ /* 0x002fc600078e0004 */
        /* <DEDUP_REMOVED lines=27> */
[----:B------:R1:W-:Y:S02]  /*33f20*/  STL [R1+0x1cc], R4 ;  /* 0x0001cc0401007387 */ /* 0x0003e40000100800 */
[----:B-1----:R-:W-:Y:S02]  /*33f30*/  IMAD.MOV.U32 R190, RZ, RZ, R3 ;  /* 0x000000ffffbe7224 */ /* 0x002fe400078e0003 */
        /* <DEDUP_REMOVED lines=176> */
[----:B------:R-:W-:Y:S01]  /*34a40*/  STL [R1+0x6d0], R3 ;  /* 0x0006d00301007387 */ /* 0x000fe20000100800 */
[----:B------:R-:W-:-:S03]  /*34a50*/  IADD3.X R6, R6, UR16, RZ, P2, !PT ;  /* 0x0000001006067c10 */ /* 0x000fc600097fe4ff */
[----:B------:R1:W-:Y:S02]  /*34a60*/  STL [R1+0x6cc], R5 ;  /* 0x0006cc0501007387 */ /* 0x0003e40000100800 */
[----:B-1----:R-:W-:Y:S02]  /*34a70*/  IMAD.MOV.U32 R190, RZ, RZ, R3 ;  /* 0x000000ffffbe7224 */ /* 0x002fe400078e0003 */
[----:B------:R-:W-:Y:S01]  /*34a80*/  IMAD.MOV.U32 R191, RZ, RZ, R5 ;  /* 0x000000ffffbf7224 */ /* 0x000fe200078e0005 */
[----:B------:R-:W-:Y:S04]  /*34a90*/  STL [R1+0x710], R4 ;  /* 0x0007100401007387 */ /* 0x000fe80000100800 */
[----:B------:R1:W-:Y:S04]  /*34aa0*/  LDGSTS.E [R188+0x6a00], desc[UR18][R190.64], P0 ;  /* 0x06a00000bebc7fae */ /* 0x0003e80008121852 */
[----:B------:R-:W4:Y:S04]  /*34ab0*/  LDL.LU R5, [R1+0x7d0] ;  /* 0x0007d00001057983 */ /* 0x000f280000300800 */
[----:B------:R1:W-:Y:S04]  /*34ac0*/  STL [R1+0x70c], R6 ;  /* 0x00070c0601007387 */ /* 0x0003e80000100800 */
        /* <DEDUP_REMOVED lines=26> */
[----:B------:R-:W-:Y:S02]  /*34c70*/  IADD3.X R6, R6, UR16, RZ, P1, !PT ;  /* 0x0000001006067c10 */ /* 0x000fe40008ffe4ff */
[----:B------:R-:W-:Y:S01]  /*34c80*/  IADD3.X R4, R4, UR16, RZ, P2, !PT ;  /* 0x0000001004047c10 */ /* 0x000fe200097fe4ff */
[----:B------:R1:W-:Y:S04]  /*34c90*/  STL [R1+0x7d0], R5 ;  /* 0x0007d00501007387 */ /* 0x0003e80000100800 */
[----:B------:R-:W-:Y:S01]  /*34ca0*/  STL [R1+0x7cc], R6 ;  /* 0x0007cc0601007387 */ /* 0x000fe20000100800 */
[----:B-1----:R-:W-:-:S02]  /*34cb0*/  IMAD.MOV.U32 R190, RZ, RZ, R5 ;  /* 0x000000ffffbe7224 */ /* 0x002fc400078e0005 */
        /* <DEDUP_REMOVED lines=585> */
[----:B-1----:R-:W-:Y:S02]  /*37150*/  IMAD.MOV.U32 R190, RZ, RZ, R5 ;  /* 0x000000ffffbe7224 */ /* 0x002fe400078e0005 */
[----:B------:R-:W-:-:S05]  /*37160*/  IMAD.MOV.U32 R191, RZ, RZ, R6 ;  /* 0x000000ffffbf7224 */ /* 0x000fca00078e0006 */
[----:B------:R1:W-:Y:S02]  /*37170*/  LDGSTS.E [R188+0x7b00], desc[UR18][R190.64], P0 ;  /* 0x07b00000bebc7fae */ /* 0x0003e40008121852 */
[----:B-1----:R-:W-:Y:S02]  /*37180*/  IMAD.MOV.U32 R190, RZ, RZ, R3 ;  /* 0x000000ffffbe7224 */ /* 0x002fe400078e0003 */
[----:B------:R-:W-:-:S05]  /*37190*/  IMAD.MOV.U32 R191, RZ, RZ, R4 ;  /* 0x000000ffffbf7224 */ /* 0x000fca00078e0004 */
[----:B------:R1:W-:Y:S02]  /*371a0*/  LDGSTS.E [R188+0x7f00], desc[UR18][R190.64], P0 ;  /* 0x07f00000bebc7fae */ /* 0x0003e40008121852 */
[----:B-1----:R-:W1:Y:S02]  /*371b0*/  S2R R191, SR_TID.X ;  /* 0x0000000000bf7919 */ /* 0x002e640000002100 */
[----:B------:R1:W-:Y:S04]  /*371c0*/  STL [R1+0x7e0], R5 ;  /* 0x0007e00501007387 */ /* 0x0003e80000100800 */
[----:B------:R-:W-:Y:S04]  /*371d0*/  STL [R1+0x7dc], R6 ;  /* 0x0007dc0601007387 */ /* 0x000fe80000100800 */
[----:B------:R1:W-:Y:S04]  /*371e0*/  STL [R1+0x820], R3 ;  /* 0x0008200301007387 */ /* 0x0003e80000100800 */
[----:B------:R1:W-:Y:S04]  /*371f0*/  STL [R1+0x81c], R4 ;  /* 0x00081c0401007387 */ /* 0x0003e80000100800 */
[----:B-1----:R-:W4:Y:S04]  /*37200*/  LDL.LU R5, [R1+0xe4] ;  /* 0x0000e40001057983 */ /* 0x002f280000300800 */
[----:B------:R-:W4:Y:S04]  /*37210*/  LDL.LU R3, [R1+0xe8] ;  /* 0x0000e80001037983 */ /* 0x000f280000300800 */
[----:B------:R-:W4:Y:S01]  /*37220*/  LDL.LU R6, [R1+0x124] ;  /* 0x0001240001067983 */ /* 0x000f220000300800 */
[----:B------:R-:W-:-:S03]  /*37230*/  IMAD R191, R191, 0x100, R191 ;  /* 0x00000100bfbf7824 */ /* 0x000fc600078e02bf */
[----:B------:R-:W4:Y:S01]  /*37240*/  LDL.LU R4, [R1+0x128] ;  /* 0x0001280001047983 */ /* 0x000f220000300800 */
        /* <DEDUP_REMOVED lines=23> */
[----:B------:R-:W-:Y:S01]  /*373c0*/  IADD3.X R5, R5, UR16, RZ, P1, !PT ;  /* 0x0000001005057c10 */ /* 0x000fe20008ffe4ff */
[----:B------:R1:W-:Y:S01]  /*373d0*/  STL [R1+0xe8], R3 ;  /* 0x0000e80301007387 */ /* 0x0003e20000100800 */
[----:B------:R-:W-:Y:S01]  /*373e0*/  IADD3 R4, P2, R4, UR21, RZ ;  /* 0x0000001504047c10 */ /* 0x000fe2000ff5e0ff */
[----:B-1----:R-:W-:Y:S02]  /*373f0*/  IMAD.MOV.U32 R190, RZ, RZ, R3 ;  /* 0x000000ffffbe7224 */ /* 0x002fe400078e0003 */
[----:B------:R1:W-:Y:S01]  /*37400*/  STL [R1+0xe4], R5 ;  /* 0x0000e40501007387 */ /* 0x0003e20000100800 */
[----:B------:R-:W-:Y:S01]  /*37410*/  IMAD.MOV.U32 R191, RZ, RZ, R5 ;  /* 0x000000ffffbf7224 */ /* 0x000fe200078e0005 */
[----:B------:R-:W-:Y:S02]  /*37420*/  IADD3.X R6, R6, UR16, RZ, P2, !PT ;  /* 0x0000001006067c10 */ /* 0x000fe400097fe4ff */
[----:B------:R1:W-:Y:S04]  /*37430*/  STL [R1+0x128], R4 ;  /* 0x0001280401007387 */ /* 0x0003e80000100800 */
[----:B------:R-:W4:Y:S04]  /*37440*/  LDL.LU R3, [R1+0x1e8] ;  /* 0x0001e80001037983 */ /* 0x000f280000300800 */
[----:B------:R1:W-:Y:S04]  /*37450*/  STL [R1+0x124], R6 ;  /* 0x0001240601007387 */ /* 0x0003e80000100800 */
[----:B------:R1:W-:Y:S04]  /*37460*/  LDGSTS.E [R188+0xb80], desc[UR18][R190.64], P0 ;  /* 0x00b80000bebc7fae */ /* 0x0003e80008121852 */
[----:B-1----:R-:W4:Y:S01]  /*37470*/  LDL.LU R5, [R1+0x228] ;  /* 0x0002280001057983 */ /* 0x002f220000300800 */
[----:B------:R-:W-:-:S02]  /*37480*/  IMAD.MOV.U32 R190, RZ, RZ, R4 ;  /* 0x000000ffffbe7224 */ /* 0x000fc400078e0004 */
[----:B------:R-:W-:Y:S01]  /*37490*/  IMAD.MOV.U32 R191, RZ, RZ, R6 ;  /* 0x000000ffffbf7224 */ /* 0x000fe200078e0006 */
[----:B------:R-:W4:Y:S04]  /*374a0*/  LDL.LU R4, [R1+0x1e4] ;  /* 0x0001e40001047983 */ /* 0x000f280000300800 */
[----:B------:R-:W4:Y:S04]  /*374b0*/  LDL.LU R6, [R1+0x224] ;  /* 0x0002240001067983 */ /* 0x000f280000300800 */
[----:B------:R1:W-:Y:S01]  /*374c0*/  LDGSTS.E [R188+0xf80], desc[UR18][R190.64], P0 ;  /* 0x00f80000bebc7fae */ /* 0x0003e20008121852 */
[----:B------:R-:W-:-:S02]  /*374d0*/  IADD3 R0, P1, R0, UR21, RZ ;  /* 0x0000001500007c10 */ /* 0x000fc4000ff3e0ff */
        /* <DEDUP_REMOVED lines=79> */
[----:B------:R-:W-:Y:S04]  /*379d0*/  STL [R1+0x3a8], R7 ;  /* 0x0003a80701007387 */ /* 0x000fe80000100800 */
[----:B--2---:R-:W2:Y:S04]  /*379e0*/  LDL.LU R0, [R1+0x468] ;  /* 0x0004680001007983 */ /* 0x004ea80000300800 */
[----:B------:R3:W-:Y:S04]  /*379f0*/  STL [R1+0x3a4], R239 ;  /* 0x0003a4ef01007387 */ /* 0x0007e80000100800 */
[----:B------:R4:W-:Y:S04]  /*37a00*/  LDGSTS.E [R188+0x3380], desc[UR18][R190.64], P0 ;  /* 0x03380000bebc7fae */ /* 0x0009e80008121852 */
[----:B-1----:R-:W2:Y:S01]  /*37a10*/  LDL.LU R2, [R1+0x4a8] ;  /* 0x0004a80001027983 */ /* 0x002ea20000300800 */
[----:B----4-:R-:W-:-:S03]  /*37a20*/  IMAD.MOV.U32 R191, RZ, RZ, R239 ;  /* 0x000000ffffbf7224 */ /* 0x010fc600078e00ef */
[----:B---3--:R-:W3:Y:S01]  /*37a30*/  LDL.LU R239, [R1+0x464] ;  /* 0x0004640001ef7983 */ /* 0x008ee20000300800 */
[----:B------:R-:W-:-:S03]  /*37a40*/  IMAD.MOV.U32 R190, RZ, RZ, R7 ;  /* 0x000000ffffbe7224 */ /* 0x000fc600078e0007 */
[----:B------:R-:W4:Y:S04]  /*37a50*/  LDL.LU R7, [R1+0x4a4] ;  /* 0x0004a40001077983 */ /* 0x000f280000300800 */
        /* <DEDUP_REMOVED lines=38> */
[----:B-1----:R-:W-:Y:S01]  /*37cc0*/  IMAD.MOV.U32 R190, RZ, RZ, R3 ;  /* 0x000000ffffbe7224 */ /* 0x002fe200078e0003 */
[----:B------:R-:W-:Y:S02]  /*37cd0*/  IADD3 R4, P2, R4, UR21, RZ ;  /* 0x0000001504047c10 */ /* 0x000fe4000ff5e0ff */
[----:B------:R-:W-:Y:S02]  /*37ce0*/  IADD3.X R5, R5, UR16, RZ, P1, !PT ;  /* 0x0000001005057c10 */ /* 0x000fe40008ffe4ff */
[----:B------:R-:W-:-:S03]  /*37cf0*/  IADD3.X R6, R6, UR16, RZ, P2, !PT ;  /* 0x0000001006067c10 */ /* 0x000fc600097fe4ff */
[----:B------:R-:W-:Y:S01]  /*37d00*/  IMAD.MOV.U32 R191, RZ, RZ, R5 ;  /* 0x000000ffffbf7224 */ /* 0x000fe200078e0005 */
[----:B------:R-:W-:Y:S04]  /*37d10*/  STL [R1+0x4e8], R3 ;  /* 0x0004e80301007387 */ /* 0x000fe80000100800 */
[----:B------:R1:W-:Y:S04]  /*37d20*/  LDGSTS.E [R188+0x4b80], desc[UR18][R190.64], P0 ;  /* 0x04b80000bebc7fae */ /* 0x0003e80008121852 */
[----:B------:R1:W-:Y:S04]  /*37d30*/  STL [R1+0x4e4], R5 ;  /* 0x0004e40501007387 */ /* 0x0003e80000100800 */
[----:B------:R-:W-:Y:S01]  /*37d40*/  STL [R1+0x528], R4 ;  /* 0x0005280401007387 */ /* 0x000fe20000100800 */
[----:B-1----:R-:W-:-:S02]  /*37d50*/  IMAD.MOV.U32 R190, RZ, RZ, R4 ;  /* 0x000000ffffbe7224 */ /* 0x002fc400078e0004 */
[----:B------:R-:W-:Y:S01]  /*37d60*/  IMAD.MOV.U32 R191, RZ, RZ, R6 ;  /* 0x000000ffffbf7224 */ /* 0x000fe200078e0006 */
[----:B------:R-:W4:Y:S04]  /*37d70*/  LDL.LU R5, [R1+0x5e8] ;  /* 0x0005e80001057983 */ /* 0x000f280000300800 */
[----:B------:R1:W-:Y:S04]  /*37d80*/  LDGSTS.E [R188+0x4f80], desc[UR18][R190.64], P0 ;  /* 0x04f80000bebc7fae */ /* 0x0003e80008121852 */
[----:B------:R1:W-:Y:S04]  /*37d90*/  STL [R1+0x524], R6 ;  /* 0x0005240601007387 */ /* 0x0003e80000100800 */
[----:B------:R-:W4:Y:S04]  /*37da0*/  LDL.LU R3, [R1+0x628] ;  /* 0x0006280001037983 */ /* 0x000f280000300800 */
[----:B-1----:R-:W5:Y:S04]  /*37db0*/  LDL.LU R6, [R1+0xd2c] ;  /* 0x000d2c0001067983 */ /* 0x002f680000300800 */
[----:B------:R-:W4:Y:S01]  /*37dc0*/  LDL.LU R4, [R1+0x624] ;  /* 0x0006240001047983 */ /* 0x000f220000300800 */
[----:B--2---:R-:W-:-:S05]  /*37dd0*/  IADD3 R0, P1, R0, UR21, RZ ;  /* 0x0000001500007c10 */ /* 0x004fca000ff3e0ff */
[----:B------:R-:W-:Y:S01]  /*37de0*/  IMAD.MOV.U32 R190, RZ, RZ, R0 ;  /* 0x000000ffffbe7224 */ /* 0x000fe200078e0000 */
[----:B------:R-:W-:Y:S01]  /*37df0*/  IADD3 R239, P2, R239, UR21, RZ ;  /* 0x00000015efef7c10 */ /* 0x000fe2000ff5e0ff */
[----:B------:R-:W-:Y:S01]  /*37e00*/  STL [R1+0x568], R0 ;  /* 0x0005680001007387 */ /* 0x000fe20000100800 */
[----:B---3--:R-:W-:Y:S02]  /*37e10*/  IADD3.X R2, R2, UR16, RZ, P1, !PT ;  /* 0x0000001002027c10 */ /* 0x008fe40008ffe4ff */
[----:B----4-:R-:W-:-:S03]  /*37e20*/  IADD3.X R7, R7, UR16, RZ, P2, !PT ;  /* 0x0000001007077c10 */ /* 0x010fc600097fe4ff */
[----:B------:R-:W-:Y:S01]  /*37e30*/  IMAD.MOV.U32 R191, RZ, RZ, R2 ;  /* 0x000000ffffbf7224 */ /* 0x000fe200078e0002 */
[----:B------:R1:W-:Y:S04]  /*37e40*/  STL [R1+0x564], R2 ;  /* 0x0005640201007387 */ /* 0x0003e80000100800 */
[----:B------:R2:W-:Y:S04]  /*37e50*/  LDGSTS.E [R188+0x5380], desc[UR18][R190.64], P0 ;  /* 0x05380000bebc7fae */ /* 0x0005e80008121852 */
[----:B------:R-:W-:Y:S04]  /*37e60*/  STL [R1+0x5a8], R239 ;  /* 0x0005a8ef01007387 */ /* 0x000fe80000100800 */
[----:B-1----:R-:W3:Y:S01]  /*37e70*/  LDL.LU R2, [R1+0x668] ;  /* 0x0006680001027983 */ /* 0x002ee20000300800 */
[----:B--2---:R-:W-:-:S02]  /*37e80*/  IMAD.MOV.U32 R190, RZ, RZ, R239 ;  /* 0x000000ffffbe7224 */ /* 0x004fc400078e00ef */
[----:B------:R-:W-:Y:S01]  /*37e90*/  IMAD.MOV.U32 R191, RZ, RZ, R7 ;  /* 0x000000ffffbf7224 */ /* 0x000fe200078e0007 */
[----:B------:R1:W-:Y:S04]  /*37ea0*/  STL [R1+0x5a4], R7 ;  /* 0x0005a40701007387 */ /* 0x0003e80000100800 */
[----:B------:R-:W2:Y:S04]  /*37eb0*/  LDL.LU R0, [R1+0x6a8] ;  /* 0x0006a80001007983 */ /* 0x000ea80000300800 */
[----:B------:R4:W-:Y:S04]  /*37ec0*/  LDGSTS.E [R188+0x5780], desc[UR18][R190.64], P0 ;  /* 0x05780000bebc7fae */ /* 0x0009e80008121852 */
[----:B-1----:R-:W5:Y:S04]  /*37ed0*/  LDL.LU R7, [R1+0xd28] ;  /* 0x000d280001077983 */ /* 0x002f680000300800 */
[----:B------:R-:W2:Y:S04]  /*37ee0*/  LDL.LU R239, [R1+0x6a4] ;  /* 0x0006a40001ef7983 */ /* 0x000ea80000300800 */
[----:B------:R-:W3:Y:S01]  /*37ef0*/  LDL.LU R191, [R1+0x5e4] ;  /* 0x0005e40001bf7983 */ /* 0x000ee20000300800 */
[----:B------:R-:W-:-:S05]  /*37f00*/  IADD3 R5, P1, R5, UR21, RZ ;  /* 0x0000001505057c10 */ /* 0x000fca000ff3e0ff */
[----:B----4-:R-:W-:Y:S01]  /*37f10*/  IMAD.MOV.U32 R190, RZ, RZ, R5 ;  /* 0x000000ffffbe7224 */ /* 0x010fe200078e0005 */
[----:B------:R-:W-:Y:S01]  /*37f20*/  IADD3 R3, P2, R3, UR21, RZ ;  /* 0x0000001503037c10 */ /* 0x000fe2000ff5e0ff */
[----:B------:R1:W-:Y:S03]  /*37f30*/  STL [R1+0x5e8], R5 ;  /* 0x0005e80501007387 */ /* 0x0003e60000100800 */
[----:B------:R-:W-:Y:S02]  /*37f40*/  IADD3.X R4, R4, UR16, RZ, P2, !PT ;  /* 0x0000001004047c10 */ /* 0x000fe400097fe4ff */
[----:B---3--:R-:W-:-:S05]  /*37f50*/  IADD3.X R191, R191, UR16, RZ, P1, !PT ;  /* 0x00000010bfbf7c10 */ /* 0x008fca0008ffe4ff */
[----:B------:R3:W-:Y:S04]  /*37f60*/  STL [R1+0x5e4], R191 ;  /* 0x0005e4bf01007387 */ /* 0x0007e80000100800 */
[----:B------:R4:W-:Y:S04]  /*37f70*/  LDGSTS.E [R188+0x5b80], desc[UR18][R190.64], P0 ;  /* 0x05b80000bebc7fae */ /* 0x0009e80008121852 */
[----:B------:R-:W-:Y:S04]  /*37f80*/  STL [R1+0x628], R3 ;  /* 0x0006280301007387 */ /* 0x000fe80000100800 */
[----:B-1----:R-:W2:Y:S01]  /*37f90*/  LDL.LU R5, [R1+0x728] ;  /* 0x0007280001057983 */ /* 0x002ea20000300800 */
[----:B----4-:R-:W-:-:S02]  /*37fa0*/  IMAD.MOV.U32 R190, RZ, RZ, R3 ;  /* 0x000000ffffbe7224 */ /* 0x010fc400078e0003 */
[----:B---3--:R-:W-:Y:S01]  /*37fb0*/  IMAD.MOV.U32 R191, RZ, RZ, R4 ;  /* 0x000000ffffbf7224 */ /* 0x008fe200078e0004 */
[----:B------:R1:W-:Y:S04]  /*37fc0*/  STL [R1+0x624], R4 ;  /* 0x0006240401007387 */ /* 0x0003e80000100800 */
[----:B------:R3:W-:Y:S04]  /*37fd0*/  LDGSTS.E [R188+0x5f80], desc[UR18][R190.64], P0 ;  /* 0x05f80000bebc7fae */ /* 0x0007e80008121852 */
[----:B-1----:R-:W4:Y:S04]  /*37fe0*/  LDL.LU R4, [R1+0x724] ;  /* 0x0007240001047983 */ /* 0x002f280000300800 */
[----:B------:R-:W4:Y:S04]  /*37ff0*/  LDL.LU R3, [R1+0x7a8] ;  /* 0x0007a80001037983 */ /* 0x000f280000300800 */
[----:B------:R-:W4:Y:S01]  /*38000*/  LDL.LU R191, [R1+0x664] ;  /* 0x0006640001bf7983 */ /* 0x000f220000300800 */
[----:B------:R-:W-:-:S02]  /*38010*/  IADD3 R2, P1, R2, UR21, RZ ;  /* 0x0000001502027c10 */ /* 0x000fc4000ff3e0ff */
[----:B--2---:R-:W-:-:S03]  /*38020*/  IADD3 R0, P2, R0, UR21, RZ ;  /* 0x0000001500007c10 */ /* 0x004fc6000ff5e0ff */
[----:B---3--:R-:W-:Y:S01]  /*38030*/  IMAD.MOV.U32 R190, RZ, RZ, R2 ;  /* 0x000000ffffbe7224 */ /* 0x008fe200078e0002 */
[----:B------:R-:W-:Y:S01]  /*38040*/  IADD3.X R239, R239, UR16, RZ, P2, !PT ;  /* 0x00000010efef7c10 */ /* 0x000fe200097fe4ff */
[----:B------:R1:W-:Y:S01]  /*38050*/  STL [R1+0x668], R2 ;  /* 0x0006680201007387 */ /* 0x0003e20000100800 */
[----:B----4-:R-:W-:-:S05]  /*38060*/  IADD3.X R191, R191, UR16, RZ, P1, !PT ;  /* 0x00000010bfbf7c10 */ /* 0x010fca0008ffe4ff */
[----:B------:R2:W-:Y:S04]  /*38070*/  STL [R1+0x664], R191 ;  /* 0x000664bf01007387 */ /* 0x0005e80000100800 */
[----:B------:R3:W-:Y:S04]  /*38080*/  LDGSTS.E [R188+0x6380], desc[UR18][R190.64], P0 ;  /* 0x06380000bebc7fae */ /* 0x0007e80008121852 */
[----:B------:R4:W-:Y:S04]  /*38090*/  STL [R1+0x6a8], R0 ;  /* 0x0006a80001007387 */ /* 0x0009e80000100800 */
[----:B-1----:R-:W4:Y:S01]  /*380a0*/  LDL.LU R2, [R1+0x7a4] ;  /* 0x0007a40001027983 */ /* 0x002f220000300800 */
[----:B---3--:R-:W-:-:S02]  /*380b0*/  IMAD.MOV.U32 R190, RZ, RZ, R0 ;  /* 0x000000ffffbe7224 */ /* 0x008fc400078e0000 */
[----:B--2---:R-:W-:Y:S01]  /*380c0*/  IMAD.MOV.U32 R191, RZ, RZ, R239 ;  /* 0x000000ffffbf7224 */ /* 0x004fe200078e00ef */
[----:B------:R1:W-:Y:S04]  /*380d0*/  STL [R1+0x6a4], R239 ;  /* 0x0006a4ef01007387 */ /* 0x0003e80000100800 */
[----:B----4-:R-:W2:Y:S04]  /*380e0*/  LDL.LU R0, [R1+0x824] ;  /* 0x0008240001007983 */ /* 0x010ea80000300800 */
[----:B------:R3:W-:Y:S04]  /*380f0*/  LDGSTS.E [R188+0x6780], desc[UR18][R190.64], P0 ;  /* 0x06780000bebc7fae */ /* 0x0007e80008121852 */
[----:B-1----:R-:W4:Y:S04]  /*38100*/  LDL.LU R239, [R1+0x828] ;  /* 0x0008280001ef7983 */ /* 0x002f280000300800 */
[----:B------:R-:W2:Y:S04]  /*38110*/  LDL.LU R190, [R1+0x6e4] ;  /* 0x0006e40001be7983 */ /* 0x000ea80000300800 */
[----:B------:R-:W3:Y:S01]  /*38120*/  LDL.LU R191, [R1+0x6e8] ;  /* 0x0006e80001bf7983 */ /* 0x000ee20000300800 */
[----:B------:R-:W-:-:S04]  /*38130*/  IADD3 R5, P2, R5, UR21, RZ ;  /* 0x0000001505057c10 */ /* 0x000fc8000ff5e0ff */
[----:B------:R-:W-:Y:S02]  /*38140*/  IADD3.X R4, R4, UR16, RZ, P2, !PT ;  /* 0x0000001004047c10 */ /* 0x000fe400097fe4ff */
[----:B---3--:R-:W-:-:S04]  /*38150*/  IADD3 R191, P1, R191, UR21, RZ ;  /* 0x00000015bfbf7c10 */ /* 0x008fc8000ff3e0ff */
[----:B--2---:R-:W-:Y:S01]  /*38160*/  IADD3.X R190, R190, UR16, RZ, P1, !PT ;  /* 0x00000010bebe7c10 */ /* 0x004fe20008ffe4ff */
[----:B------:R1:W-:Y:S04]  /*38170*/  STL [R1+0x6e8], R191 ;  /* 0x0006e8bf01007387 */ /* 0x0003e80000100800 */
[----:B------:R2:W-:Y:S01]  /*38180*/  STL [R1+0x6e4], R190 ;  /* 0x0006e4be01007387 */ /* 0x0005e20000100800 */
[----:B-1----:R-:W-:-:S04]  /*38190*/  LOP3.LUT R191, R191, R190, RZ, 0x3c, !PT ;  /* 0x000000bebfbf7212 */ /* 0x002fc800078e3cff */
[----:B--2---:R-:W-:-:S04]  /*381a0*/  LOP3.LUT R190, R191, R190, RZ, 0x3c, !PT ;  /* 0x000000bebfbe7212 */ /* 0x004fc800078e3cff */
[----:B------:R-:W-:Y:S01]  /*381b0*/  LOP3.LUT R191, R191, R190, RZ, 0x3c, !PT ;  /* 0x000000bebfbf7212 */ /* 0x000fe200078e3cff */
[----:B------:R-:W-:Y:S04]  /*381c0*/  STL [R1+0x728], R5 ;  /* 0x0007280501007387 */ /* 0x000fe80000100800 */
[----:B------:R1:W-:Y:S04]  /*381d0*/  LDGSTS.E [R188+0x6b80], desc[UR18][R190.64], P0 ;  /* 0x06b80000bebc7fae */ /* 0x0003e80008121852 */
[----:B------:R2:W-:Y:S01]  /*381e0*/  STL [R1+0x724], R4 ;  /* 0x0007240401007387 */ /* 0x0005e20000100800 */
[----:B-1----:R-:W-:-:S02]  /*381f0*/  IMAD.MOV.U32 R190, RZ, RZ, R5 ;  /* 0x000000ffffbe7224 */ /* 0x002fc400078e0005 */
[----:B------:R-:W-:Y:S02]  /*38200*/  IMAD.MOV.U32 R191, RZ, RZ, R4 ;  /* 0x000000ffffbf7224 */ /* 0x000fe400078e0004 */
[----:B--2---:R-:W5:Y:S04]  /*38210*/  LDL.LU R4, [R1+0xd24] ;  /* 0x000d240001047983 */ /* 0x004f680000300800 */
[----:B------:R-:W5:Y:S04]  /*38220*/  LDL.LU R5, [R1+0xd20] ;  /* 0x000d200001057983 */ /* 0x000f680000300800 */
[----:B------:R1:W-:Y:S04]  /*38230*/  LDGSTS.E [R188+0x6f80], desc[UR18][R190.64], P0 ;  /* 0x06f80000bebc7fae */ /* 0x0003e80008121852 */
[----:B------:R-:W2:Y:S04]  /*38240*/  LDL.LU R190, [R1+0x764] ;  /* 0x0007640001be7983 */ /* 0x000ea80000300800 */
[----:B------:R-:W1:Y:S01]  /*38250*/  LDL.LU R191, [R1+0x768] ;  /* 0x0007680001bf7983 */ /* 0x000e620000300800 */
[----:B------:R-:W-:-:S04]  /*38260*/  IADD3 R3, P2, R3, UR21, RZ ;  /* 0x0000001503037c10 */ /* 0x000fc8000ff5e0ff */
[----:B------:R-:W-:Y:S02]  /*38270*/  IADD3.X R2, R2, UR16, RZ, P2, !PT ;  /* 0x0000001002027c10 */ /* 0x000fe400097fe4ff */
[----:B-1----:R-:W-:-:S04]  /*38280*/  IADD3 R191, P1, R191, UR21, RZ ;  /* 0x00000015bfbf7c10 */ /* 0x002fc8000ff3e0ff */
        /* <DEDUP_REMOVED lines=10> */
[----:B------:R-:W-:Y:S01]  /*38330*/  IMAD.MOV.U32 R191, RZ, RZ, R2 ;  /* 0x000000ffffbf7224 */ /* 0x000fe200078e0002 */
[----:B----4-:R-:W-:Y:S01]  /*38340*/  IADD3 R239, P2, R239, UR21, RZ ;  /* 0x00000015efef7c10 */ /* 0x010fe2000ff5e0ff */
[----:B--2---:R-:W5:Y:S01]  /*38350*/  LDL.LU R2, [R1+0xd1c] ;  /* 0x000d1c0001027983 */ /* 0x004f620000300800 */
[----:B------:R-:W1:Y:S03]  /*38360*/  LDC R3, c[0x0][0x230] ;  /* 0x00008c00ff037b82 */ /* 0x000e660000000800 */
[----:B------:R2:W-:Y:S04]  /*38370*/  LDGSTS.E [R188+0x7780], desc[UR18][R190.64], P0 ;  /* 0x07780000bebc7fae */ /* 0x0005e80008121852 */
[----:B------:R-:W3:Y:S04]  /*38380*/  LDL.LU R190, [R1+0x7e4] ;  /* 0x0007e40001be7983 */ /* 0x000ee80000300800 */
[----:B------:R-:W2:Y:S01]  /*38390*/  LDL.LU R191, [R1+0x7e8] ;  /* 0x0007e80001bf7983 */ /* 0x000ea20000300800 */
[----:B------:R-:W-:Y:S01]  /*383a0*/  IADD3.X R0, R0, UR16, RZ, P2, !PT ;  /* 0x0000001000007c10 */ /* 0x000fe200097fe4ff */
[----:B-1----:R-:W-:Y:S01]  /*383b0*/  VIADD R3, R3, 0x7f ;  /* 0x0000007f03037836 */ /* 0x002fe20000000000 */
[----:B--2---:R-:W-:-:S04]  /*383c0*/  IADD3 R191, P1, R191, UR21, RZ ;  /* 0x00000015bfbf7c10 */ /* 0x004fc8000ff3e0ff */
[----:B---3--:R-:W-:Y:S01]  /*383d0*/  IADD3.X R190, R190, UR16, RZ, P1, !PT ;  /* 0x00000010bebe7c10 */ /* 0x008fe20008ffe4ff */
        /* <DEDUP_REMOVED lines=8> */
[----:B-1----:R-:W-:-:S03]  /*38460*/  IMAD.MOV.U32 R191, RZ, RZ, R0 ;  /* 0x000000ffffbf7224 */ /* 0x002fc600078e0000 */
[----:B--2---:R1:W5:Y:S01]  /*38470*/  LDL.LU R0, [R1+0xd18] ;  /* 0x000d180001007983 */ /* 0x0043620000300800 */
[----:B------:R-:W-:Y:S01]  /*38480*/  IMAD.MOV.U32 R190, RZ, RZ, R239 ;  /* 0x000000ffffbe7224 */ /* 0x000fe200078e00ef */
[----:B------:R-:W-:-:S04]  /*38490*/  SHF.R.S32.HI R239, RZ, 0x1f, R3 ;  /* 0x0000001fffef7819 */ /* 0x000fc80000011403 */
[----:B------:R-:W-:Y:S01]  /*384a0*/  LEA.HI R239, R239, R3, RZ, 0x7 ;  /* 0x00000003efef7211 */ /* 0x000fe200078f38ff */
[----:B------:R-:W-:Y:S01]  /*384b0*/  UIADD3 UR4, UR4, 0x1, URZ ;  /* 0x0000000104047890 */ /* 0x000fe2000fffe03f */
[----:B------:R-:W2:Y:S02]  /*384c0*/  S2R R3, SR_TID.X ;  /* 0x0000000000037919 */ /* 0x000ea40000002100 */
[----:B------:R-:W-:Y:S01]  /*384d0*/  SHF.R.S32.HI R239, RZ, 0x7, R239 ;  /* 0x00000007ffef7819 */ /* 0x000fe200000114ef */
[----:B------:R1:W-:Y:S03]  /*384e0*/  LDGSTS.E [R188+0x7f80], desc[UR18][R190.64], P0 ;  /* 0x07f80000bebc7fae */ /* 0x0003e60008121852 */
[----:B------:R-:W-:Y:S01]  /*384f0*/  ISETP.NE.U32.AND P0, PT, R239, UR4, PT ;  /* 0x00000004ef007c0c */ /* 0x000fe2000bf05070 */
[----:B------:R-:W0:Y:S01]  /*38500*/  LDGDEPBAR ;  /* 0x00000000000079af */ /* 0x000e220000000000 */
[----:B--2---:R-:W-:-:S04]  /*38510*/  SHF.R.U32.HI R3, RZ, 0x6, R3 ;  /* 0x00000006ff037819 */ /* 0x004fc80000011603 */
[----:B------:R-:W-:-:S07]  /*38520*/  SGXT.U32 R3, R3, 0x1 ;  /* 0x000000010303781a */ /* 0x000fce0000000000 */
[----:B-1----:R-:W-:Y:S05]  /*38530*/  @P0 BRA `(.L_x_1) ;  /* 0xffffff3000f80947 */ /* 0x002fea000383ffff */
.L_x_0:
[----:B-----5:R-:W1:Y:S01]  /*38540*/  S2R R5, SR_TID.X ;  /* 0x0000000000057919 */ /* 0x020e620000002100 */
[C-C-:B------:R-:W-:Y:S01]  /*38550*/  LOP3.LUT R197, R0.reuse, 0xee, R3.reuse, 0xfe, !PT ;  /* 0x000000ee00c57812 */ /* 0x140fe200078efe03 */
[----:B------:R-:W-:Y:S01]  /*38560*/  ULDC UR4, c[0x0][0x22c] ;  /* 0x00008b0000047ab9 */ /* 0x000fe20000000800 */
[C---:B------:R-:W-:Y:S01]  /*38570*/  LOP3.LUT R161, R0.reuse, R3, RZ, 0xfc, !PT ;  /* 0x0000000300a17212 */ /* 0x040fe200078efcff */
[----:B------:R-:W-:Y:S01]  /*38580*/  ULDC UR5, c[0x0][0x22c] ;  /* 0x00008b0000057ab9 */ /* 0x000fe20000000800 */
[C-C-:B------:R-:W-:Y:S02]  /*38590*/  LOP3.LUT R155, R0.reuse, 0x4, R3.reuse, 0xfe, !PT ;  /* 0x00000004009b7812 */ /* 0x140fe400078efe03 */
[C-C-:B------:R-:W-:Y:S02]  /*385a0*/  LOP3.LUT R159, R0.reuse, 0x6, R3.reuse, 0xfe, !PT ;  /* 0x00000006009f7812 */ /* 0x140fe400078efe03 */
[C-C-:B------:R-:W-:Y:S02]  /*385b0*/  LOP3.LUT R158, R0.reuse, 0x8, R3.reuse, 0xfe, !PT ;  /* 0x00000008009e7812 */ /* 0x140fe400078efe03 */
[----:B------:R-:W-:-:S02]  /*385c0*/  LOP3.LUT R157, R0, 0xa, R3, 0xfe, !PT ;  /* 0x0000000a009d7812 */ /* 0x000fc400078efe03 */
[C-C-:B------:R-:W-:Y:S02]  /*385d0*/  LOP3.LUT R156, R0.reuse, 0xc, R3.reuse, 0xfe, !PT ;  /* 0x0000000c009c7812 */ /* 0x140fe400078efe03 */
[C-C-:B------:R-:W-:Y:S02]  /*385e0*/  LOP3.LUT R154, R0.reuse, 0xe, R3.reuse, 0xfe, !PT ;  /* 0x0000000e009a7812 */ /* 0x140fe400078efe03 */
[C-C-:B------:R-:W-:Y:S02]  /*385f0*/  LOP3.LUT R153, R0.reuse, 0x10, R3.reuse, 0xfe, !PT ;  /* 0x0000001000997812 */ /* 0x140fe400078efe03 */
[C-C-:B------:R-:W-:Y:S02]  /*38600*/  LOP3.LUT R152, R0.reuse, 0x12, R3.reuse, 0xfe, !PT ;  /* 0x0000001200987812 */ /* 0x140fe400078efe03 */
[C-C-:B------:R-:W-:Y:S02]  /*38610*/  LOP3.LUT R23, R0.reuse, 0x14, R3.reuse, 0xfe, !PT ;  /* 0x0000001400177812 */ /* 0x140fe400078efe03 */
[----:B------:R-:W-:-:S02]  /*38620*/  LOP3.LUT R22, R0, 0x16, R3, 0xfe, !PT ;  /* 0x0000001600167812 */ /* 0x000fc400078efe03 */
[C-C-:B------:R-:W-:Y:S02]  /*38630*/  LOP3.LUT R21, R0.reuse, 0x18, R3.reuse, 0xfe, !PT ;  /* 0x0000001800157812 */ /* 0x140fe400078efe03 */
[C-C-:B------:R-:W-:Y:S02]  /*38640*/  LOP3.LUT R20, R0.reuse, 0x1a, R3.reuse, 0xfe, !PT ;  /* 0x0000001a00147812 */ /* 0x140fe400078efe03 */
[C-C-:B------:R-:W-:Y:S02]  /*38650*/  LOP3.LUT R19, R0.reuse, 0x1c, R3.reuse, 0xfe, !PT ;  /* 0x0000001c00137812 */ /* 0x140fe400078efe03 */
[C-C-:B------:R-:W-:Y:S01]  /*38660*/  LOP3.LUT R18, R0.reuse, 0x1e, R3.reuse, 0xfe, !PT ;  /* 0x0000001e00127812 */ /* 0x140fe200078efe03 */
[C---:B-1----:R-:W-:Y:S01]  /*38670*/  IMAD.SHL.U32 R4, R5.reuse, 0x80, RZ ;  /* 0x0000008005047824 */ /* 0x042fe200078e00ff */
[C-C-:B------:R-:W-:Y:S01]  /*38680*/  LOP3.LUT R17, R0.reuse, 0x20, R3.reuse, 0xfe, !PT ;  /* 0x0000002000117812 */ /* 0x140fe200078efe03 */
[C---:B------:R-:W-:Y:S01]  /*38690*/  IMAD.SHL.U32 R2, R5.reuse, 0x8, RZ ;  /* 0x0000000805027824 */ /* 0x040fe200078e00ff */
[----:B------:R-:W-:Y:S01]  /*386a0*/  LOP3.LUT R16, R0, 0x22, R3, 0xfe, !PT ;  /* 0x0000002200107812 */ /* 0x000fe200078efe03 */
[----:B------:R-:W-:Y:S01]  /*386b0*/  IMAD.SHL.U32 R249, R5, 0x10, RZ ;  /* 0x0000001005f97824 */ /* 0x000fe200078e00ff */
[----:B------:R-:W-:-:S02]  /*386c0*/  LOP3.LUT R217, R4, 0x400, RZ, 0xc0, !PT ;  /* 0x0000040004d97812 */ /* 0x000fc400078ec0ff */
[--C-:B------:R-:W-:Y:S02]  /*386d0*/  LOP3.LUT R4, R0, 0xfe, R3.reuse, 0xfe, !PT ;  /* 0x000000fe00047812 */ /* 0x100fe400078efe03 */
[----:B------:R-:W-:Y:S02]  /*386e0*/  LOP3.LUT R2, R2, 0x380, RZ, 0xc0, !PT ;  /* 0x0000038002027812 */ /* 0x000fe400078ec0ff */
[----:B------:R-:W-:Y:S01]  /*386f0*/  LOP3.LUT R15, R0, 0x24, R3, 0xfe, !PT ;  /* 0x00000024000f7812 */ /* 0x000fe200078efe03 */
[----:B------:R-:W-:Y:S01]  /*38700*/  STL [R1+0x1c], R4 ;  /* 0x00001c0401007387 */ /* 0x000fe20000100800 */
[----:B------:R-:W-:Y:S02]  /*38710*/  IADD3 R217, R2, UR7, R217 ;  /* 0x0000000702d97c10 */ /* 0x000fe4000fffe0d9 */
[C-C-:B------:R-:W-:Y:S01]  /*38720*/  LOP3.LUT R2, R0.reuse, 0x2, R3.reuse, 0xfe, !PT ;  /* 0x0000000200027812 */ /* 0x140fe200078efe03 */
[----:B------:R1:W-:Y:S01]  /*38730*/  STL [R1], R197 ;  /* 0x000000c501007387 */ /* 0x0003e20000100800 */
[----:B------:R-:W-:-:S02]  /*38740*/  LOP3.LUT R14, R0, 0x26, R3, 0xfe, !PT ;  /* 0x00000026000e7812 */ /* 0x000fc400078efe03 */
[C-C-:B------:R-:W-:Y:S02]  /*38750*/  LOP3.LUT R13, R0.reuse, 0x28, R3.reuse, 0xfe, !PT ;  /* 0x00000028000d7812 */ /* 0x140fe400078efe03 */
[C-C-:B------:R-:W-:Y:S02]  /*38760*/  LOP3.LUT R12, R0.reuse, 0x2a, R3.reuse, 0xfe, !PT ;  /* 0x0000002a000c7812 */ /* 0x140fe400078efe03 */
[C-C-:B------:R-:W-:Y:S02]  /*38770*/  LOP3.LUT R11, R0.reuse, 0x2c, R3.reuse, 0xfe, !PT ;  /* 0x0000002c000b7812 */ /* 0x140fe400078efe03 */
[C-C-:B------:R-:W-:Y:S02]  /*38780*/  LOP3.LUT R10, R0.reuse, 0x2e, R3.reuse, 0xfe, !PT ;  /* 0x0000002e000a7812 */ /* 0x140fe400078efe03 */
[C-C-:B-1----:R-:W-:Y:S02]  /*38790*/  LOP3.LUT R197, R0.reuse, 0xf0, R3.reuse, 0xfe, !PT ;  /* 0x000000f000c57812 */ /* 0x142fe400078efe03 */
[----:B------:R-:W-:-:S02]  /*387a0*/  LOP3.LUT R9, R0, 0x30, R3, 0xfe, !PT ;  /* 0x0000003000097812 */ /* 0x000fc400078efe03 */
[C-C-:B------:R-:W-:Y:S01]  /*387b0*/  LOP3.LUT R8, R0.reuse, 0x32, R3.reuse, 0xfe, !PT ;  /* 0x0000003200087812 */ /* 0x140fe200078efe03 */
[----:B------:R1:W-:Y:S01]  /*387c0*/  STL [R1+0x4], R197 ;  /* 0x000004c501007387 */ /* 0x0003e20000100800 */
[C-C-:B------:R-:W-:Y:S02]  /*387d0*/  LOP3.LUT R7, R0.reuse, 0x34, R3.reuse, 0xfe, !PT ;  /* 0x0000003400077812 */ /* 0x140fe400078efe03 */
[C-C-:B------:R-:W-:Y:S02]  /*387e0*/  LOP3.LUT R6, R0.reuse, 0x36, R3.reuse, 0xfe, !PT ;  /* 0x0000003600067812 */ /* 0x140fe400078efe03 */
[C-C-:B------:R-:W-:Y:S02]  /*387f0*/  LOP3.LUT R5, R0.reuse, 0x38, R3.reuse, 0xfe, !PT ;  /* 0x0000003800057812 */ /* 0x140fe400078efe03 */
[C-C-:B------:R-:W-:Y:S02]  /*38800*/  LOP3.LUT R4, R0.reuse, 0x3a, R3.reuse, 0xfe, !PT ;  /* 0x0000003a00047812 */ /* 0x140fe400078efe03 */
[----:B------:R-:W-:-:S02]  /*38810*/  LOP3.LUT R160, R0, 0x3c, R3, 0xfe, !PT ;  /* 0x0000003c00a07812 */ /* 0x000fc400078efe03 */
[C-C-:B-1----:R-:W-:Y:S02]  /*38820*/  LOP3.LUT R197, R0.reuse, 0xf2, R3.reuse, 0xfe, !PT ;  /* 0x000000f200c57812 */ /* 0x142fe400078efe03 */
[C-C-:B------:R-:W-:Y:S02]  /*38830*/  LOP3.LUT R162, R0.reuse, 0x3e, R3.reuse, 0xfe, !PT ;  /* 0x0000003e00a27812 */ /* 0x140fe400078efe03 */
[C-C-:B------:R-:W-:Y:S01]  /*38840*/  LOP3.LUT R163, R0.reuse, 0x40, R3.reuse, 0xfe, !PT ;  /* 0x0000004000a37812 */ /* 0x140fe200078efe03 */
[----:B------:R1:W-:Y:S01]  /*38850*/  STL [R1+0x8], R197 ;  /* 0x000008c501007387 */ /* 0x0003e20000100800 */
[C-C-:B------:R-:W-:Y:S02]  /*38860*/  LOP3.LUT R164, R0.reuse, 0x42, R3.reuse, 0xfe, !PT ;  /* 0x0000004200a47812 */ /* 0x140fe400078efe03 */
[C-C-:B------:R-:W-:Y:S02]  /*38870*/  LOP3.LUT R165, R0.reuse, 0x44, R3.reuse, 0xfe, !PT ;  /* 0x0000004400a57812 */ /* 0x140fe400078efe03 */
[----:B------:R-:W-:-:S02]  /*38880*/  LOP3.LUT R166, R0, 0x46, R3, 0xfe, !PT ;  /* 0x0000004600a67812 */ /* 0x000fc400078efe03 */
[C-C-:B------:R-:W-:Y:S02]  /*38890*/  LOP3.LUT R167, R0.reuse, 0x48, R3.reuse, 0xfe, !PT ;  /* 0x0000004800a77812 */ /* 0x140fe400078efe03 */
[C-C-:B------:R-:W-:Y:S02]  /*388a0*/  LOP3.LUT R168, R0.reuse, 0x4a, R3.reuse, 0xfe, !PT ;  /* 0x0000004a00a87812 */ /* 0x140fe400078efe03 */
[C-C-:B-1----:R-:W-:Y:S02]  /*388b0*/  LOP3.LUT R197, R0.reuse, 0xf4, R3.reuse, 0xfe, !PT ;  /* 0x000000f400c57812 */ /* 0x142fe400078efe03 */
[C-C-:B------:R-:W-:Y:S02]  /*388c0*/  LOP3.LUT R169, R0.reuse, 0x4c, R3.reuse, 0xfe, !PT ;  /* 0x0000004c00a97812 */ /* 0x140fe400078efe03 */
[C-C-:B------:R-:W-:Y:S01]  /*388d0*/  LOP3.LUT R170, R0.reuse, 0x4e, R3.reuse, 0xfe, !PT ;  /* 0x0000004e00aa7812 */ /* 0x140fe200078efe03 */
[----:B------:R1:W-:Y:S01]  /*388e0*/  STL [R1+0xc], R197 ;  /* 0x00000cc501007387 */ /* 0x0003e20000100800 */
        /* <DEDUP_REMOVED lines=85> */
[----:B-1----:R-:W-:Y:S02]  /*38e40*/  LOP3.LUT R197, R0, 0xfc, R3, 0xfe, !PT ;  /* 0x000000fc00c57812 */ /* 0x002fe400078efe03 */
[----:B------:R-:W2:Y:S01]  /*38e50*/  LDL.LU R0, [R1+0xbd8] ;  /* 0x000bd80001007983 */ /* 0x000ea20000300800 */
[----:B------:R-:W-:Y:S02]  /*38e60*/  WARPGROUP.DEPBAR.LE gsb0, 0x0 ;  /* 0x00008000000079c5 */ /* 0x000fe40000010000 */
[----:B------:R-:W-:-:S04]  /*38e70*/  DEPBAR.LE SB0, 0x0 ;  /* 0x000080000000791a */ /* 0x000fc80000000000 */
[----:B------:R-:W2:Y:S01]  /*38e80*/  LDL.LU R3, [R1+0xbe0] ;  /* 0x000be00001037983 */ /* 0x000ea20000300800 */
[----:B------:R-:W-:Y:S01]  /*38e90*/  LOP3.LUT R249, R249, 0x70, RZ, 0xc0, !PT ;  /* 0x00000070f9f97812 */ /* 0x000fe200078ec0ff */
[----:B------:R-:W-:Y:S01]  /*38ea0*/  BAR.SYNC.DEFER_BLOCKING 0x0 ;  /* 0x0000000000007b1d */ /* 0x000fe20000010000 */
[----:B--2---:R-:W-:-:S03]  /*38eb0*/  ISETP.GE.AND P0, PT, R3, R0, PT ;  /* 0x000000000300720c */ /* 0x004fc60003f06270 */
[----:B------:R-:W-:Y:S02]  /*38ec0*/  IMAD.IADD R0, R249, 0x1, R217 ;  /* 0x00000001f9007824 */ /* 0x000fe400078e02d9 */
[----:B------:R-:W1:Y:S03]  /*38ed0*/  S2R R217, SR_TID.X ;  /* 0x0000000000d97919 */ /* 0x000e660000002100 */
[----:B------:R-:W-:Y:S01]  /*38ee0*/  STSM.16.M88.4 [R0], R24 ;  /* 0x0000001800007844 */ /* 0x000fe20000000200 */
[----:B------:R-:W-:Y:S01]  /*38ef0*/  BAR.SYNC.DEFER_BLOCKING 0x0 ;  /* 0x0000000000007b1d */ /* 0x000fe20000010000 */
[----:B------:R-:W-:Y:S02]  /*38f00*/  ISETP.LT.AND P3, PT, R196, UR4, !P0 ;  /* 0x00000004c4007c0c */ /* 0x000fe4000c761270 */
[----:B------:R-:W-:-:S05]  /*38f10*/  ISETP.LT.AND P2, PT, R209, UR5, !P0 ;  /* 0x00000005d1007c0c */ /* 0x000fca000c741270 */
[----:B------:R-:W2:Y:S01]  /*38f20*/  LDC R209, c[0x0][0x248] ;  /* 0x00009200ffd17b82 */ /* 0x000ea20000000800 */
[----:B------:R-:W-:Y:S01]  /*38f30*/  ULDC UR4, c[0x0][0x244] ;  /* 0x0000910000047ab9 */ /* 0x000fe20000000800 */
[----:B-1----:R-:W-:-:S04]  /*38f40*/  LOP3.LUT R217, R217, 0x7f, RZ, 0xc0, !PT ;  /* 0x0000007fd9d97812 */ /* 0x002fc800078ec0ff */
[----:B------:R-:W-:Y:S01]  /*38f50*/  LEA R196, R217, UR7, 0x4 ;  /* 0x00000007d9c47c11 */ /* 0x000fe2000f8e20ff */
[----:B------:R-:W-:Y:S01]  /*38f60*/  IMAD R249, R3, UR4, RZ ;  /* 0x0000000403f97c24 */ /* 0x000fe2000f8e02ff */
[----:B------:R-:W-:-:S03]  /*38f70*/  ULDC.64 UR6, c[0x0][0x220] ;  /* 0x0000880000067ab9 */ /* 0x000fc60000000a00 */
[----:B------:R-:W1:Y:S01]  /*38f80*/  LDS.128 R24, [R196] ;  /* 0x00000000c4187984 */ /* 0x000e620000000c00 */
[C---:B--2---:R-:W-:Y:S01]  /*38f90*/  IMAD R3, R161.reuse, R209, RZ ;  /* 0x000000d1a1037224 */ /* 0x044fe200078e02ff */
[----:B------:R-:W-:Y:S01]  /*38fa0*/  BAR.SYNC.DEFER_BLOCKING 0x0 ;  /* 0x0000000000007b1d */ /* 0x000fe20000010000 */
[----:B------:R-:W-:-:S05]  /*38fb0*/  ISETP.LT.AND P4, PT, R161, UR17, !P0 ;  /* 0x00000011a1007c0c */ /* 0x000fca000c781270 */
[----:B------:R-:W-:Y:S01]  /*38fc0*/  ULDC UR4, c[0x0][0x22c] ;  /* 0x00008b0000047ab9 */ /* 0x000fe20000000800 */
[----:B------:R-:W-:Y:S01]  /*38fd0*/  STSM.16.M88.4 [R0], R28 ;  /* 0x0000001c00007844 */ /* 0x000fe20000000200 */
[----:B------:R-:W-:Y:S06]  /*38fe0*/  BAR.SYNC.DEFER_BLOCKING 0x0 ;  /* 0x0000000000007b1d */ /* 0x000fec0000010000 */
[----:B------:R-:W2:Y:S02]  /*38ff0*/  LDS.128 R28, [R196] ;  /* 0x00000000c41c7984 */ /* 0x000ea40000000c00 */
[----:B------:R-:W-:Y:S06]  /*39000*/  BAR.SYNC.DEFER_BLOCKING 0x0 ;  /* 0x0000000000007b1d */ /* 0x000fec0000010000 */
[----:B------:R-:W-:Y:S02]  /*39010*/  STSM.16.M88.4 [R0], R32 ;  /* 0x0000002000007844 */ /* 0x000fe40000000200 */
[----:B------:R-:W-:Y:S06]  /*39020*/  BAR.SYNC.DEFER_BLOCKING 0x0 ;  /* 0x0000000000007b1d */ /* 0x000fec0000010000 */
[----:B------:R-:W3:Y:S02]  /*39030*/  LDS.128 R32, [R196] ;  /* 0x00000000c4207984 */ /* 0x000ee40000000c00 */
[----:B------:R-:W-:Y:S06]  /*39040*/  BAR.SYNC.DEFER_BLOCKING 0x0 ;  /* 0x0000000000007b1d */ /* 0x000fec0000010000 */
[----:B------:R-:W-:Y:S02]  /*39050*/  STSM.16.M88.4 [R0], R36 ;  /* 0x0000002400007844 */ /* 0x000fe40000000200 */
[----:B------:R-:W-:Y:S06]  /*39060*/  BAR.SYNC.DEFER_BLOCKING 0x0 ;  /* 0x0000000000007b1d */ /* 0x000fec0000010000 */
[----:B------:R-:W4:Y:S02]  /*39070*/  LDS.128 R36, [R196] ;  /* 0x00000000c4247984 */ /* 0x000f240000000c00 */
        /* <DEDUP_REMOVED lines=108> */
[----:B------:R-:W-:Y:S01]  /*39740*/  BAR.SYNC.DEFER_BLOCKING 0x0 ;  /* 0x0000000000007b1d */ /* 0x000fe20000010000 */
[----:B------:R-:W-:-:S02]  /*39750*/  LEA R217, P1, R249, UR6, 0x2 ;  /* 0x00000006f9d97c11 */ /* 0x000fc4000f8210ff */
[C---:B------:R-:W-:Y:S02]  /*39760*/  ISETP.LT.AND P6, PT, R2.reuse, UR4, !P0 ;  /* 0x0000000402007c0c */ /* 0x040fe4000c7c1270 */
[----:B------:R-:W-:Y:S01]  /*39770*/  LEA.HI.X.SX32 R161, R249, UR7, 0x2, P1 ;  /* 0x00000007f9a17c11 */ /* 0x000fe200088f16ff */
[----:B------:R-:W-:Y:S01]  /*39780*/  IMAD R249, R2, R209, RZ ;  /* 0x000000d102f97224 */ /* 0x000fe200078e02ff */
[C---:B------:R-:W-:Y:S01]  /*39790*/  LEA R2, P1, R3.reuse, R217, 0x2 ;  /* 0x000000d903027211 */ /* 0x040fe200078210ff */
[----:B------:R-:W-:Y:S01]  /*397a0*/  ULDC UR4, c[0x0][0x22c] ;  /* 0x00008b0000047ab9 */ /* 0x000fe20000000800 */
[----:B------:R1:W-:Y:S02]  /*397b0*/  STSM.16.M88.4 [R0], R148 ;  /* 0x0000009400007844 */ /* 0x0003e40000000200 */
[----:B------:R-:W-:Y:S01]  /*397c0*/  LEA.HI.X.SX32 R3, R3, R161, 0x2, P1 ;  /* 0x000000a103037211 */ /* 0x000fe200008f16ff */
[----:B------:R-:W-:Y:S01]  /*397d0*/  BAR.SYNC.DEFER_BLOCKING 0x0 ;  /* 0x0000000000007b1d */ /* 0x000fe20000010000 */
[C---:B------:R-:W-:Y:S01]  /*397e0*/  ISETP.LT.AND P1, PT, R155.reuse, UR4, !P0 ;  /* 0x000000049b007c0c */ /* 0x040fe2000c721270 */
[----:B------:R-:W-:-:S04]  /*397f0*/  IMAD R155, R155, R209, RZ ;  /* 0x000000d19b9b7224 */ /* 0x000fc800078e02ff */
[----:B------:R-:W-:Y:S01]  /*39800*/  ULDC UR4, c[0x0][0x22c] ;  /* 0x00008b0000047ab9 */ /* 0x000fe20000000800 */
[----:B-1----:R-:W-:-:S04]  /*39810*/  LEA R148, P5, R249, R217, 0x2 ;  /* 0x000000d9f9947211 */ /* 0x002fc800078a10ff */
[----:B------:R-:W-:Y:S02]  /*39820*/  LEA.HI.X.SX32 R149, R249, R161, 0x2, P5 ;  /* 0x000000a1f9957211 */ /* 0x000fe400028f16ff */
[C---:B------:R-:W-:Y:S01]  /*39830*/  ISETP.LT.AND P5, PT, R159.reuse, UR4, !P0 ;  /* 0x000000049f007c0c */ /* 0x040fe2000c7a1270 */
[-C--:B------:R-:W-:Y:S01]  /*39840*/  IMAD R159, R159, R209.reuse, RZ ;  /* 0x000000d19f9f7224 */ /* 0x080fe200078e02ff */
[----:B------:R-:W-:Y:S01]  /*39850*/  ULDC UR4, c[0x0][0x22c] ;  /* 0x00008b0000047ab9 */ /* 0x000fe20000000800 */
[----:B------:R-:W-:Y:S01]  /*39860*/  IMAD R0, R153, R209, RZ ;  /* 0x000000d199007224 */ /* 0x000fe200078e02ff */
[----:B------:R-:W4:Y:S04]  /*39870*/  LDL.LU R249, [R1+0x10] ;  /* 0x0000100001f97983 */ /* 0x000f280000300800 */
[----:B------:R1:W-:Y:S04]  /*39880*/  @P4 STG.E desc[UR18][R2.64], R24 ;  /* 0x0000001802004986 */ /* 0x0003e8000c101912 */
[----:B------:R2:W-:Y:S01]  /*39890*/  @P6 STG.E desc[UR18][R148.64], R25 ;  /* 0x0000001994006986 */ /* 0x0005e2000c101912 */
[----:B-1----:R-:W-:-:S02]  /*398a0*/  LEA R2, P4, R155, R217, 0x2 ;  /* 0x000000d99b027211 */ /* 0x002fc400078810ff */
[----:B------:R-:W-:Y:S02]  /*398b0*/  LEA R24, P6, R159, R217, 0x2 ;  /* 0x000000d99f187211 */ /* 0x000fe400078c10ff */
[----:B------:R-:W-:Y:S02]  /*398c0*/  LEA.HI.X.SX32 R3, R155, R161, 0x2, P4 ;  /* 0x000000a19b037211 */ /* 0x000fe400020f16ff */
[C---:B------:R-:W-:Y:S01]  /*398d0*/  ISETP.LT.AND P4, PT, R158.reuse, UR4, !P0 ;  /* 0x000000049e007c0c */ /* 0x040fe2000c781270 */
[----:B------:R-:W-:Y:S01]  /*398e0*/  IMAD R158, R158, R209, RZ ;  /* 0x000000d19e9e7224 */ /* 0x000fe200078e02ff */
[----:B------:R-:W-:Y:S01]  /*398f0*/  ULDC UR4, c[0x0][0x22c] ;  /* 0x00008b0000047ab9 */ /* 0x000fe20000000800 */
[----:B--2---:R-:W-:Y:S01]  /*39900*/  LEA.HI.X.SX32 R25, R159, R161, 0x2, P6 ;  /* 0x000000a19f197211 */ /* 0x004fe200030f16ff */
[----:B------:R-:W2:Y:S01]  /*39910*/  LDL.LU R155, [R1+0x4] ;  /* 0x00000400019b7983 */ /* 0x000ea20000300800 */
[C---:B------:R-:W-:Y:S01]  /*39920*/  ISETP.LT.AND P6, PT, R157.reuse, UR4, !P0 ;  /* 0x000000049d007c0c */ /* 0x040fe2000c7c1270 */
[----:B------:R-:W-:Y:S01]  /*39930*/  IMAD R157, R157, R209, RZ ;  /* 0x000000d19d9d7224 */ /* 0x000fe200078e02ff */
[----:B------:R-:W-:Y:S01]  /*39940*/  ULDC UR4, c[0x0][0x22c] ;  /* 0x00008b0000047ab9 */ /* 0x000fe20000000800 */
[----:B------:R1:W-:Y:S04]  /*39950*/  @P1 STG.E desc[UR18][R2.64], R26 ;  /* 0x0000001a02001986 */ /* 0x0003e8000c101912 */
[----:B------:R3:W-:Y:S04]  /*39960*/  @P5 STG.E desc[UR18][R24.64], R27 ;  /* 0x0000001b18005986 */ /* 0x0007e8000c101912 */
[----:B------:R-:W2:Y:S01]  /*39970*/  LDL.LU R159, [R1] ;  /* 0x00000000019f7983 */ /* 0x000ea20000300800 */
[----:B-1----:R-:W-:-:S02]  /*39980*/  LEA R2, P1, R158, R217, 0x2 ;  /* 0x000000d99e027211 */ /* 0x002fc400078210ff */
[C---:B---3--:R-:W-:Y:S02]  /*39990*/  LEA R24, P5, R157.reuse, R217, 0x2 ;  /* 0x000000d99d187211 */ /* 0x048fe400078a10ff */
[----:B------:R-:W-:Y:S02]  /*399a0*/  LEA.HI.X.SX32 R3, R158, R161, 0x2, P1 ;  /* 0x000000a19e037211 */ /* 0x000fe400008f16ff */
[C---:B------:R-:W-:Y:S01]  /*399b0*/  ISETP.LT.AND P1, PT, R156.reuse, UR4, !P0 ;  /* 0x000000049c007c0c */ /* 0x040fe2000c721270 */
[----:B------:R-:W-:Y:S01]  /*399c0*/  IMAD R156, R156, R209, RZ ;  /* 0x000000d19c9c7224 */ /* 0x000fe200078e02ff */
[----:B------:R-:W-:Y:S01]  /*399d0*/  ULDC UR4, c[0x0][0x22c] ;  /* 0x00008b0000047ab9 */ /* 0x000fe20000000800 */
[----:B------:R-:W-:Y:S01]  /*399e0*/  LEA.HI.X.SX32 R25, R157, R161, 0x2, P5 ;  /* 0x000000a19d197211 */ /* 0x000fe200028f16ff */
[-C--:B------:R-:W-:Y:S01]  /*399f0*/  IMAD R26, R22, R209.reuse, RZ ;  /* 0x000000d1161a7224 */ /* 0x080fe200078e02ff */
[C---:B------:R-:W-:Y:S01]  /*39a00*/  ISETP.LT.AND P5, PT, R154.reuse, UR4, !P0 ;  /* 0x000000049a007c0c */ /* 0x040fe2000c7a1270 */
[----:B------:R-:W-:Y:S01]  /*39a10*/  IMAD R154, R154, R209, RZ ;  /* 0x000000d19a9a7224 */ /* 0x000fe200078e02ff */
[----:B------:R1:W-:Y:S01]  /*39a20*/  @P4 STG.E desc[UR18][R2.64], R28 ;  /* 0x0000001c02004986 */ /* 0x0003e2000c101912 */
[----:B------:R-:W-:-:S03]  /*39a30*/  ULDC UR4, c[0x0][0x22c] ;  /* 0x00008b0000047ab9 */ /* 0x000fc60000000800 */
[----:B------:R3:W-:Y:S04]  /*39a40*/  @P6 STG.E desc[UR18][R24.64], R29 ;  /* 0x0000001d18006986 */ /* 0x0007e8000c101912 */
[----:B------:R-:W2:Y:S01]  /*39a50*/  LDL.LU R158, [R1+0xc] ;  /* 0x00000c00019e7983 */ /* 0x000ea20000300800 */
[----:B-1----:R-:W-:-:S03]  /*39a60*/  LEA R2, P4, R156, R217, 0x2 ;  /* 0x000000d99c027211 */ /* 0x002fc600078810ff */
[----:B------:R-:W2:Y:S01]  /*39a70*/  LDL.LU R157, [R1+0x8] ;  /* 0x00000800019d7983 */ /* 0x000ea20000300800 */
[----:B---3--:R-:W-:Y:S02]  /*39a80*/  LEA R24, P6, R154, R217, 0x2 ;  /* 0x000000d99a187211 */ /* 0x008fe400078c10ff */
[-C--:B------:R-:W-:Y:S02]  /*39a90*/  LEA.HI.X.SX32 R3, R156, R161.reuse, 0x2, P4 ;  /* 0x000000a19c037211 */ /* 0x080fe400020f16ff */
[----:B------:R-:W-:Y:S01]  /*39aa0*/  ISETP.LT.AND P4, PT, R153, UR4, !P0 ;  /* 0x0000000499007c0c */ /* 0x000fe2000c781270 */
[----:B------:R-:W-:Y:S01]  /*39ab0*/  ULDC UR4, c[0x0][0x22c] ;  /* 0x00008b0000047ab9 */ /* 0x000fe20000000800 */
[----:B------:R-:W-:Y:S02]  /*39ac0*/  LEA.HI.X.SX32 R25, R154, R161, 0x2, P6 ;  /* 0x000000a19a197211 */ /* 0x000fe400030f16ff */
[C---:B------:R-:W-:Y:S01]  /*39ad0*/  ISETP.LT.AND P6, PT, R152.reuse, UR4, !P0 ;  /* 0x0000000498007c0c */ /* 0x040fe2000c7c1270 */
[----:B------:R-:W-:Y:S01]  /*39ae0*/  IMAD R152, R152, R209, RZ ;  /* 0x000000d198987224 */ /* 0x000fe200078e02ff */
[----:B------:R1:W-:Y:S01]  /*39af0*/  @P1 STG.E desc[UR18][R2.64], R30 ;  /* 0x0000001e02001986 */ /* 0x0003e2000c101912 */
[----:B------:R-:W-:-:S03]  /*39b00*/  ULDC UR4, c[0x0][0x22c] ;  /* 0x00008b0000047ab9 */ /* 0x000fc60000000800 */
[----:B------:R3:W-:Y:S01]  /*39b10*/  @P5 STG.E desc[UR18][R24.64], R31 ;  /* 0x0000001f18005986 */ /* 0x0007e2000c101912 */
[-C--:B-1----:R-:W-:Y:S02]  /*39b20*/  LEA R2, P1, R0, R217.reuse, 0x2 ;  /* 0x000000d900027211 */ /* 0x082fe400078210ff */
[----:B---3--:R-:W-:Y:S02]  /*39b30*/  LEA R24, P5, R152, R217, 0x2 ;  /* 0x000000d998187211 */ /* 0x008fe400078a10ff */
[----:B------:R-:W-:Y:S01]  /*39b40*/  LEA.HI.X.SX32 R3, R0, R161, 0x2, P1 ;  /* 0x000000a100037211 */ /* 0x000fe200008f16ff */
[C---:B------:R-:W-:Y:S01]  /*39b50*/  IMAD R0, R23.reuse, R209, RZ ;  /* 0x000000d117007224 */ /* 0x040fe200078e02ff */
[----:B------:R-:W-:Y:S01]  /*39b60*/  ISETP.LT.AND P1, PT, R23, UR4, !P0 ;  /* 0x0000000417007c0c */ /* 0x000fe2000c721270 */
[----:B------:R-:W-:Y:S01]  /*39b70*/  ULDC UR4, c[0x0][0x22c] ;  /* 0x00008b0000047ab9 */ /* 0x000fe20000000800 */
[----:B------:R-:W-:Y:S01]  /*39b80*/  LEA.HI.X.SX32 R25, R152, R161, 0x2, P5 ;  /* 0x000000a198197211 */ /* 0x000fe200028f16ff */
[----:B------:R1:W-:Y:S01]  /*39b90*/  @P4 STG.E desc[UR18][R2.64], R32 ;  /* 0x0000002002004986 */ /* 0x0003e2000c101912 */
[----:B------:R-:W-:Y:S01]  /*39ba0*/  ISETP.LT.AND P5, PT, R22, UR4, !P0 ;  /* 0x0000000416007c0c */ /* 0x000fe2000c7a1270 */
[----:B------:R-:W-:-:S02]  /*39bb0*/  ULDC UR4, c[0x0][0x22c] ;  /* 0x00008b0000047ab9 */ /* 0x000fc40000000800 */
[----:B------:R-:W-:Y:S01]  /*39bc0*/  @P6 STG.E desc[UR18][R24.64], R33 ;  /* 0x0000002118006986 */ /* 0x000fe2000c101912 */
[-C--:B------:R-:W-:Y:S02]  /*39bd0*/  LEA R22, P6, R26, R217.reuse, 0x2 ;  /* 0x000000d91a167211 */ /* 0x080fe400078c10ff */
[----:B-1----:R-:W-:-:S04]  /*39be0*/  LEA R2, P4, R0, R217, 0x2 ;  /* 0x000000d900027211 */ /* 0x002fc800078810ff */
[----:B------:R-:W-:Y:S01]  /*39bf0*/  LEA.HI.X.SX32 R3, R0, R161, 0x2, P4 ;  /* 0x000000a100037211 */ /* 0x000fe200020f16ff */
[C---:B------:R-:W-:Y:S01]  /*39c00*/  IMAD R0, R21.reuse, R209, RZ ;  /* 0x000000d115007224 */ /* 0x040fe200078e02ff */
[----:B------:R-:W-:Y:S01]  /*39c10*/  ISETP.LT.AND P4, PT, R21, UR4, !P0 ;  /* 0x0000000415007c0c */ /* 0x000fe2000c781270 */
[----:B------:R-:W-:Y:S01]  /*39c20*/  ULDC UR4, c[0x0][0x22c] ;  /* 0x00008b0000047ab9 */ /* 0x000fe20000000800 */
[----:B------:R-:W-:Y:S01]  /*39c30*/  LEA.HI.X.SX32 R23, R26, R161, 0x2, P6 ;  /* 0x000000a11a177211 */ /* 0x000fe200030f16ff */
[C---:B------:R-:W-:Y:S01]  /*39c40*/  IMAD R26, R20.reuse, R209, RZ ;  /* 0x000000d1141a7224 */ /* 0x040fe200078e02ff */
[----:B------:R1:W-:Y:S01]  /*39c50*/  @P1 STG.E desc[UR18][R2.64], R34 ;  /* 0x0000002202001986 */ /* 0x0003e2000c101912 */
[----:B------:R-:W-:Y:S01]  /*39c60*/  ISETP.LT.AND P6, PT, R20, UR4, !P0 ;  /* 0x0000000414007c0c */ /* 0x000fe2000c7c1270 */
[----:B------:R-:W-:Y:S02]  /*39c70*/  ULDC UR4, c[0x0][0x22c] ;  /* 0x00008b0000047ab9 */ /* 0x000fe40000000800 */
[----:B------:R-:W-:Y:S01]  /*39c80*/  @P5 STG.E desc[UR18][R22.64], R35 ;  /* 0x0000002316005986 */ /* 0x000fe2000c101912 */
[----:B------:R-:W-:-:S02]  /*39c90*/  LEA R20, P5, R26, R217, 0x2 ;  /* 0x000000d91a147211 */ /* 0x000fc400078a10ff */
[----:B-1----:R-:W-:-:S04]  /*39ca0*/  LEA R2, P1, R0, R217, 0x2 ;  /* 0x000000d900027211 */ /* 0x002fc800078210ff */
[----:B------:R-:W-:Y:S01]  /*39cb0*/  LEA.HI.X.SX32 R3, R0, R161, 0x2, P1 ;  /* 0x000000a100037211 */ /* 0x000fe200008f16ff */
[C---:B------:R-:W-:Y:S01]  /*39cc0*/  IMAD R0, R19.reuse, R209, RZ ;  /* 0x000000d113007224 */ /* 0x040fe200078e02ff */
[----:B------:R-:W-:Y:S01]  /*39cd0*/  ISETP.LT.AND P1, PT, R19, UR4, !P0 ;  /* 0x0000000413007c0c */ /* 0x000fe2000c721270 */
[----:B------:R-:W-:Y:S01]  /*39ce0*/  ULDC UR4, c[0x0][0x22c] ;  /* 0x00008b0000047ab9 */ /* 0x000fe20000000800 */
[----:B------:R-:W-:Y:S01]  /*39cf0*/  LEA.HI.X.SX32 R21, R26, R161, 0x2, P5 ;  /* 0x000000a11a157211 */ /* 0x000fe200028f16ff */
[C---:B------:R-:W-:Y:S01]  /*39d00*/  IMAD R24, R18.reuse, R209, RZ ;  /* 0x000000d112187224 */ /* 0x040fe200078e02ff */
[----:B----4-:R1:W-:Y:S01]  /*39d10*/  @P4 STG.E desc[UR18][R2.64], R36 ;  /* 0x0000002402004986 */ /* 0x0103e2000c101912 */
        /* <DEDUP_REMOVED lines=26> */
[----:B------:R3:W-:Y:S01]  /*39ec0*/  @P6 STG.E desc[UR18][R16.64], R41 ;  /* 0x0000002910006986 */ /* 0x0007e2000c101912 */
        /* <DEDUP_REMOVED lines=12> */
[----:B------:R-:W-:Y:S01]  /*39f90*/  LEA R12, P5, R18, R217, 0x2 ;  /* 0x000000d9120c7211 */ /* 0x000fe200078a10ff */
[----:B---3--:R-:W-:-:S02]  /*39fa0*/  IMAD R16, R10, R209, RZ ;  /* 0x000000d10a107224 */ /* 0x008fc400078e02ff */
[----:B------:R-:W3:Y:S01]  /*39fb0*/  LDS.128 R20, [R196] ;  /* 0x00000000c4147984 */ /* 0x000ee20000000c00 */
[----:B-1----:R-:W-:-:S04]  /*39fc0*/  LEA R2, P1, R0, R217, 0x2 ;  /* 0x000000d900027211 */ /* 0x002fc800078210ff */
[----:B------:R-:W-:Y:S01]  /*39fd0*/  LEA.HI.X.SX32 R3, R0, R161, 0x2, P1 ;  /* 0x000000a100037211 */ /* 0x000fe200008f16ff */
[C---:B------:R-:W-:Y:S01]  /*39fe0*/  IMAD R0, R11.reuse, R209, RZ ;  /* 0x000000d10b007224 */ /* 0x040fe200078e02ff */
[----:B------:R-:W-:Y:S01]  /*39ff0*/  ISETP.LT.AND P1, PT, R11, UR4, !P0 ;  /* 0x000000040b007c0c */ /* 0x000fe2000c721270 */
[----:B------:R-:W-:Y:S01]  /*3a000*/  ULDC UR4, c[0x0][0x22c] ;  /* 0x00008b0000047ab9 */ /* 0x000fe20000000800 */
[----:B------:R-:W-:Y:S01]  /*3a010*/  LEA.HI.X.SX32 R13, R18, R161, 0x2, P5 ;  /* 0x000000a1120d7211 */ /* 0x000fe200028f16ff */
        /* <DEDUP_REMOVED lines=42> */
[----:B------:R-:W-:Y:S02]  /*3a2c0*/  LEA.HI.X.SX32 R3, R0, R161, 0x2, P1 ;  /* 0x000000a100037211 */ /* 0x000fe400008f16ff */
[C---:B------:R-:W-:Y:S01]  /*3a2d0*/  ISETP.LT.AND P1, PT, R160.reuse, UR4, !P0 ;  /* 0x00000004a0007c0c */ /* 0x040fe2000c721270 */
[----:B------:R-:W-:Y:S01]  /*3a2e0*/  IMAD R160, R160, R209, RZ ;  /* 0x000000d1a0a07224 */ /* 0x000fe200078e02ff */
[----:B------:R-:W-:Y:S01]  /*3a2f0*/  ULDC UR4, c[0x0][0x22c] ;  /* 0x00008b0000047ab9 */ /* 0x000fe20000000800 */
[----:B------:R-:W-:Y:S02]  /*3a300*/  LEA.HI.X.SX32 R5, R10, R161, 0x2, P5 ;  /* 0x000000a10a057211 */ /* 0x000fe400028f16ff */
[C---:B------:R-:W-:Y:S01]  /*3a310*/  ISETP.LT.AND P5, PT, R162.reuse, UR4, !P0 ;  /* 0x00000004a2007c0c */ /* 0x040fe2000c7a1270 */
[----:B------:R-:W-:Y:S01]  /*3a320*/  IMAD R162, R162, R209, RZ ;  /* 0x000000d1a2a27224 */ /* 0x000fe200078e02ff */
[----:B------:R1:W-:Y:S01]  /*3a330*/  @P4 STG.E desc[UR18][R2.64], R52 ;  /* 0x0000003402004986 */ /* 0x0003e2000c101912 */
[----:B------:R-:W-:-:S03]  /*3a340*/  ULDC UR4, c[0x0][0x22c] ;  /* 0x00008b0000047ab9 */ /* 0x000fc60000000800 */
[----:B------:R4:W-:Y:S01]  /*3a350*/  @P6 STG.E desc[UR18][R4.64], R53 ;  /* 0x0000003504006986 */ /* 0x0009e2000c101912 */
[C---:B------:R-:W-:Y:S01]  /*3a360*/  IMAD R0, R163.reuse, R209, RZ ;  /* 0x000000d1a3007224 */ /* 0x040fe200078e02ff */
[-C--:B-1----:R-:W-:Y:S02]  /*3a370*/  LEA R2, P4, R160, R217.reuse, 0x2 ;  /* 0x000000d9a0027211 */ /* 0x082fe400078810ff */
[----:B----4-:R-:W-:Y:S02]  /*3a380*/  LEA R4, P6, R162, R217, 0x2 ;  /* 0x000000d9a2047211 */ /* 0x010fe400078c10ff */
[-C--:B------:R-:W-:Y:S02]  /*3a390*/  LEA.HI.X.SX32 R3, R160, R161.reuse, 0x2, P4 ;  /* 0x000000a1a0037211 */ /* 0x080fe400020f16ff */
[----:B------:R-:W-:Y:S01]  /*3a3a0*/  ISETP.LT.AND P4, PT, R163, UR4, !P0 ;  /* 0x00000004a3007c0c */ /* 0x000fe2000c781270 */
[----:B------:R-:W-:Y:S01]  /*3a3b0*/  ULDC UR4, c[0x0][0x22c] ;  /* 0x00008b0000047ab9 */ /* 0x000fe20000000800 */
[----:B------:R-:W-:-:S02]  /*3a3c0*/  LEA.HI.X.SX32 R5, R162, R161, 0x2, P6 ;  /* 0x000000a1a2057211 */ /* 0x000fc400030f16ff */
[C---:B------:R-:W-:Y:S01]  /*3a3d0*/  ISETP.LT.AND P6, PT, R164.reuse, UR4, !P0 ;  /* 0x00000004a4007c0c */ /* 0x040fe2000c7c1270 */
[----:B------:R-:W-:Y:S01]  /*3a3e0*/  IMAD R164, R164, R209, RZ ;  /* 0x000000d1a4a47224 */ /* 0x000fe200078e02ff */
[----:B------:R1:W-:Y:S01]  /*3a3f0*/  @P1 STG.E desc[UR18][R2.64], R54 ;  /* 0x0000003602001986 */ /* 0x0003e2000c101912 */
[----:B------:R-:W-:-:S03]  /*3a400*/  ULDC UR4, c[0x0][0x22c] ;  /* 0x00008b0000047ab9 */ /* 0x000fc60000000800 */
[----:B------:R4:W-:Y:S01]  /*3a410*/  @P5 STG.E desc[UR18][R4.64], R55 ;  /* 0x0000003704005986 */ /* 0x0009e2000c101912 */
[-C--:B-1----:R-:W-:Y:S02]  /*3a420*/  LEA R2, P1, R0, R217.reuse, 0x2 ;  /* 0x000000d900027211 */ /* 0x082fe400078210ff */
[----:B----4-:R-:W-:Y:S02]  /*3a430*/  LEA R4, P5, R164, R217, 0x2 ;  /* 0x000000d9a4047211 */ /* 0x010fe400078a10ff */
[----:B------:R-:W-:Y:S01]  /*3a440*/  LEA.HI.X.SX32 R3, R0, R161, 0x2, P1 ;  /* 0x000000a100037211 */ /* 0x000fe200008f16ff */
[C---:B------:R-:W-:Y:S01]  /*3a450*/  IMAD R0, R165.reuse, R209, RZ ;  /* 0x000000d1a5007224 */ /* 0x040fe200078e02ff */
        /* <DEDUP_REMOVED lines=78> */
[----:B------:R-:W-:Y:S01]  /*3a940*/  LEA R6, P4, R0, R217, 0x2 ;  /* 0x000000d900067211 */ /* 0x000fe200078810ff */
[----:B------:R-:W-:-:S02]  /*3a950*/  ULDC UR4, c[0x0][0x22c] ;  /* 0x00008b0000047ab9 */ /* 0x000fc40000000800 */
[----:B------:R4:W-:Y:S01]  /*3a960*/  @P6 STG.E desc[UR18][R4.64], R69 ;  /* 0x0000004504006986 */ /* 0x0009e2000c101912 */
[----:B------:R-:W-:Y:S02]  /*3a970*/  LEA R8, P6, R178, R217, 0x2 ;  /* 0x000000d9b2087211 */ /* 0x000fe400078c10ff */
        /* <DEDUP_REMOVED lines=8> */
[----:B-1----:R-:W-:Y:S01]  /*3aa00*/  LEA R2, P1, R0, R217, 0x2 ;  /* 0x000000d900027211 */ /* 0x002fe200078210ff */
[----:B------:R-:W-:-:S02]  /*3aa10*/  ULDC UR4, c[0x0][0x22c] ;  /* 0x00008b0000047ab9 */ /* 0x000fc40000000800 */
[----:B------:R1:W-:Y:S01]  /*3aa20*/  @P5 STG.E desc[UR18][R8.64], R71 ;  /* 0x0000004708005986 */ /* 0x0003e2000c101912 */
        /* <DEDUP_REMOVED lines=9> */
[----:B---3--:R-:W-:Y:S01]  /*3aac0*/  LEA R6, P4, R0, R217, 0x2 ;  /* 0x000000d900067211 */ /* 0x008fe200078810ff */
[----:B------:R-:W-:-:S02]  /*3aad0*/  ULDC UR4, c[0x0][0x22c] ;  /* 0x00008b0000047ab9 */ /* 0x000fc40000000800 */
[----:B------:R3:W-:Y:S01]  /*3aae0*/  @P6 STG.E desc[UR18][R4.64], R73 ;  /* 0x0000004904006986 */ /* 0x0007e2000c101912 */
[----:B-1----:R-:W-:Y:S02]  /*3aaf0*/  LEA R8, P6, R182, R217, 0x2 ;  /* 0x000000d9b6087211 */ /* 0x002fe400078c10ff */
        /* <DEDUP_REMOVED lines=8> */
[----:B----4-:R-:W-:Y:S01]  /*3ab80*/  LEA R2, P1, R0, R217, 0x2 ;  /* 0x000000d900027211 */ /* 0x010fe200078210ff */
[----:B------:R-:W-:-:S02]  /*3ab90*/  ULDC UR4, c[0x0][0x22c] ;  /* 0x00008b0000047ab9 */ /* 0x000fc40000000800 */
[----:B------:R4:W-:Y:S01]  /*3aba0*/  @P5 STG.E desc[UR18][R8.64], R75 ;  /* 0x0000004b08005986 */ /* 0x0009e2000c101912 */
[----:B---3--:R-:W-:Y:S02]  /*3abb0*/  LEA R4, P5, R184, R217, 0x2 ;  /* 0x000000d9b8047211 */ /* 0x008fe400078a10ff */
        /* <DEDUP_REMOVED lines=52> */
[----:B------:R-:W-:Y:S01]  /*3af00*/  LEA.HI.X.SX32 R5, R192, R161, 0x2, P5 ;  /* 0x000000a1c0057211 */ /* 0x000fe200028f16ff */
[----:B------:R4:W-:Y:S01]  /*3af10*/  @P4 STG.E desc[UR18][R2.64], R84 ;  /* 0x0000005402004986 */ /* 0x0009e2000c101912 */
[C---:B------:R-:W-:Y:S01]  /*3af20*/  ISETP.LT.AND P5, PT, R194.reuse, UR4, !P0 ;  /* 0x00000004c2007c0c */ /* 0x040fe2000c7a1270 */
[----:B------:R-:W-:Y:S01]  /*3af30*/  IMAD R194, R194, R209, RZ ;  /* 0x000000d1c2c27224 */ /* 0x000fe200078e02ff */
[----:B---3--:R-:W-:Y:S01]  /*3af40*/  LEA R6, P4, R0, R217, 0x2 ;  /* 0x000000d900067211 */ /* 0x008fe200078810ff */
[----:B------:R3:W-:Y:S01]  /*3af50*/  @P6 STG.E desc[UR18][R4.64], R85 ;  /* 0x0000005504006986 */ /* 0x0007e2000c101912 */
[----:B------:R-:W-:-:S02]  /*3af60*/  ULDC UR4, c[0x0][0x22c] ;  /* 0x00008b0000047ab9 */ /* 0x000fc40000000800 */
[----:B-1----:R-:W-:Y:S02]  /*3af70*/  LEA R8, P6, R194, R217, 0x2 ;  /* 0x000000d9c2087211 */ /* 0x002fe400078c10ff */
[----:B------:R-:W-:Y:S01]  /*3af80*/  LEA.HI.X.SX32 R7, R0, R161, 0x2, P4 ;  /* 0x000000a100077211 */ /* 0x000fe200020f16ff */
[C---:B------:R-:W-:Y:S01]  /*3af90*/  IMAD R0, R195.reuse, R209, RZ ;  /* 0x000000d1c3007224 */ /* 0x040fe200078e02ff */
[----:B------:R-:W-:Y:S01]  /*3afa0*/  ISETP.LT.AND P4, PT, R195, UR4, !P0 ;  /* 0x00000004c3007c0c */ /* 0x000fe2000c781270 */
[----:B------:R-:W-:Y:S01]  /*3afb0*/  ULDC UR4, c[0x0][0x22c] ;  /* 0x00008b0000047ab9 */ /* 0x000fe20000000800 */
[----:B------:R-:W-:Y:S01]  /*3afc0*/  LEA.HI.X.SX32 R9, R194, R161, 0x2, P6 ;  /* 0x000000a1c2097211 */ /* 0x000fe200030f16ff */
[----:B------:R1:W-:Y:S01]  /*3afd0*/  @P1 STG.E desc[UR18][R6.64], R86 ;  /* 0x0000005606001986 */ /* 0x0003e2000c101912 */
[----:B------:R-:W-:Y:S01]  /*3afe0*/  IMAD R10, R209, 0x2, R0 ;  /* 0x00000002d10a7824 */ /* 0x000fe200078e0200 */
[-C--:B----4-:R-:W-:Y:S02]  /*3aff0*/  LEA R2, P1, R0, R217.reuse, 0x2 ;  /* 0x000000d900027211 */ /* 0x090fe400078210ff */
[----:B------:R4:W-:Y:S02]  /*3b000*/  @P5 STG.E desc[UR18][R8.64], R87 ;  /* 0x0000005708005986 */ /* 0x0009e4000c101912 */
[----:B---3--:R-:W-:-:S02]  /*3b010*/  LEA R4, P5, R10, R217, 0x2 ;  /* 0x000000d90a047211 */ /* 0x008fc400078a10ff */
[-C--:B------:R-:W-:Y:S01]  /*3b020*/  LEA.HI.X.SX32 R3, R0, R161.reuse, 0x2, P1 ;  /* 0x000000a100037211 */ /* 0x080fe200008f16ff */
[C---:B------:R-:W-:Y:S01]  /*3b030*/  IMAD R0, R209.reuse, 0x2, R10 ;  /* 0x00000002d1007824 */ /* 0x040fe200078e020a */
[----:B------:R-:W-:Y:S02]  /*3b040*/  LEA.HI.X.SX32 R5, R10, R161, 0x2, P5 ;  /* 0x000000a10a057211 */ /* 0x000fe400028f16ff */
[----:B------:R-:W-:Y:S01]  /*3b050*/  ISETP.LT.AND P6, PT, R198, UR4, !P0 ;  /* 0x00000004c6007c0c */ /* 0x000fe2000c7c1270 */
[----:B------:R3:W-:Y:S01]  /*3b060*/  @P4 STG.E desc[UR18][R2.64], R88 ;  /* 0x0000005802004986 */ /* 0x0007e2000c101912 */
[----:B------:R-:W-:Y:S01]  /*3b070*/  IMAD R10, R209, 0x2, R0 ;  /* 0x00000002d10a7824 */ /* 0x000fe200078e0200 */
[-C--:B-1----:R-:W-:Y:S01]  /*3b080*/  LEA R6, P4, R0, R217.reuse, 0x2 ;  /* 0x000000d900067211 */ /* 0x082fe200078810ff */
[----:B------:R-:W-:Y:S01]  /*3b090*/  ULDC UR4, c[0x0][0x22c] ;  /* 0x00008b0000047ab9 */ /* 0x000fe20000000800 */
[----:B------:R1:W-:Y:S02]  /*3b0a0*/  @P3 STG.E desc[UR18][R4.64], R89 ;  /* 0x0000005904003986 */ /* 0x0003e4000c101912 */
[----:B----4-:R-:W-:-:S02]  /*3b0b0*/  LEA R8, P3, R10, R217, 0x2 ;  /* 0x000000d90a087211 */ /* 0x010fc400078610ff */
[-C--:B------:R-:W-:Y:S01]  /*3b0c0*/  LEA.HI.X.SX32 R7, R0, R161.reuse, 0x2, P4 ;  /* 0x000000a100077211 */ /* 0x080fe200020f16ff */
[----:B------:R-:W-:Y:S01]  /*3b0d0*/  IMAD R0, R209, 0x2, R10 ;  /* 0x00000002d1007824 */ /* 0x000fe200078e020a */
[----:B------:R-:W-:Y:S01]  /*3b0e0*/  ISETP.LT.AND P1, PT, R199, UR4, !P0 ;  /* 0x00000004c7007c0c */ /* 0x000fe2000c721270 */
[----:B------:R-:W-:Y:S01]  /*3b0f0*/  ULDC UR4, c[0x0][0x22c] ;  /* 0x00008b0000047ab9 */ /* 0x000fe20000000800 */
[----:B------:R-:W-:Y:S01]  /*3b100*/  LEA.HI.X.SX32 R9, R10, R161, 0x2, P3 ;  /* 0x000000a10a097211 */ /* 0x000fe200018f16ff */
[----:B------:R4:W-:Y:S01]  /*3b110*/  @P2 STG.E desc[UR18][R6.64], R90 ;  /* 0x0000005a06002986 */ /* 0x0009e2000c101912 */
[----:B------:R-:W-:Y:S01]  /*3b120*/  IMAD R10, R209, 0x2, R0 ;  /* 0x00000002d10a7824 */ /* 0x000fe200078e0200 */
[----:B------:R-:W-:Y:S01]  /*3b130*/  ISETP.LT.AND P5, PT, R200, UR4, !P0 ;  /* 0x00000004c8007c0c */ /* 0x000fe2000c7a1270 */
[----:B------:R-:W-:Y:S01]  /*3b140*/  ULDC UR4, c[0x0][0x22c] ;  /* 0x00008b0000047ab9 */ /* 0x000fe20000000800 */
[-C--:B---3--:R-:W-:Y:S01]  /*3b150*/  LEA R2, P2, R0, R217.reuse, 0x2 ;  /* 0x000000d900027211 */ /* 0x088fe200078410ff */
[----:B------:R3:W-:Y:S01]  /*3b160*/  @P6 STG.E desc[UR18][R8.64], R91 ;  /* 0x0000005b08006986 */ /* 0x0007e2000c101912 */
[----:B-1----:R-:W-:-:S02]  /*3b170*/  LEA R4, P6, R10, R217, 0x2 ;  /* 0x000000d90a047211 */ /* 0x002fc400078c10ff */
        /* <DEDUP_REMOVED lines=9> */
[-C--:B----4-:R-:W-:Y:S01]  /*3b210*/  LEA R6, P1, R0, R217.reuse, 0x2 ;  /* 0x000000d900067211 */ /* 0x090fe200078210ff */
[----:B------:R4:W-:Y:S01]  /*3b220*/  @P5 STG.E desc[UR18][R4.64], R93 ;  /* 0x0000005d04005986 */ /* 0x0009e2000c101912 */
[----:B---3--:R-:W-:-:S02]  /*3b230*/  LEA R8, P5, R10, R217, 0x2 ;  /* 0x000000d90a087211 */ /* 0x008fc400078a10ff */
        /* <DEDUP_REMOVED lines=9> */
[-C--:B-1----:R-:W-:Y:S01]  /*3b2d0*/  LEA R2, P4, R0, R217.reuse, 0x2 ;  /* 0x000000d900027211 */ /* 0x082fe200078810ff */
[----:B------:R1:W-:Y:S01]  /*3b2e0*/  @P3 STG.E desc[UR18][R8.64], R95 ;  /* 0x0000005f08003986 */ /* 0x0003e2000c101912 */
        /* <DEDUP_REMOVED lines=26> */
[C---:B------:R-:W-:Y:S01]  /*3b490*/  IMAD R0, R209.reuse, 0x2, R10 ;  /* 0x00000002d1007824 */ /* 0x040fe200078e020a */
        /* <DEDUP_REMOVED lines=231> */
[----:B------:R-:W-:Y:S01]  /*3c310*/  IMAD R10, R209, 0x2, R0 ;  /* 0x00000002d10a7824 */ /* 0x000fe200078e0200 */
[----:B------:R-:W-:Y:S01]  /*3c320*/  ISETP.LT.AND P5, PT, R251, UR4, !P0 ;  /* 0x00000004fb007c0c */ /* 0x000fe2000c7a1270 */
[----:B------:R4:W-:Y:S01]  /*3c330*/  @P2 STG.E desc[UR18][R6.64], R138 ;  /* 0x0000008a06002986 */ /* 0x0009e2000c101912 */
[-C--:B---3--:R-:W-:Y:S01]  /*3c340*/  LEA R2, P2, R0, R217.reuse, 0x2 ;  /* 0x000000d900027211 */ /* 0x088fe200078410ff */
[----:B------:R-:W-:Y:S02]  /*3c350*/  ULDC UR4, c[0x0][0x22c] ;  /* 0x00008b0000047ab9 */ /* 0x000fe40000000800 */
[----:B------:R3:W-:Y:S01]  /*3c360*/  @P6 STG.E desc[UR18][R8.64], R139 ;  /* 0x0000008b08006986 */ /* 0x0007e2000c101912 */
[----:B-1----:R-:W-:-:S02]  /*3c370*/  LEA R4, P6, R10, R217, 0x2 ;  /* 0x000000d90a047211 */ /* 0x002fc400078c10ff */
[-C--:B------:R-:W-:Y:S01]  /*3c380*/  LEA.HI.X.SX32 R3, R0, R161.reuse, 0x2, P2 ;  /* 0x000000a100037211 */ /* 0x080fe200010f16ff */
[----:B------:R-:W-:Y:S01]  /*3c390*/  IMAD R0, R209, 0x2, R10 ;  /* 0x00000002d1007824 */ /* 0x000fe200078e020a */
[----:B------:R-:W-:Y:S02]  /*3c3a0*/  LEA.HI.X.SX32 R5, R10, R161, 0x2, P6 ;  /* 0x000000a10a057211 */ /* 0x000fe400030f16ff */
[----:B------:R-:W-:Y:S01]  /*3c3b0*/  ISETP.LT.AND P4, PT, R252, UR4, !P0 ;  /* 0x00000004fc007c0c */ /* 0x000fe2000c781270 */
[----:B------:R-:W-:Y:S01]  /*3c3c0*/  ULDC UR4, c[0x0][0x22c] ;  /* 0x00008b0000047ab9 */ /* 0x000fe20000000800 */
[----:B------:R1:W-:Y:S01]  /*3c3d0*/  @P1 STG.E desc[UR18][R2.64], R140 ;  /* 0x0000008c02001986 */ /* 0x0003e2000c101912 */
[----:B--2---:R-:W-:Y:S01]  /*3c3e0*/  ISETP.LT.AND P3, PT, R159, UR4, !P0 ;  /* 0x000000049f007c0c */ /* 0x004fe2000c761270 */
[----:B------:R-:W-:Y:S02]  /*3c3f0*/  ULDC UR4, c[0x0][0x22c] ;  /* 0x00008b0000047ab9 */ /* 0x000fe40000000800 */
[----:B------:R2:W-:Y:S01]  /*3c400*/  @P5 STG.E desc[UR18][R4.64], R141 ;  /* 0x0000008d04005986 */ /* 0x0005e2000c101912 */
[----:B----4-:R-:W-:-:S02]  /*3c410*/  LEA R6, P5, R0, R217, 0x2 ;  /* 0x000000d900067211 */ /* 0x010fc400078a10ff */
[----:B------:R-:W-:Y:S01]  /*3c420*/  ISETP.LT.AND P2, PT, R155, UR4, !P0 ;  /* 0x000000049b007c0c */ /* 0x000fe2000c741270 */
[----:B------:R-:W4:Y:S01]  /*3c430*/  LDL.LU R159, [R1+0x14] ;  /* 0x00001400019f7983 */ /* 0x000f220000300800 */
[----:B------:R-:W-:Y:S01]  /*3c440*/  ULDC UR4, c[0x0][0x22c] ;  /* 0x00008b0000047ab9 */ /* 0x000fe20000000800 */
[----:B------:R-:W-:Y:S02]  /*3c450*/  LEA.HI.X.SX32 R7, R0, R161, 0x2, P5 ;  /* 0x000000a100077211 */ /* 0x000fe400028f16ff */
[----:B------:R-:W-:Y:S01]  /*3c460*/  ISETP.LT.AND P1, PT, R157, UR4, !P0 ;  /* 0x000000049d007c0c */ /* 0x000fe2000c721270 */
[----:B------:R-:W4:Y:S01]  /*3c470*/  LDL.LU R155, [R1+0x18] ;  /* 0x00001800019b7983 */ /* 0x000f220000300800 */
[----:B------:R-:W-:Y:S02]  /*3c480*/  ULDC UR4, c[0x0][0x22c] ;  /* 0x00008b0000047ab9 */ /* 0x000fe40000000800 */
[----:B------:R-:W-:Y:S01]  /*3c490*/  ISETP.LT.AND P5, PT, R158, UR4, !P0 ;  /* 0x000000049e007c0c */ /* 0x000fe2000c7a1270 */
[----:B------:R-:W-:Y:S01]  /*3c4a0*/  ULDC UR4, c[0x0][0x22c] ;  /* 0x00008b0000047ab9 */ /* 0x000fe20000000800 */
[----:B------:R2:W-:Y:S01]  /*3c4b0*/  @P4 STG.E desc[UR18][R6.64], R142 ;  /* 0x0000008e06004986 */ /* 0x0005e2000c101912 */
[----:B------:R-:W-:Y:S01]  /*3c4c0*/  ISETP.LT.AND P4, PT, R249, UR4, !P0 ;  /* 0x00000004f9007c0c */ /* 0x000fe2000c781270 */
[C---:B------:R-:W-:Y:S01]  /*3c4d0*/  IMAD R10, R209.reuse, 0x2, R0 ;  /* 0x00000002d10a7824 */ /* 0x040fe200078e0200 */
[----:B------:R-:W-:Y:S01]  /*3c4e0*/  ULDC UR4, c[0x0][0x22c] ;  /* 0x00008b0000047ab9 */ /* 0x000fe20000000800 */
[----:B------:R-:W4:Y:S02]  /*3c4f0*/  LDL.LU R249, [R1+0x1c] ;  /* 0x00001c0001f97983 */ /* 0x000f240000300800 */
[----:B------:R-:W-:Y:S01]  /*3c500*/  IMAD R12, R209, 0x2, R10 ;  /* 0x00000002d10c7824 */ /* 0x000fe200078e020a */
[----:B---3--:R-:W-:-:S03]  /*3c510*/  LEA R8, P6, R10, R217, 0x2 ;  /* 0x000000d90a087211 */ /* 0x008fc600078c10ff */
[----:B------:R-:W-:Y:S01]  /*3c520*/  IMAD R0, R209, 0x2, R12 ;  /* 0x00000002d1007824 */ /* 0x000fe200078e020c */
[----:B------:R-:W-:-:S03]  /*3c530*/  LEA.HI.X.SX32 R9, R10, R161, 0x2, P6 ;  /* 0x000000a10a097211 */ /* 0x000fc600030f16ff */
[C---:B------:R-:W-:Y:S02]  /*3c540*/  IMAD R10, R209.reuse, 0x2, R0 ;  /* 0x00000002d10a7824 */ /* 0x040fe400078e0200 */
[----:B------:R3:W-:Y:S01]  /*3c550*/  @P3 STG.E desc[UR18][R8.64], R143 ;  /* 0x0000008f08003986 */ /* 0x0007e2000c101912 */
[-C--:B-1----:R-:W-:Y:S01]  /*3c560*/  LEA R2, P3, R12, R217.reuse, 0x2 ;  /* 0x000000d90c027211 */ /* 0x082fe200078610ff */
[C---:B------:R-:W-:Y:S01]  /*3c570*/  IMAD R14, R209.reuse, 0x2, R10 ;  /* 0x00000002d10e7824 */ /* 0x040fe200078e020a */
[----:B--2---:R-:W-:Y:S02]  /*3c580*/  LEA R4, P6, R0, R217, 0x2 ;  /* 0x000000d900047211 */ /* 0x004fe400078c10ff */
[-C--:B------:R-:W-:Y:S01]  /*3c590*/  LEA.HI.X.SX32 R3, R12, R161.reuse, 0x2, P3 ;  /* 0x000000a10c037211 */ /* 0x080fe200018f16ff */
[----:B------:R-:W-:Y:S01]  /*3c5a0*/  IMAD R12, R209, 0x2, R14 ;  /* 0x00000002d10c7824 */ /* 0x000fe200078e020e */
[----:B------:R-:W-:-:S03]  /*3c5b0*/  LEA.HI.X.SX32 R5, R0, R161, 0x2, P6 ;  /* 0x000000a100057211 */ /* 0x000fc600030f16ff */
[----:B------:R1:W-:Y:S01]  /*3c5c0*/  @P2 STG.E desc[UR18][R2.64], R144 ;  /* 0x0000009002002986 */ /* 0x0003e2000c101912 */
[C---:B------:R-:W-:Y:S01]  /*3c5d0*/  IMAD R0, R209.reuse, 0x2, R12 ;  /* 0x00000002d1007824 */ /* 0x040fe200078e020c */
[-C--:B------:R-:W-:Y:S02]  /*3c5e0*/  LEA R6, P6, R10, R217.reuse, 0x2 ;  /* 0x000000d90a067211 */ /* 0x080fe400078c10ff */
[----:B------:R2:W-:Y:S01]  /*3c5f0*/  @P1 STG.E desc[UR18][R4.64], R145 ;  /* 0x0000009104001986 */ /* 0x0005e2000c101912 */
[----:B---3--:R-:W-:Y:S01]  /*3c600*/  LEA R8, P1, R14, R217, 0x2 ;  /* 0x000000d90e087211 */ /* 0x008fe200078210ff */
[C---:B------:R-:W-:Y:S01]  /*3c610*/  IMAD R16, R209.reuse, 0x2, R0 ;  /* 0x00000002d1107824 */ /* 0x040fe200078e0200 */
[-C--:B------:R-:W-:Y:S02]  /*3c620*/  LEA.HI.X.SX32 R7, R10, R161.reuse, 0x2, P6 ;  /* 0x000000a10a077211 */ /* 0x080fe400030f16ff */
[----:B------:R-:W-:Y:S01]  /*3c630*/  LEA.HI.X.SX32 R9, R14, R161, 0x2, P1 ;  /* 0x000000a10e097211 */ /* 0x000fe200008f16ff */
[----:B------:R-:W-:Y:S01]  /*3c640*/  IMAD R18, R209, 0x2, R16 ;  /* 0x00000002d1127824 */ /* 0x000fe200078e0210 */
[----:B------:R-:W-:-:S02]  /*3c650*/  LEA R10, P6, R12, R217, 0x2 ;  /* 0x000000d90c0a7211 */ /* 0x000fc400078c10ff */
[----:B-1----:R-:W-:Y:S02]  /*3c660*/  LEA R2, P1, R0, R217, 0x2 ;  /* 0x000000d900027211 */ /* 0x002fe400078210ff */
[-C--:B------:R-:W-:Y:S02]  /*3c670*/  LEA.HI.X.SX32 R11, R12, R161.reuse, 0x2, P6 ;  /* 0x000000a10c0b7211 */ /* 0x080fe400030f16ff */
[----:B------:R-:W-:Y:S02]  /*3c680*/  LEA.HI.X.SX32 R3, R0, R161, 0x2, P1 ;  /* 0x000000a100037211 */ /* 0x000fe400008f16ff */
[----:B------:R-:W-:-:S04]  /*3c690*/  LEA R12, P6, R18, R217, 0x2 ;  /* 0x000000d9120c7211 */ /* 0x000fc800078c10ff */
[----:B------:R-:W-:Y:S02]  /*3c6a0*/  LEA.HI.X.SX32 R13, R18, R161, 0x2, P6 ;  /* 0x000000a1120d7211 */ /* 0x000fe400030f16ff */
[C---:B--2---:R-:W-:Y:S01]  /*3c6b0*/  LEA R4, P6, R16.reuse, R217, 0x2 ;  /* 0x000000d910047211 */ /* 0x044fe200078c10ff */
[----:B------:R1:W-:Y:S03]  /*3c6c0*/  @P5 STG.E desc[UR18][R6.64], R146 ;  /* 0x0000009206005986 */ /* 0x0003e6000c101912 */
[----:B------:R-:W-:Y:S01]  /*3c6d0*/  LEA.HI.X.SX32 R5, R16, R161, 0x2, P6 ;  /* 0x000000a110057211 */ /* 0x000fe200030f16ff */
[----:B------:R1:W-:Y:S01]  /*3c6e0*/  @P4 STG.E desc[UR18][R8.64], R147 ;  /* 0x0000009308004986 */ /* 0x0003e2000c101912 */
[----:B----4-:R-:W-:Y:S01]  /*3c6f0*/  ISETP.LT.AND P3, PT, R159, UR4, !P0 ;  /* 0x000000049f007c0c */ /* 0x010fe2000c761270 */
[----:B------:R-:W-:Y:S02]  /*3c700*/  ULDC UR4, c[0x0][0x22c] ;  /* 0x00008b0000047ab9 */ /* 0x000fe40000000800 */
[----:B------:R-:W-:Y:S01]  /*3c710*/  ISETP.LT.AND P2, PT, R155, UR4, !P0 ;  /* 0x000000049b007c0c */ /* 0x000fe2000c741270 */
[----:B------:R-:W-:-:S02]  /*3c720*/  ULDC UR4, c[0x0][0x22c] ;  /* 0x00008b0000047ab9 */ /* 0x000fc40000000800 */
[----:B------:R-:W-:Y:S01]  /*3c730*/  ISETP.LT.AND P1, PT, R197, UR4, !P0 ;  /* 0x00000004c5007c0c */ /* 0x000fe2000c721270 */
[----:B------:R-:W-:Y:S02]  /*3c740*/  ULDC UR4, c[0x0][0x22c] ;  /* 0x00008b0000047ab9 */ /* 0x000fe40000000800 */
[----:B------:R-:W-:-:S04]  /*3c750*/  ISETP.LT.AND P0, PT, R249, UR4, !P0 ;  /* 0x00000004f9007c0c */ /* 0x000fc8000c701270 */
[----:B------:R1:W-:Y:S04]  /*3c760*/  @P3 STG.E desc[UR18][R10.64], R20 ;  /* 0x000000140a003986 */ /* 0x0003e8000c101912 */
[----:B------:R1:W-:Y:S04]  /*3c770*/  @P2 STG.E desc[UR18][R2.64], R21 ;  /* 0x0000001502002986 */ /* 0x0003e8000c101912 */
[----:B------:R1:W-:Y:S01]  /*3c780*/  @P1 STG.E desc[UR18][R4.64], R22 ;  /* 0x0000001604001986 */ /* 0x0003e2000c101912 */
[----:B------:R-:W-:Y:S05]  /*3c790*/  @!P0 EXIT ;  /* 0x000000000000894d */ /* 0x000fea0003800000 */
[----:B------:R-:W-:Y:S01]  /*3c7a0*/  STG.E desc[UR18][R12.64], R23 ;  /* 0x000000170c007986 */ /* 0x000fe2000c101912 */
[----:B------:R-:W-:Y:S05]  /*3c7b0*/  EXIT ;  /* 0x000000000000794d */ /* 0x000fea0003800000 */
.L_x_2:
[----:B------:R-:W-:-:S00]  /*3c7c0*/  BRA `(.L_x_2) ;  /* 0xfffffffc00fc7947 */ /* 0x000fc0000383ffff */
[----:B------:R-:W-:-:S00]  /*3c7d0*/  NOP ;  /* 0x0000000000007918 */ /* 0x000fc00000000000 */
        /* <DEDUP_REMOVED lines=10> */
.L_x_3:


//--------------------- .nv.shared.matmul_kernel  --------------------------
	.section	.nv.shared.matmul_kernel,"aw",@nobits
	.sectionflags	@""
	.align	16
	.zero		1024


//--------------------- .nv.shared.reserved.0     --------------------------
	.section	.nv.shared.reserved.0,"aw",@nobits
	.weak		__nv_reservedSMEM_offset_0_alias
	.size		__nv_reservedSMEM_offset_0_alias, 0, 0
	.other		__nv_reservedSMEM_offset_0_alias,@"STO_CUDA_RESERVED_SHARED STV_DEFAULT"
__nv_reservedSMEM_offset_0_alias:
	.zero		0


//--------------------- .nv.constant0.matmul_kernel --------------------------
	.section	.nv.constant0.matmul_kernel,"a",@progbits
	.sectionflags	@""
	.align	4
.nv.constant0.matmul_kernel:
	.zero		608


//--------------------- SYMBOLS --------------------------

	.type		.nv.reservedSmem.offset0,@object
	.size		.nv.reservedSmem.offset0,0x4
